def matmul_kernel(
    a_ptr,
    b_ptr,
    c_ptr,
    M,
    N,
    K,
    stride_am,
    stride_ak,
    stride_bk,
    stride_bn,
    stride_cm,
    stride_cn,
    BLOCK_M: tl.constexpr,
    BLOCK_N: tl.constexpr,
    BLOCK_K: tl.constexpr,
    GROUP_M: tl.constexpr,
):
    pid = tl.program_id(axis=0)
    num_pid_m = tl.cdiv(M, BLOCK_M)
    num_pid_n = tl.cdiv(N, BLOCK_N)
    num_pid_in_group = GROUP_M * num_pid_n
    group_id = pid // num_pid_in_group
    first_pid_m = group_id * GROUP_M
    group_size_m = min(num_pid_m - first_pid_m, GROUP_M)
    pid_m = first_pid_m + ((pid % num_pid_in_group) % group_size_m)
    pid_n = (pid % num_pid_in_group) // group_size_m

    offs_am = (pid_m * BLOCK_M + tl.arange(0, BLOCK_M)) % M
    offs_bn = (pid_n * BLOCK_N + tl.arange(0, BLOCK_N)) % N
    offs_k = tl.arange(0, BLOCK_K)
    a_ptrs = a_ptr + offs_am[:, None] * stride_am + offs_k[None, :] * stride_ak
    b_ptrs = b_ptr + offs_k[:, None] * stride_bk + offs_bn[None, :] * stride_bn

    acc = tl.zeros((BLOCK_M, BLOCK_N), dtype=tl.float32)
    for kk in range(0, tl.cdiv(K, BLOCK_K)):
        a = tl.load(a_ptrs, mask=offs_k[None, :] < K - kk * BLOCK_K, other=0.0)
        b = tl.load(b_ptrs, mask=offs_k[:, None] < K - kk * BLOCK_K, other=0.0)
        acc = tl.dot(a, b, acc)
        a_ptrs += BLOCK_K * stride_ak
        b_ptrs += BLOCK_K * stride_bk

    c = acc.to(c_ptr.dtype.element_ty)
    offs_cm = pid_m * BLOCK_M + tl.arange(0, BLOCK_M)
    offs_cn = pid_n * BLOCK_N + tl.arange(0, BLOCK_N)
    c_ptrs = c_ptr + offs_cm[:, None] * stride_cm + offs_cn[None, :] * stride_cn
    mask = (offs_cm[:, None] < M) & (offs_cn[None, :] < N)
    tl.store(c_ptrs, c, mask=mask)

# config = {"BLOCK_K": 64, "BLOCK_M": 512, "BLOCK_N": 256, "GROUP_M": 8, "arch": "sm_100", "dtype": "fp8e5m2", "num_ctas": 1, "num_stages": 3, "num_warps": 16}
# arch = sm_100


// ===== COMPILED SASS (sm_100a) =====

	.target	sm_100a

	.elftype	@"ET_EXEC"


//--------------------- .note.nv.tkinfo           --------------------------
	.section	.note.nv.tkinfo,"",@"SHT_NOTE"
	.sectionflags	@"SHF_NOTE_NV_TKINFO"
	.tkinfo
        /*0018*/ 	.word	0x00000081
        /*0030*/ 	.string	""
        /*0030*/ 	.string	"ptxas-blackwell"
        /*0030*/ 	.string	"Cuda compilation tools, release 12.9, V12.9.86"
        /*0030*/ 	.string	"Build cuda_12.9.r12.9/compiler.36037853_0"
        /*0030*/ 	.string	"-v  -suppress-debug-info  -lineinfo  -arch sm_100a "



//--------------------- .note.nv.cuver            --------------------------
	.section	.note.nv.cuver,"",@"SHT_NOTE"
	.sectionflags	@"SHF_NOTE_NV_CUVER"
        /*0018*/ 	.short	0x0001
        /*001a*/ 	.short	0x0064
        /*001c*/ 	.short	0x0001
        /*001e*/ 	.short	0x0000
        /*0020*/ 	.short	0x0001
        /*0022*/ 	.short	0x0000


//--------------------- .nv.info                  --------------------------
	.section	.nv.info,"",@"SHT_CUDA_INFO"
	.align	4


	//----- nvinfo : EIATTR_REGCOUNT
	.align		4
        /*0000*/ 	.byte	0x04, 0x2f
        /*0002*/ 	.short	(.L_1 - .L_0)
	.align		4
.L_0:
        /*0004*/ 	.word	index@(matmul_kernel)
        /*0008*/ 	.word	0x00000020


	//----- nvinfo : EIATTR_FRAME_SIZE
	.align		4
.L_1:
        /*000c*/ 	.byte	0x04, 0x11
        /*000e*/ 	.short	(.L_3 - .L_2)
	.align		4
.L_2:
        /*0010*/ 	.word	index@(matmul_kernel)
        /*0014*/ 	.word	0x00001a50


	//----- nvinfo : EIATTR_MIN_STACK_SIZE
	.align		4
.L_3:
        /*0018*/ 	.byte	0x04, 0x12
        /*001a*/ 	.short	(.L_5 - .L_4)
	.align		4
.L_4:
        /*001c*/ 	.word	index@(matmul_kernel)
        /*0020*/ 	.word	0x00001a50
.L_5:


//--------------------- .nv.info.matmul_kernel    --------------------------
	.section	.nv.info.matmul_kernel,"",@"SHT_CUDA_INFO"
	.sectionflags	@""
	.align	4


	//----- nvinfo : EIATTR_CUDA_API_VERSION
	.align		4
        /*0000*/ 	.byte	0x04, 0x37
        /*0002*/ 	.short	(.L_7 - .L_6)
.L_6:
        /*0004*/ 	.word	0x00000081


	//----- nvinfo : EIATTR_KPARAM_INFO
	.align		4
.L_7:
        /*0008*/ 	.byte	0x04, 0x17
        /*000a*/ 	.short	(.L_9 - .L_8)
.L_8:
        /*000c*/ 	.word	0x00000000
        /*0010*/ 	.short	0x000d
        /*0012*/ 	.short	0x0048
        /*0014*/ 	.byte	0x00, 0xf4, 0x21, 0x00


	//----- nvinfo : EIATTR_KPARAM_INFO
	.align		4
.L_9:
        /*0018*/ 	.byte	0x04, 0x17
        /*001a*/ 	.short	(.L_11 - .L_10)
.L_10:
        /*001c*/ 	.word	0x00000000
        /*0020*/ 	.short	0x000c
        /*0022*/ 	.short	0x0040
        /*0024*/ 	.byte	0x00, 0xf4, 0x21, 0x00


	//----- nvinfo : EIATTR_KPARAM_INFO
	.align		4
.L_11:
        /*0028*/ 	.byte	0x04, 0x17
        /*002a*/ 	.short	(.L_13 - .L_12)
.L_12:
        /*002c*/ 	.word	0x00000000
        /*0030*/ 	.short	0x000b
        /*0032*/ 	.short	0x0038
        /*0034*/ 	.byte	0x00, 0xf0, 0x11, 0x00


	//----- nvinfo : EIATTR_KPARAM_INFO
	.align		4
.L_13:
        /*0038*/ 	.byte	0x04, 0x17
        /*003a*/ 	.short	(.L_15 - .L_14)
.L_14:
        /*003c*/ 	.word	0x00000000
        /*0040*/ 	.short	0x000a
        /*0042*/ 	.short	0x0034
        /*0044*/ 	.byte	0x00, 0xf0, 0x11, 0x00


	//----- nvinfo : EIATTR_KPARAM_INFO
	.align		4
.L_15:
        /*0048*/ 	.byte	0x04, 0x17
        /*004a*/ 	.short	(.L_17 - .L_16)
.L_16:
        /*004c*/ 	.word	0x00000000
        /*0050*/ 	.short	0x0009
        /*0052*/ 	.short	0x0030
        /*0054*/ 	.byte	0x00, 0xf0, 0x11, 0x00


	//----- nvinfo : EIATTR_KPARAM_INFO
	.align		4
.L_17:
        /*0058*/ 	.byte	0x04, 0x17
        /*005a*/ 	.short	(.L_19 - .L_18)
.L_18:
        /*005c*/ 	.word	0x00000000
        /*0060*/ 	.short	0x0008
        /*0062*/ 	.short	0x002c
        /*0064*/ 	.byte	0x00, 0xf0, 0x11, 0x00


	//----- nvinfo : EIATTR_KPARAM_INFO
	.align		4
.L_19:
        /*0068*/ 	.byte	0x04, 0x17
        /*006a*/ 	.short	(.L_21 - .L_20)
.L_20:
        /*006c*/ 	.word	0x00000000
        /*0070*/ 	.short	0x0007
        /*0072*/ 	.short	0x0028
        /*0074*/ 	.byte	0x00, 0xf0, 0x11, 0x00


	//----- nvinfo : EIATTR_KPARAM_INFO
	.align		4
.L_21:
        /*0078*/ 	.byte	0x04, 0x17
        /*007a*/ 	.short	(.L_23 - .L_22)
.L_22:
        /*007c*/ 	.word	0x00000000
        /*0080*/ 	.short	0x0006
        /*0082*/ 	.short	0x0024
        /*0084*/ 	.byte	0x00, 0xf0, 0x11, 0x00


	//----- nvinfo : EIATTR_KPARAM_INFO
	.align		4
.L_23:
        /*0088*/ 	.byte	0x04, 0x17
        /*008a*/ 	.short	(.L_25 - .L_24)
.L_24:
        /*008c*/ 	.word	0x00000000
        /*0090*/ 	.short	0x0005
        /*0092*/ 	.short	0x0020
        /*0094*/ 	.byte	0x00, 0xf0, 0x11, 0x00


	//----- nvinfo : EIATTR_KPARAM_INFO
	.align		4
.L_25:
        /*0098*/ 	.byte	0x04, 0x17
        /*009a*/ 	.short	(.L_27 - .L_26)
.L_26:
        /*009c*/ 	.word	0x00000000
        /*00a0*/ 	.short	0x0004
        /*00a2*/ 	.short	0x001c
        /*00a4*/ 	.byte	0x00, 0xf0, 0x11, 0x00


	//----- nvinfo : EIATTR_KPARAM_INFO
	.align		4
.L_27:
        /*00a8*/ 	.byte	0x04, 0x17
        /*00aa*/ 	.short	(.L_29 - .L_28)
.L_28:
        /*00ac*/ 	.word	0x00000000
        /*00b0*/ 	.short	0x0003
        /*00b2*/ 	.short	0x0018
        /*00b4*/ 	.byte	0x00, 0xf0, 0x11, 0x00


	//----- nvinfo : EIATTR_KPARAM_INFO
	.align		4
.L_29:
        /*00b8*/ 	.byte	0x04, 0x17
        /*00ba*/ 	.short	(.L_31 - .L_30)
.L_30:
        /*00bc*/ 	.word	0x00000000
        /*00c0*/ 	.short	0x0002
        /*00c2*/ 	.short	0x0010
        /*00c4*/ 	.byte	0x00, 0xf4, 0x21, 0x00


	//----- nvinfo : EIATTR_KPARAM_INFO
	.align		4
.L_31:
        /*00c8*/ 	.byte	0x04, 0x17
        /*00ca*/ 	.short	(.L_33 - .L_32)
.L_32:
        /*00cc*/ 	.word	0x00000000
        /*00d0*/ 	.short	0x0001
        /*00d2*/ 	.short	0x0008
        /*00d4*/ 	.byte	0x00, 0xf4, 0x21, 0x00


	//----- nvinfo : EIATTR_KPARAM_INFO
	.align		4
.L_33:
        /*00d8*/ 	.byte	0x04, 0x17
        /*00da*/ 	.short	(.L_35 - .L_34)
.L_34:
        /*00dc*/ 	.word	0x00000000
        /*00e0*/ 	.short	0x0000
        /*00e2*/ 	.short	0x0000
        /*00e4*/ 	.byte	0x00, 0xf4, 0x21, 0x00


	//----- nvinfo : EIATTR_SPARSE_MMA_MASK
	.align		4
.L_35:
        /*00e8*/ 	.byte	0x03, 0x50
        /*00ea*/ 	.short	0x0000


	//----- nvinfo : EIATTR_MAXREG_COUNT
	.align		4
        /*00ec*/ 	.byte	0x03, 0x1b
        /*00ee*/ 	.short	0x0080


	//----- nvinfo : EIATTR_NUM_BARRIERS
	.align		4
        /*00f0*/ 	.byte	0x02, 0x4c
        /*00f2*/ 	.byte	0x01
	.zero		1


	//----- nvinfo : EIATTR_ANNOTATIONS
	.align		4
        /*00f4*/ 	.byte	0x04, 0x55
        /*00f6*/ 	.short	(.L_37 - .L_36)


	//   ....[0]....
.L_36:
        /*00f8*/ 	.word	0x00000001
        /*00fc*/ 	.byte	0x40, 0x05, 0x00, 0x00, 0x01, 0x00, 0x00, 0x00, 0x50, 0x05, 0x00, 0x00, 0x01, 0x00, 0x00, 0x00
        /* <DEDUP_REMOVED lines=2464> */
        /*9b0c*/ 	.byte	0x20, 0x47, 0x02, 0x00, 0x01, 0x00, 0x00, 0x00, 0xe0, 0x6a, 0x02, 0x00


	//----- nvinfo : EIATTR_VRC_CTA_INIT_COUNT
	.align		4
.L_37:
        /*9b18*/ 	.byte	0x02, 0x4a
	.zero		1
	.zero		1


	//----- nvinfo : EIATTR_EXIT_INSTR_OFFSETS
	.align		4
        /*9b1c*/ 	.byte	0x04, 0x1c
        /*9b1e*/ 	.short	(.L_39 - .L_38)


	//   ....[0]....
.L_38:
        /*9b20*/ 	.word	0x00027b50


	//   ....[1]....
        /*9b24*/ 	.word	0x00027b70


	//----- nvinfo : EIATTR_REQNTID
	.align		4
.L_39:
        /*9b28*/ 	.byte	0x04, 0x10
        /*9b2a*/ 	.short	(.L_41 - .L_40)
.L_40:
        /*9b2c*/ 	.word	0x00000200
        /*9b30*/ 	.word	0x00000001
        /*9b34*/ 	.word	0x00000001


	//----- nvinfo : EIATTR_CBANK_PARAM_SIZE
	.align		4
.L_41:
        /*9b38*/ 	.byte	0x03, 0x19
        /*9b3a*/ 	.short	0x0050


	//----- nvinfo : EIATTR_PARAM_CBANK
	.align		4
        /*9b3c*/ 	.byte	0x04, 0x0a
        /*9b3e*/ 	.short	(.L_43 - .L_42)
	.align		4
.L_42:
        /*9b40*/ 	.word	index@(.nv.constant0.matmul_kernel)
        /*9b44*/ 	.short	0x0380
        /*9b46*/ 	.short	0x0050


	//----- nvinfo : EIATTR_SW_WAR
	.align		4
.L_43:
        /*9b48*/ 	.byte	0x04, 0x36
        /*9b4a*/ 	.short	(.L_45 - .L_44)
.L_44:
        /*9b4c*/ 	.word	0x00000008
.L_45:


//--------------------- .nv.compat                --------------------------
	.section	.nv.compat,"",@"SHT_CUDA_COMPAT_INFO"
	.align	4
        /*0000*/ 	.byte	0x02, 0x02, 0x02, 0x00, 0x02, 0x05, 0x05, 0x00, 0x02, 0x03, 0x00, 0x00, 0x02, 0x06, 0x01, 0x00


//--------------------- .nv.callgraph             --------------------------
	.section	.nv.callgraph,"",@"SHT_CUDA_CALLGRAPH"
	.align	4
	.sectionentsize	8
	.align		4
        /*0000*/ 	.word	0x00000000
	.align		4
        /*0004*/ 	.word	0xffffffff
	.align		4
        /*0008*/ 	.word	0x00000000
	.align		4
        /*000c*/ 	.word	0xfffffffe
	.align		4
        /*0010*/ 	.word	0x00000000
	.align		4
        /*0014*/ 	.word	0xfffffffd
	.align		4
        /*0018*/ 	.word	0x00000000
	.align		4
        /*001c*/ 	.word	0xfffffffc


//--------------------- .text.matmul_kernel       --------------------------
	.section	.text.matmul_kernel,"ax",@progbits
	.align	128
        .global         matmul_kernel
        .type           matmul_kernel,@function
        .size           matmul_kernel,(.L_x_4 - matmul_kernel)
        .other          matmul_kernel,@"STO_CUDA_ENTRY STV_DEFAULT"
matmul_kernel:
.text.matmul_kernel:
[----:B------:R-:W0:Y:S08]  /*0000*/  LDC R1, c[0x0][0x37c] ;  /* 0x0000df00ff017b82 */ /* 0x000e300000000800 */
[----:B------:R-:W1:Y:S01]  /*0010*/  LDC.64 R6, c[0x0][0x398] ;  /* 0x0000e600ff067b82 */ /* 0x000e620000000a00 */
[----:B------:R-:W2:Y:S01]  /*0020*/  S2R R18, SR_TID.X ;  /* 0x0000000000127919 */ /* 0x000ea20000002100 */
[----:B------:R-:W3:Y:S01]  /*0030*/  LDCU UR4, c[0x0][0x3a0] ;  /* 0x00007400ff0477ac */ /* 0x000ee20008000800 */
[----:B0-----:R-:W-:Y:S01]  /*0040*/  VIADD R1, R1, 0xffffe5b0 ;  /* 0xffffe5b001017836 */ /* 0x001fe20000000000 */
[----:B------:R-:W0:Y:S04]  /*0050*/  LDCU UR7, c[0x0][0x3a0] ;  /* 0x00007400ff0777ac */ /* 0x000e280008000800 */
[----:B------:R-:W4:Y:S01]  /*0060*/  S2UR UR6, SR_CgaCtaId ;  /* 0x00000000000679c3 */ /* 0x000f220000008800 */
[----:B------:R-:W-:Y:S01]  /*0070*/  UMOV UR5, 0x400 ;  /* 0x0000040000057882 */ /* 0x000fe20000000000 */
[----:B------:R-:W2:Y:S01]  /*0080*/  LDCU.64 UR8, c[0x0][0x358] ;  /* 0x00006b00ff0877ac */ /* 0x000ea20008000a00 */
[----:B---3--:R-:W-:Y:S01]  /*0090*/  UIADD3 UR4, UPT, UPT, UR4, 0x3f, URZ ;  /* 0x0000003f04047890 */ /* 0x008fe2000fffe0ff */
[----:B-1----:R-:W-:-:S03]  /*00a0*/  VIADD R0, R7, 0xff ;  /* 0x000000ff07007836 */ /* 0x002fc60000000000 */
[----:B------:R-:W-:Y:S01]  /*00b0*/  UISETP.GT.AND UP0, UPT, UR4, 0x3f, UPT ;  /* 0x0000003f0400788c */ /* 0x000fe2000bf04270 */
[----:B0-----:R-:W-:Y:S01]  /*00c0*/  IMAD.U32 R28, RZ, RZ, UR7 ;  /* 0x00000007ff1c7e24 */ /* 0x001fe2000f8e00ff */
[----:B------:R-:W-:Y:S01]  /*00d0*/  SHF.R.S32.HI R3, RZ, 0x1f, R0 ;  /* 0x0000001fff037819 */ /* 0x000fe20000011400 */
[----:B----4-:R-:W-:-:S03]  /*00e0*/  ULEA UR5, UR6, UR5, 0x18 ;  /* 0x0000000506057291 */ /* 0x010fc6000f8ec0ff */
[----:B------:R-:W-:Y:S02]  /*00f0*/  LEA.HI R3, R3, R0, RZ, 0x8 ;  /* 0x0000000003037211 */ /* 0x000fe400078f40ff */
[----:B--2---:R-:W-:Y:S02]  /*0100*/  LOP3.LUT R14, R18, 0x1ff, RZ, 0xc0, !PT ;  /* 0x000001ff120e7812 */ /* 0x004fe400078ec0ff */
[----:B------:R-:W-:Y:S02]  /*0110*/  SHF.R.S32.HI R0, RZ, 0x8, R3 ;  /* 0x00000008ff007819 */ /* 0x000fe40000011403 */
[----:B------:R-:W0:Y:S03]  /*0120*/  S2R R3, SR_CTAID.X ;  /* 0x0000000000037919 */ /* 0x000e260000002500 */
[----:B------:R-:W-:-:S05]  /*0130*/  IMAD.SHL.U32 R0, R0, 0x8, RZ ;  /* 0x0000000800007824 */ /* 0x000fca00078e00ff */
[-C--:B------:R-:W-:Y:S02]  /*0140*/  IABS R9, R0.reuse ;  /* 0x0000000000097213 */ /* 0x080fe40000000000 */
[----:B------:R-:W-:Y:S02]  /*0150*/  IABS R12, R0 ;  /* 0x00000000000c7213 */ /* 0x000fe40000000000 */
[----:B------:R-:W1:Y:S08]  /*0160*/  I2F.RP R2, R9 ;  /* 0x0000000900027306 */ /* 0x000e700000209400 */
[----:B-1----:R-:W1:Y:S01]  /*0170*/  MUFU.RCP R2, R2 ;  /* 0x0000000200027308 */ /* 0x002e620000001000 */
[----:B0-----:R-:W-:Y:S01]  /*0180*/  IABS R10, R3 ;  /* 0x00000003000a7213 */ /* 0x001fe20000000000 */
[----:B-1----:R-:W-:-:S02]  /*0190*/  VIADD R4, R2, 0xffffffe ;  /* 0x0ffffffe02047836 */ /* 0x002fc40000000000 */
[----:B------:R-:W-:-:S04]  /*01a0*/  IMAD.MOV R2, RZ, RZ, -R12 ;  /* 0x000000ffff027224 */ /* 0x000fc800078e0a0c */
[----:B------:R0:W1:Y:S02]  /*01b0*/  F2I.FTZ.U32.TRUNC.NTZ R5, R4 ;  /* 0x0000000400057305 */ /* 0x000064000021f000 */
[----:B0-----:R-:W-:Y:S02]  /*01c0*/  IMAD.MOV.U32 R4, RZ, RZ, RZ ;  /* 0x000000ffff047224 */ /* 0x001fe400078e00ff */
[----:B-1----:R-:W-:-:S04]  /*01d0*/  IMAD.MOV R8, RZ, RZ, -R5 ;  /* 0x000000ffff087224 */ /* 0x002fc800078e0a05 */
[----:B------:R-:W-:Y:S02]  /*01e0*/  IMAD R11, R8, R9, RZ ;  /* 0x00000009080b7224 */ /* 0x000fe400078e02ff */
[----:B------:R-:W-:Y:S02]  /*01f0*/  IMAD.MOV.U32 R8, RZ, RZ, R10 ;  /* 0x000000ffff087224 */ /* 0x000fe400078e000a */
[----:B------:R-:W-:-:S06]  /*0200*/  IMAD.HI.U32 R5, R5, R11, R4 ;  /* 0x0000000b05057227 */ /* 0x000fcc00078e0004 */
[----:B------:R-:W-:-:S04]  /*0210*/  IMAD.HI.U32 R5, R5, R8, RZ ;  /* 0x0000000805057227 */ /* 0x000fc800078e00ff */
[----:B------:R-:W-:-:S05]  /*0220*/  IMAD R2, R5, R2, R8 ;  /* 0x0000000205027224 */ /* 0x000fca00078e0208 */
[----:B------:R-:W-:-:S13]  /*0230*/  ISETP.GT.U32.AND P1, PT, R9, R2, PT ;  /* 0x000000020900720c */ /* 0x000fda0003f24070 */
[----:B------:R-:W-:Y:S02]  /*0240*/  @!P1 IMAD.IADD R2, R2, 0x1, -R9 ;  /* 0x0000000102029824 */ /* 0x000fe400078e0a09 */
[----:B------:R-:W-:Y:S01]  /*0250*/  @!P1 VIADD R5, R5, 0x1 ;  /* 0x0000000105059836 */ /* 0x000fe20000000000 */
[----:B------:R-:W-:Y:S02]  /*0260*/  ISETP.NE.AND P1, PT, R0, RZ, PT ;  /* 0x000000ff0000720c */ /* 0x000fe40003f25270 */
[----:B------:R-:W-:Y:S02]  /*0270*/  ISETP.GE.U32.AND P0, PT, R2, R9, PT ;  /* 0x000000090200720c */ /* 0x000fe40003f06070 */
[----:B------:R-:W-:-:S04]  /*0280*/  LOP3.LUT R2, R3, R0, RZ, 0x3c, !PT ;  /* 0x0000000003027212 */ /* 0x000fc800078e3cff */
[----:B------:R-:W-:Y:S01]  /*0290*/  ISETP.GE.AND P2, PT, R2, RZ, PT ;  /* 0x000000ff0200720c */ /* 0x000fe20003f46270 */
[----:B------:R-:W-:-:S06]  /*02a0*/  VIADD R2, R6, 0x1ff ;  /* 0x000001ff06027836 */ /* 0x000fcc0000000000 */
[----:B------:R-:W-:-:S04]  /*02b0*/  @P0 VIADD R5, R5, 0x1 ;  /* 0x0000000105050836 */ /* 0x000fc80000000000 */
[----:B------:R-:W-:Y:S01]  /*02c0*/  IMAD.MOV.U32 R4, RZ, RZ, R5 ;  /* 0x000000ffff047224 */ /* 0x000fe200078e0005 */
[----:B------:R-:W-:-:S03]  /*02d0*/  SHF.R.S32.HI R5, RZ, 0x1f, R2 ;  /* 0x0000001fff057819 */ /* 0x000fc60000011402 */
[----:B------:R-:W-:Y:S01]  /*02e0*/  @!P2 IMAD.MOV R4, RZ, RZ, -R4 ;  /* 0x000000ffff04a224 */ /* 0x000fe200078e0a04 */
[----:B------:R-:W-:Y:S02]  /*02f0*/  @!P1 LOP3.LUT R4, RZ, R0, RZ, 0x33, !PT ;  /* 0x00000000ff049212 */ /* 0x000fe400078e33ff */
[----:B------:R-:W-:-:S03]  /*0300*/  LEA.HI R5, R5, R2, RZ, 0x9 ;  /* 0x0000000205057211 */ /* 0x000fc600078f48ff */
[----:B------:R-:W-:Y:S02]  /*0310*/  IMAD.SHL.U32 R2, R4, 0x8, RZ ;  /* 0x0000000804027824 */ /* 0x000fe400078e00ff */
[----:B------:R-:W-:-:S03]  /*0320*/  IMAD.MOV R4, RZ, RZ, -R4 ;  /* 0x000000ffff047224 */ /* 0x000fc600078e0a04 */
[----:B------:R-:W-:Y:S01]  /*0330*/  LEA.HI.SX32 R5, R5, -R2, 0x17 ;  /* 0x8000000205057211 */ /* 0x000fe200078fbaff */
[----:B------:R-:W-:Y:S02]  /*0340*/  IMAD R15, R0, R4, R3 ;  /* 0x00000004000f7224 */ /* 0x000fe400078e0203 */
[----:B------:R-:W-:Y:S01]  /*0350*/  IMAD.MOV.U32 R4, RZ, RZ, RZ ;  /* 0x000000ffff047224 */ /* 0x000fe200078e00ff */
[----:B------:R-:W-:Y:S02]  /*0360*/  VIMNMX R8, PT, PT, R5, 0x8, PT ;  /* 0x0000000805087848 */ /* 0x000fe40003fe0100 */
[----:B------:R-:W-:Y:S02]  /*0370*/  IABS R13, R15 ;  /* 0x0000000f000d7213 */ /* 0x000fe40000000000 */
[----:B------:R-:W-:-:S04]  /*0380*/  IABS R11, R8 ;  /* 0x00000008000b7213 */ /* 0x000fc80000000000 */
[----:B------:R-:W0:Y:S08]  /*0390*/  I2F.RP R9, R11 ;  /* 0x0000000b00097306 */ /* 0x000e300000209400 */
[----:B0-----:R-:W0:Y:S02]  /*03a0*/  MUFU.RCP R9, R9 ;  /* 0x0000000900097308 */ /* 0x001e240000001000 */
[----:B0-----:R-:W-:-:S06]  /*03b0*/  VIADD R5, R9, 0xffffffe ;  /* 0x0ffffffe09057836 */ /* 0x001fcc0000000000 */
[----:B------:R-:W0:Y:S02]  /*03c0*/  F2I.FTZ.U32.TRUNC.NTZ R5, R5 ;  /* 0x0000000500057305 */ /* 0x000e24000021f000 */
[----:B0-----:R-:W-:-:S04]  /*03d0*/  IMAD.MOV R10, RZ, RZ, -R5 ;  /* 0x000000ffff0a7224 */ /* 0x001fc800078e0a05 */
[----:B------:R-:W-:-:S04]  /*03e0*/  IMAD.MOV.U32 R0, RZ, RZ, R10 ;  /* 0x000000ffff007224 */ /* 0x000fc800078e000a */
[----:B------:R-:W-:Y:S01]  /*03f0*/  IMAD R3, R0, R11, RZ ;  /* 0x0000000b00037224 */ /* 0x000fe200078e02ff */
[----:B------:R-:W-:-:S03]  /*0400*/  IABS R0, R8 ;  /* 0x0000000800007213 */ /* 0x000fc60000000000 */
[----:B------:R-:W-:-:S04]  /*0410*/  IMAD.HI.U32 R4, R5, R3, R4 ;  /* 0x0000000305047227 */ /* 0x000fc800078e0004 */
[----:B------:R-:W-:Y:S02]  /*0420*/  IMAD.MOV R0, RZ, RZ, -R0 ;  /* 0x000000ffff007224 */ /* 0x000fe400078e0a00 */
        /* <DEDUP_REMOVED lines=8> */
[----:B------:R-:W-:-:S07]  /*04b0*/  ISETP.GE.AND P2, PT, R0, RZ, PT ;  /* 0x000000ff0000720c */ /* 0x000fce0003f46270 */
[----:B------:R-:W-:-:S06]  /*04c0*/  @P0 VIADD R4, R4, 0x1 ;  /* 0x0000000104040836 */ /* 0x000fcc0000000000 */
[----:B------:R-:W-:Y:S01]  /*04d0*/  @!P2 IMAD.MOV R4, RZ, RZ, -R4 ;  /* 0x000000ffff04a224 */ /* 0x000fe200078e0a04 */
[----:B------:R-:W-:-:S05]  /*04e0*/  @!P1 LOP3.LUT R4, RZ, R8, RZ, 0x33, !PT ;  /* 0x00000008ff049212 */ /* 0x000fca00078e33ff */
[----:B------:R-:W-:Y:S02]  /*04f0*/  IMAD.MOV R3, RZ, RZ, -R4 ;  /* 0x000000ffff037224 */ /* 0x000fe400078e0a04 */
[----:B------:R-:W-:Y:S02]  /*0500*/  IMAD.SHL.U32 R16, R4, 0x100, RZ ;  /* 0x0000010004107824 */ /* 0x000fe400078e00ff */
[----:B------:R-:W-:-:S04]  /*0510*/  IMAD R3, R8, R3, R15 ;  /* 0x0000000308037224 */ /* 0x000fc800078e020f */
[----:B------:R-:W-:-:S04]  /*0520*/  IMAD.IADD R3, R2, 0x1, R3 ;  /* 0x0000000102037824 */ /* 0x000fc800078e0203 */
[----:B------:R-:W-:-:S05]  /*0530*/  IMAD R17, R3, 0x200, R14 ;  /* 0x0000020003117824 */ /* 0x000fca00078e020e */
[----:B------:R0:W-:Y:S04]  /*0540*/  STL [R1+0xa7c], R17 ;  /* 0x000a7c1101007387 */ /* 0x0001e80000100800 */
[----:B------:R0:W-:Y:S01]  /*0550*/  STL [R1+0x28], R16 ;  /* 0x0000281001007387 */ /* 0x0001e20000100800 */
[----:B------:R-:W-:Y:S05]  /*0560*/  BRA.U UP0, `(.L_x_0) ;  /* 0x00000011001c7547 */ /* 0x000fea000b800000 */
[C---:B------:R-:W-:Y:S02]  /*0570*/  IMAD.SHL.U32 R3, R18.reuse, 0x10, RZ ;  /* 0x0000001012037824 */ /* 0x040fe400078e00ff */
[C---:B------:R-:W-:Y:S02]  /*0580*/  IMAD.SHL.U32 R2, R18.reuse, 0x2, RZ ;  /* 0x0000000212027824 */ /* 0x040fe400078e00ff */
[----:B------:R-:W-:Y:S01]  /*0590*/  IMAD.SHL.U32 R0, R18, 0x40, RZ ;  /* 0x0000004012007824 */ /* 0x000fe200078e00ff */
[----:B------:R1:W-:Y:S04]  /*05a0*/  STL [R1+0xa84], R3 ;  /* 0x000a840301007387 */ /* 0x0003e80000100800 */
[----:B------:R1:W-:Y:S04]  /*05b0*/  STL [R1+0xa88], R2 ;  /* 0x000a880201007387 */ /* 0x0003e80000100800 */
[----:B------:R1:W-:Y:S04]  /*05c0*/  STL [R1+0x400], RZ ;  /* 0x000400ff01007387 */ /* 0x0003e80000100800 */
[----:B------:R1:W-:Y:S04]  /*05d0*/  STL [R1+0xa80], R0 ;  /* 0x000a800001007387 */ /* 0x0003e80000100800 */
[----:B------:R1:W-:Y:S04]  /*05e0*/  STL [R1+0x404], RZ ;  /* 0x000404ff01007387 */ /* 0x0003e80000100800 */
        /* <DEDUP_REMOVED lines=253> */
[----:B------:R1:W-:Y:S01]  /*15c0*/  STL [R1+0x41c], RZ ;  /* 0x00041cff01007387 */ /* 0x0003e20000100800 */
[----:B------:R-:W-:Y:S05]  /*15d0*/  BRA `(.L_x_1) ;  /* 0x0000019400647947 */ /* 0x000fea0003800000 */
.L_x_0:
[----:B------:R-:W-:Y:S01]  /*15e0*/  IABS R2, R6 ;  /* 0x0000000600027213 */ /* 0x000fe20000000000 */
[----:B------:R-:W-:Y:S01]  /*15f0*/  STL [R1+0xa8c], R28 ;  /* 0x000a8c1c01007387 */ /* 0x000fe20000100800 */
[----:B------:R-:W-:Y:S01]  /*1600*/  IABS R3, R7 ;  /* 0x0000000700037213 */ /* 0x000fe20000000000 */
[----:B------:R-:W1:Y:S01]  /*1610*/  LDCU UR7, c[0x0][0x3a4] ;  /* 0x00007480ff0777ac */ /* 0x000e620008000800 */
[----:B------:R-:W2:Y:S01]  /*1620*/  I2F.RP R0, R2 ;  /* 0x0000000200007306 */ /* 0x000ea20000209400 */
[----:B------:R-:W-:Y:S01]  /*1630*/  ISETP.GE.AND P1, PT, R17, RZ, PT ;  /* 0x000000ff1100720c */ /* 0x000fe20003f26270 */
[----:B------:R3:W-:Y:S01]  /*1640*/  STL [R1+0xabc], R7 ;  /* 0x000abc0701007387 */ /* 0x0007e20000100800 */
[----:B------:R-:W4:Y:S01]  /*1650*/  LDCU.64 UR10, c[0x0][0x380] ;  /* 0x00007000ff0a77ac */ /* 0x000f220008000a00 */
[----:B------:R-:W0:Y:S04]  /*1660*/  LDCU UR13, c[0x0][0x3b0] ;  /* 0x00007600ff0d77ac */ /* 0x000e280008000800 */
[----:B------:R-:W0:Y:S01]  /*1670*/  I2F.RP R10, R3 ;  /* 0x00000003000a7306 */ /* 0x000e220000209400 */
[----:B------:R-:W1:Y:S07]  /*1680*/  LDCU UR12, c[0x0][0x3ac] ;  /* 0x00007580ff0c77ac */ /* 0x000e6e0008000800 */
[----:B--2---:R-:W2:Y:S08]  /*1690*/  MUFU.RCP R0, R0 ;  /* 0x0000000000007308 */ /* 0x004eb00000001000 */
[----:B0-----:R-:W0:Y:S01]  /*16a0*/  MUFU.RCP R10, R10 ;  /* 0x0000000a000a7308 */ /* 0x001e220000001000 */
[----:B--2---:R-:W-:Y:S01]  /*16b0*/  VIADD R8, R0, 0xffffffe ;  /* 0x0ffffffe00087836 */ /* 0x004fe20000000000 */
[----:B------:R-:W-:-:S06]  /*16c0*/  IABS R0, R17 ;  /* 0x0000001100007213 */ /* 0x000fcc0000000000 */
[----:B------:R2:W1:Y:S01]  /*16d0*/  F2I.FTZ.U32.TRUNC.NTZ R9, R8 ;  /* 0x0000000800097305 */ /* 0x000462000021f000 */
[----:B0-----:R-:W-:Y:S01]  /*16e0*/  VIADD R4, R10, 0xffffffe ;  /* 0x0ffffffe0a047836 */ /* 0x001fe20000000000 */
[----:B------:R-:W-:-:S06]  /*16f0*/  SHF.R.U32.HI R10, RZ, 0x6, R18 ;  /* 0x00000006ff0a7819 */ /* 0x000fcc0000011612 */
[----:B------:R0:W3:Y:S01]  /*1700*/  F2I.FTZ.U32.TRUNC.NTZ R5, R4 ;  /* 0x0000000400057305 */ /* 0x0000e2000021f000 */
[----:B--2---:R-:W-:Y:S01]  /*1710*/  IMAD.MOV.U32 R8, RZ, RZ, RZ ;  /* 0x000000ffff087224 */ /* 0x004fe200078e00ff */
[----:B------:R-:W-:Y:S01]  /*1720*/  SGXT.U32 R10, R10, 0x3 ;  /* 0x000000030a0a781a */ /* 0x000fe20000000000 */
[----:B-1----:R-:W-:Y:S02]  /*1730*/  IMAD.MOV R11, RZ, RZ, -R9 ;  /* 0x000000ffff0b7224 */ /* 0x002fe400078e0a09 */
[----:B0-----:R-:W-:Y:S02]  /*1740*/  IMAD.MOV.U32 R4, RZ, RZ, RZ ;  /* 0x000000ffff047224 */ /* 0x001fe400078e00ff */
[----:B------:R-:W-:-:S04]  /*1750*/  IMAD R11, R11, R2, RZ ;  /* 0x000000020b0b7224 */ /* 0x000fc800078e02ff */
[----:B------:R-:W-:Y:S01]  /*1760*/  IMAD.HI.U32 R9, R9, R11, R8 ;  /* 0x0000000b09097227 */ /* 0x000fe200078e0008 */
[----:B------:R-:W-:-:S03]  /*1770*/  LEA.HI R8, R18, R16, RZ, 0x1a ;  /* 0x0000001012087211 */ /* 0x000fc600078fd0ff */
[----:B---3--:R-:W-:Y:S02]  /*1780*/  IMAD.MOV R14, RZ, RZ, -R5 ;  /* 0x000000ffff0e7224 */ /* 0x008fe400078e0a05 */
[----:B------:R-:W-:-:S04]  /*1790*/  IMAD.HI.U32 R9, R9, R0, RZ ;  /* 0x0000000009097227 */ /* 0x000fc800078e00ff */
[----:B------:R-:W-:Y:S02]  /*17a0*/  IMAD.MOV R9, RZ, RZ, -R9 ;  /* 0x000000ffff097224 */ /* 0x000fe400078e0a09 */
[----:B------:R-:W-:Y:S02]  /*17b0*/  VIADD R12, R8, 0xf8 ;  /* 0x000000f8080c7836 */ /* 0x000fe40000000000 */
[----:B------:R-:W-:Y:S02]  /*17c0*/  IMAD R9, R2, R9, R0 ;  /* 0x0000000902097224 */ /* 0x000fe400078e0200 */
[----:B------:R-:W-:Y:S01]  /*17d0*/  IMAD R11, R14, R3, RZ ;  /* 0x000000030e0b7224 */ /* 0x000fe200078e02ff */
[----:B------:R-:W-:Y:S01]  /*17e0*/  IABS R14, R12 ;  /* 0x0000000c000e7213 */ /* 0x000fe20000000000 */
[----:B------:R-:W-:Y:S01]  /*17f0*/  VIADD R15, R8, 0xe8 ;  /* 0x000000e8080f7836 */ /* 0x000fe20000000000 */
[----:B------:R-:W-:Y:S01]  /*1800*/  ISETP.GT.U32.AND P0, PT, R2, R9, PT ;  /* 0x000000090200720c */ /* 0x000fe20003f04070 */
[----:B------:R-:W-:Y:S01]  /*1810*/  IMAD.HI.U32 R0, R5, R11, R4 ;  /* 0x0000000b05007227 */ /* 0x000fe200078e0004 */
[----:B------:R-:W-:-:S02]  /*1820*/  LOP3.LUT R4, R16, R10, RZ, 0xfc, !PT ;  /* 0x0000000a10047212 */ /* 0x000fc400078efcff */
[----:B------:R-:W-:Y:S01]  /*1830*/  IABS R11, R15 ;  /* 0x0000000f000b7213 */ /* 0x000fe20000000000 */
[----:B------:R-:W-:Y:S01]  /*1840*/  VIADD R17, R8, 0x88 ;  /* 0x0000008808117836 */ /* 0x000fe20000000000 */
[----:B------:R-:W-:Y:S01]  /*1850*/  LOP3.LUT R13, R4, 0xf0, RZ, 0xfc, !PT ;  /* 0x000000f0040d7812 */ /* 0x000fe200078efcff */
[----:B------:R-:W-:Y:S01]  /*1860*/  IMAD.HI.U32 R5, R0, R14, RZ ;  /* 0x0000000e00057227 */ /* 0x000fe200078e00ff */
[----:B------:R-:W-:Y:S02]  /*1870*/  ISETP.GE.AND P2, PT, R12, RZ, PT ;  /* 0x000000ff0c00720c */ /* 0x000fe40003f46270 */
[----:B------:R-:W-:Y:S01]  /*1880*/  IABS R16, R13 ;  /* 0x0000000d00107213 */ /* 0x000fe20000000000 */
[----:B------:R-:W-:Y:S01]  /*1890*/  IMAD.MOV R5, RZ, RZ, -R5 ;  /* 0x000000ffff057224 */ /* 0x000fe200078e0a05 */
[----:B------:R-:W-:Y:S01]  /*18a0*/  ISETP.GE.AND P4, PT, R15, RZ, PT ;  /* 0x000000ff0f00720c */ /* 0x000fe20003f86270 */
[----:B------:R-:W-:Y:S01]  /*18b0*/  @!P0 IMAD.IADD R9, R9, 0x1, -R2 ;  /* 0x0000000109098824 */ /* 0x000fe200078e0a02 */
[----:B------:R-:W-:Y:S01]  /*18c0*/  LOP3.LUT R20, R4, 0xa0, RZ, 0xfc, !PT ;  /* 0x000000a004147812 */ /* 0x000fe200078efcff */
[----:B------:R-:W-:-:S02]  /*18d0*/  IMAD R14, R3, R5, R14 ;  /* 0x00000005030e7224 */ /* 0x000fc400078e020e */
[----:B------:R-:W-:Y:S01]  /*18e0*/  IMAD.HI.U32 R5, R0, R16, RZ ;  /* 0x0000001000057227 */ /* 0x000fe200078e00ff */
[----:B------:R-:W-:Y:S02]  /*18f0*/  ISETP.GT.U32.AND P0, PT, R2, R9, PT ;  /* 0x000000090200720c */ /* 0x000fe40003f04070 */
[----:B------:R-:W-:Y:S01]  /*1900*/  ISETP.GT.U32.AND P3, PT, R3, R14, PT ;  /* 0x0000000e0300720c */ /* 0x000fe20003f64070 */
[----:B------:R-:W-:Y:S02]  /*1910*/  IMAD.MOV R5, RZ, RZ, -R5 ;  /* 0x000000ffff057224 */ /* 0x000fe400078e0a05 */
[----:B------:R-:W-:-:S04]  /*1920*/  IMAD.HI.U32 R10, R0, R11, RZ ;  /* 0x0000000b000a7227 */ /* 0x000fc800078e00ff */
[----:B------:R-:W-:Y:S02]  /*1930*/  IMAD R16, R3, R5, R16 ;  /* 0x0000000503107224 */ /* 0x000fe400078e0210 */
[----:B------:R-:W-:Y:S02]  /*1940*/  IMAD.MOV R10, RZ, RZ, -R10 ;  /* 0x000000ffff0a7224 */ /* 0x000fe400078e0a0a */
[----:B------:R-:W-:Y:S01]  /*1950*/  @!P0 IMAD.IADD R9, R9, 0x1, -R2 ;  /* 0x0000000109098824 */ /* 0x000fe200078e0a02 */
[C---:B------:R-:W-:Y:S01]  /*1960*/  ISETP.GT.U32.AND P5, PT, R3.reuse, R16, PT ;  /* 0x000000100300720c */ /* 0x040fe20003fa4070 */
[----:B------:R-:W-:Y:S01]  /*1970*/  @!P3 IMAD.IADD R14, R14, 0x1, -R3 ;  /* 0x000000010e0eb824 */ /* 0x000fe200078e0a03 */
[----:B------:R-:W-:Y:S01]  /*1980*/  ISETP.NE.AND P0, PT, R6, RZ, PT ;  /* 0x000000ff0600720c */ /* 0x000fe20003f05270 */
[C---:B------:R-:W-:Y:S01]  /*1990*/  IMAD R10, R3.reuse, R10, R11 ;  /* 0x0000000a030a7224 */ /* 0x040fe200078e020b */
[----:B------:R-:W-:Y:S01]  /*19a0*/  LOP3.LUT R11, R4, 0xe0, RZ, 0xfc, !PT ;  /* 0x000000e0040b7812 */ /* 0x000fe200078efcff */
[----:B------:R-:W-:Y:S01]  /*19b0*/  IMAD.MOV.U32 R2, RZ, RZ, R9 ;  /* 0x000000ffff027224 */ /* 0x000fe200078e0009 */
[C---:B------:R-:W-:Y:S01]  /*19c0*/  ISETP.GT.U32.AND P3, PT, R3.reuse, R14, PT ;  /* 0x0000000e0300720c */ /* 0x040fe20003f64070 */
[C---:B------:R-:W-:Y:S01]  /*19d0*/  VIADD R5, R8.reuse, 0xd8 ;  /* 0x000000d808057836 */ /* 0x040fe20000000000 */
[----:B------:R-:W-:Y:S01]  /*19e0*/  IABS R12, R11 ;  /* 0x0000000b000c7213 */ /* 0x000fe20000000000 */
[----:B------:R-:W-:Y:S01]  /*19f0*/  @!P1 IMAD.MOV R2, RZ, RZ, -R2 ;  /* 0x000000ffff029224 */ /* 0x000fe200078e0a02 */
[----:B------:R-:W-:Y:S01]  /*1a00*/  ISETP.GT.U32.AND P1, PT, R3, R10, PT ;  /* 0x0000000a0300720c */ /* 0x000fe20003f24070 */
[----:B------:R-:W-:Y:S01]  /*1a10*/  VIADD R23, R8, 0x58 ;  /* 0x0000005808177836 */ /* 0x000fe20000000000 */
[----:B------:R-:W-:Y:S01]  /*1a20*/  IABS R15, R5 ;  /* 0x00000005000f7213 */ /* 0x000fe20000000000 */
[----:B------:R-:W-:Y:S01]  /*1a30*/  @!P5 IMAD.IADD R16, R16, 0x1, -R3 ;  /* 0x000000011010d824 */ /* 0x000fe200078e0a03 */
[----:B------:R-:W-:Y:S01]  /*1a40*/  ISETP.GE.AND P6, PT, R5, RZ, PT ;  /* 0x000000ff0500720c */ /* 0x000fe20003fc6270 */
[----:B------:R-:W-:Y:S01]  /*1a50*/  IMAD.HI.U32 R5, R0, R12, RZ ;  /* 0x0000000c00057227 */ /* 0x000fe200078e00ff */
[----:B------:R-:W-:-:S02]  /*1a60*/  @!P0 LOP3.LUT R2, RZ, R6, RZ, 0x33, !PT ;  /* 0x00000006ff028212 */ /* 0x000fc400078e33ff */
[----:B------:R-:W-:Y:S01]  /*1a70*/  ISETP.GT.U32.AND P5, PT, R3, R16, PT ;  /* 0x000000100300720c */ /* 0x000fe20003fa4070 */
[----:B------:R-:W-:Y:S01]  /*1a80*/  IMAD.MOV R5, RZ, RZ, -R5 ;  /* 0x000000ffff057224 */ /* 0x000fe200078e0a05 */
[----:B------:R-:W-:Y:S01]  /*1a90*/  ISETP.GE.AND P0, PT, R13, RZ, PT ;  /* 0x000000ff0d00720c */ /* 0x000fe20003f06270 */
[--C-:B------:R-:W-:Y:S01]  /*1aa0*/  @!P3 IMAD.IADD R14, R14, 0x1, -R3.reuse ;  /* 0x000000010e0eb824 */ /* 0x100fe200078e0a03 */
[----:B------:R-:W-:Y:S01]  /*1ab0*/  ISETP.GE.AND P3, PT, R11, RZ, PT ;  /* 0x000000ff0b00720c */ /* 0x000fe20003f66270 */
[----:B------:R-:W-:Y:S01]  /*1ac0*/  @!P1 IMAD.IADD R10, R10, 0x1, -R3 ;  /* 0x000000010a0a9824 */ /* 0x000fe200078e0a03 */
[----:B------:R-:W-:Y:S01]  /*1ad0*/  LOP3.LUT R11, R4, 0xd0, RZ, 0xfc, !PT ;  /* 0x000000d0040b7812 */ /* 0x000fe200078efcff */
[C---:B------:R-:W-:Y:S01]  /*1ae0*/  IMAD R12, R3.reuse, R5, R12 ;  /* 0x00000005030c7224 */ /* 0x040fe200078e020c */
[----:B------:R0:W-:Y:S01]  /*1af0*/  STL [R1+0xaa8], R2 ;  /* 0x000aa80201007387 */ /* 0x0001e20000100800 */
[----:B------:R-:W-:Y:S01]  /*1b00*/  IMAD.MOV.U32 R7, RZ, RZ, R14 ;  /* 0x000000ffff077224 */ /* 0x000fe200078e000e */
[C---:B------:R-:W-:Y:S01]  /*1b10*/  ISETP.GT.U32.AND P1, PT, R3.reuse, R10, PT ;  /* 0x0000000a0300720c */ /* 0x040fe20003f24070 */
[----:B------:R-:W-:Y:S01]  /*1b20*/  VIADD R5, R8, 0xc8 ;  /* 0x000000c808057836 */ /* 0x000fe20000000000 */
[----:B------:R-:W-:Y:S01]  /*1b30*/  IABS R29, R11 ;  /* 0x0000000b001d7213 */ /* 0x000fe20000000000 */
[----:B------:R-:W-:Y:S01]  /*1b40*/  @!P2 IMAD.MOV R7, RZ, RZ, -R7 ;  /* 0x000000ffff07a224 */ /* 0x000fe200078e0a07 */
[----:B------:R-:W-:Y:S01]  /*1b50*/  ISETP.GT.U32.AND P2, PT, R3, R12, PT ;  /* 0x0000000c0300720c */ /* 0x000fe20003f44070 */
[----:B------:R-:W-:Y:S01]  /*1b60*/  @!P5 IMAD.IADD R16, R16, 0x1, -R3 ;  /* 0x000000011010d824 */ /* 0x000fe200078e0a03 */
[----:B------:R-:W-:Y:S01]  /*1b70*/  ISETP.GE.AND P5, PT, R5, RZ, PT ;  /* 0x000000ff0500720c */ /* 0x000fe20003fa6270 */
[----:B------:R-:W-:Y:S01]  /*1b80*/  IMAD.HI.U32 R9, R0, R15, RZ ;  /* 0x0000000f00097227 */ /* 0x000fe200078e00ff */
[----:B------:R-:W-:Y:S01]  /*1b90*/  IABS R13, R5 ;  /* 0x00000005000d7213 */ /* 0x000fe20000000000 */
[----:B------:R-:W-:Y:S02]  /*1ba0*/  STL [R1+0x10], R7 ;  /* 0x0000100701007387 */ /* 0x000fe40000100800 */
[----:B0-----:R-:W-:Y:S01]  /*1bb0*/  IMAD.MOV.U32 R2, RZ, RZ, R16 ;  /* 0x000000ffff027224 */ /* 0x001fe200078e0010 */
[----:B------:R-:W-:Y:S01]  /*1bc0*/  LOP3.LUT R16, R4, 0xc0, RZ, 0xfc, !PT ;  /* 0x000000c004107812 */ /* 0x000fe200078efcff */
[----:B------:R-:W-:-:S04]  /*1bd0*/  IMAD.HI.U32 R5, R0, R29, RZ ;  /* 0x0000001d00057227 */ /* 0x000fc800078e00ff */
[----:B------:R-:W-:Y:S02]  /*1be0*/  @!P0 IMAD.MOV R2, RZ, RZ, -R2 ;  /* 0x000000ffff028224 */ /* 0x000fe400078e0a02 */
[----:B------:R-:W-:Y:S02]  /*1bf0*/  @!P1 IMAD.IADD R10, R10, 0x1, -R3 ;  /* 0x000000010a0a9824 */ /* 0x000fe400078e0a03 */
[----:B------:R-:W-:Y:S01]  /*1c00*/  IMAD.MOV R14, RZ, RZ, -R5 ;  /* 0x000000ffff0e7224 */ /* 0x000fe200078e0a05 */
[----:B------:R0:W-:Y:S01]  /*1c10*/  STL [R1+0xc], R2 ;  /* 0x00000c0201007387 */ /* 0x0001e20000100800 */
[----:B------:R-:W-:Y:S01]  /*1c20*/  @!P2 IMAD.IADD R12, R12, 0x1, -R3 ;  /* 0x000000010c0ca824 */ /* 0x000fe200078e0a03 */
[----:B------:R-:W-:Y:S01]  /*1c30*/  IABS R5, R16 ;  /* 0x0000001000057213 */ /* 0x000fe20000000000 */
[C---:B------:R-:W-:Y:S02]  /*1c40*/  IMAD R29, R3.reuse, R14, R29 ;  /* 0x0000000e031d7224 */ /* 0x040fe400078e021d */
[----:B------:R-:W-:Y:S01]  /*1c50*/  IMAD.MOV R6, RZ, RZ, -R9 ;  /* 0x000000ffff067224 */ /* 0x000fe200078e0a09 */
[----:B------:R-:W-:Y:S01]  /*1c60*/  ISETP.GT.U32.AND P2, PT, R3, R12, PT ;  /* 0x0000000c0300720c */ /* 0x000fe20003f44070 */
[----:B------:R-:W-:-:S02]  /*1c70*/  VIADD R9, R8, 0xb8 ;  /* 0x000000b808097836 */ /* 0x000fc40000000000 */
[----:B------:R-:W-:Y:S02]  /*1c80*/  IMAD R6, R3, R6, R15 ;  /* 0x0000000603067224 */ /* 0x000fe400078e020f */
[----:B0-----:R-:W-:Y:S01]  /*1c90*/  IMAD.MOV.U32 R2, RZ, RZ, R10 ;  /* 0x000000ffff027224 */ /* 0x001fe200078e000a */
[----:B------:R-:W-:Y:S01]  /*1ca0*/  ISETP.GE.AND P1, PT, R9, RZ, PT ;  /* 0x000000ff0900720c */ /* 0x000fe20003f26270 */
[----:B------:R-:W-:Y:S01]  /*1cb0*/  IMAD.MOV.U32 R14, RZ, RZ, R5 ;  /* 0x000000ffff0e7224 */ /* 0x000fe200078e0005 */
[C---:B------:R-:W-:Y:S01]  /*1cc0*/  ISETP.GT.U32.AND P0, PT, R3.reuse, R6, PT ;  /* 0x000000060300720c */ /* 0x040fe20003f04070 */
[----:B------:R-:W-:Y:S01]  /*1cd0*/  @!P4 IMAD.MOV R2, RZ, RZ, -R2 ;  /* 0x000000ffff02c224 */ /* 0x000fe200078e0a02 */
[----:B------:R-:W-:Y:S01]  /*1ce0*/  ISETP.GT.U32.AND P4, PT, R3, R29, PT ;  /* 0x0000001d0300720c */ /* 0x000fe20003f84070 */
[C---:B------:R-:W-:Y:S01]  /*1cf0*/  IMAD.HI.U32 R5, R0.reuse, R13, RZ ;  /* 0x0000000d00057227 */ /* 0x040fe200078e00ff */
[----:B------:R-:W-:Y:S02]  /*1d00*/  IABS R15, R9 ;  /* 0x00000009000f7213 */ /* 0x000fe40000000000 */
[----:B------:R-:W-:Y:S01]  /*1d10*/  STL [R1+0x8], R2 ;  /* 0x0000080201007387 */ /* 0x000fe20000100800 */
[----:B------:R-:W-:-:S04]  /*1d20*/  IMAD.HI.U32 R9, R0, R14, RZ ;  /* 0x0000000e00097227 */ /* 0x000fc800078e00ff */
[----:B------:R-:W-:Y:S02]  /*1d30*/  IMAD.MOV R9, RZ, RZ, -R9 ;  /* 0x000000ffff097224 */ /* 0x000fe400078e0a09 */
[--C-:B------:R-:W-:Y:S01]  /*1d40*/  @!P2 IMAD.IADD R12, R12, 0x1, -R3.reuse ;  /* 0x000000010c0ca824 */ /* 0x100fe200078e0a03 */
[----:B------:R-:W-:Y:S01]  /*1d50*/  ISETP.GE.AND P2, PT, R11, RZ, PT ;  /* 0x000000ff0b00720c */ /* 0x000fe20003f46270 */
[--C-:B------:R-:W-:Y:S01]  /*1d60*/  @!P4 IMAD.IADD R29, R29, 0x1, -R3.reuse ;  /* 0x000000011d1dc824 */ /* 0x100fe200078e0a03 */
[----:B------:R-:W-:Y:S01]  /*1d70*/  LOP3.LUT R11, R4, 0xb0, RZ, 0xfc, !PT ;  /* 0x000000b0040b7812 */ /* 0x000fe200078efcff */
[C---:B------:R-:W-:Y:S02]  /*1d80*/  IMAD R14, R3.reuse, R9, R14 ;  /* 0x00000009030e7224 */ /* 0x040fe400078e020e */
[----:B------:R-:W-:Y:S01]  /*1d90*/  IMAD.MOV.U32 R7, RZ, RZ, R12 ;  /* 0x000000ffff077224 */ /* 0x000fe200078e000c */
[----:B------:R-:W-:Y:S01]  /*1da0*/  ISETP.GT.U32.AND P4, PT, R3, R29, PT ;  /* 0x0000001d0300720c */ /* 0x000fe20003f84070 */
[----:B------:R-:W-:Y:S01]  /*1db0*/  @!P0 IMAD.IADD R6, R6, 0x1, -R3 ;  /* 0x0000000106068824 */ /* 0x000fe200078e0a03 */
[----:B------:R-:W-:Y:S01]  /*1dc0*/  IABS R19, R11 ;  /* 0x0000000b00137213 */ /* 0x000fe20000000000 */
[----:B------:R-:W-:-:S03]  /*1dd0*/  IMAD.HI.U32 R10, R0, R15, RZ ;  /* 0x0000000f000a7227 */ /* 0x000fc600078e00ff */
[C---:B------:R-:W-:Y:S01]  /*1de0*/  ISETP.GT.U32.AND P0, PT, R3.reuse, R6, PT ;  /* 0x000000060300720c */ /* 0x040fe20003f04070 */
[----:B------:R-:W-:Y:S01]  /*1df0*/  @!P3 IMAD.MOV R7, RZ, RZ, -R7 ;  /* 0x000000ffff07b224 */ /* 0x000fe200078e0a07 */
[C---:B------:R-:W-:Y:S01]  /*1e00*/  ISETP.GT.U32.AND P3, PT, R3.reuse, R14, PT ;  /* 0x0000000e0300720c */ /* 0x040fe20003f64070 */
[----:B------:R-:W-:Y:S02]  /*1e10*/  IMAD.MOV R10, RZ, RZ, -R10 ;  /* 0x000000ffff0a7224 */ /* 0x000fe400078e0a0a */
[----:B------:R-:W-:Y:S01]  /*1e20*/  IMAD.MOV R18, RZ, RZ, -R5 ;  /* 0x000000ffff127224 */ /* 0x000fe200078e0a05 */
[----:B------:R0:W-:Y:S01]  /*1e30*/  STL [R1+0x4], R7 ;  /* 0x0000040701007387 */ /* 0x0001e20000100800 */
[----:B------:R-:W-:Y:S02]  /*1e40*/  IMAD R15, R3, R10, R15 ;  /* 0x0000000a030f7224 */ /* 0x000fe400078e020f */
[----:B------:R-:W-:Y:S02]  /*1e50*/  @!P4 IMAD.IADD R29, R29, 0x1, -R3 ;  /* 0x000000011d1dc824 */ /* 0x000fe400078e0a03 */
[C---:B------:R-:W-:Y:S01]  /*1e60*/  IMAD R13, R3.reuse, R18, R13 ;  /* 0x00000012030d7224 */ /* 0x040fe200078e020d */
[----:B------:R-:W-:Y:S01]  /*1e70*/  ISETP.GT.U32.AND P4, PT, R3, R15, PT ;  /* 0x0000000f0300720c */ /* 0x000fe20003f84070 */
[----:B------:R-:W-:-:S02]  /*1e80*/  @!P0 IMAD.IADD R6, R6, 0x1, -R3 ;  /* 0x0000000106068824 */ /* 0x000fc400078e0a03 */
[--C-:B------:R-:W-:Y:S01]  /*1e90*/  @!P3 IMAD.IADD R14, R14, 0x1, -R3.reuse ;  /* 0x000000010e0eb824 */ /* 0x100fe200078e0a03 */
[C---:B------:R-:W-:Y:S01]  /*1ea0*/  ISETP.GT.U32.AND P0, PT, R3.reuse, R13, PT ;  /* 0x0000000d0300720c */ /* 0x040fe20003f04070 */
[----:B------:R-:W-:Y:S01]  /*1eb0*/  IMAD.HI.U32 R10, R0, R19, RZ ;  /* 0x00000013000a7227 */ /* 0x000fe200078e00ff */
[----:B0-----:R-:W-:Y:S02]  /*1ec0*/  LOP3.LUT R7, R4, 0x60, RZ, 0xfc, !PT ;  /* 0x0000006004077812 */ /* 0x001fe400078efcff */
[----:B------:R-:W-:Y:S01]  /*1ed0*/  ISETP.GT.U32.AND P3, PT, R3, R14, PT ;  /* 0x0000000e0300720c */ /* 0x000fe20003f64070 */
[----:B------:R-:W-:Y:S01]  /*1ee0*/  VIADD R5, R8, 0xa8 ;  /* 0x000000a808057836 */ /* 0x000fe20000000000 */
[----:B------:R-:W-:Y:S01]  /*1ef0*/  IABS R22, R7 ;  /* 0x0000000700167213 */ /* 0x000fe20000000000 */
[----:B------:R-:W-:Y:S02]  /*1f00*/  IMAD.MOV R10, RZ, RZ, -R10 ;  /* 0x000000ffff0a7224 */ /* 0x000fe400078e0a0a */
[----:B------:R-:W-:Y:S01]  /*1f10*/  IMAD.MOV.U32 R2, RZ, RZ, R6 ;  /* 0x000000ffff027224 */ /* 0x000fe200078e0006 */
[----:B------:R-:W-:Y:S01]  /*1f20*/  IABS R12, R5 ;  /* 0x00000005000c7213 */ /* 0x000fe20000000000 */
[----:B------:R-:W-:Y:S01]  /*1f30*/  @!P4 IMAD.IADD R15, R15, 0x1, -R3 ;  /* 0x000000010f0fc824 */ /* 0x000fe200078e0a03 */
[----:B------:R-:W-:Y:S01]  /*1f40*/  IABS R6, R20 ;  /* 0x0000001400067213 */ /* 0x000fe20000000000 */
[----:B------:R-:W-:Y:S01]  /*1f50*/  IMAD R19, R3, R10, R19 ;  /* 0x0000000a03137224 */ /* 0x000fe200078e0213 */
[----:B------:R-:W-:Y:S01]  /*1f60*/  LOP3.LUT R10, R4, 0x80, RZ, 0xfc, !PT ;  /* 0x00000080040a7812 */ /* 0x000fe200078efcff */
[----:B------:R-:W-:Y:S01]  /*1f70*/  @!P6 IMAD.MOV R2, RZ, RZ, -R2 ;  /* 0x000000ffff02e224 */ /* 0x000fe200078e0a02 */
[----:B------:R-:W-:Y:S01]  /*1f80*/  ISETP.GE.AND P6, PT, R5, RZ, PT ;  /* 0x000000ff0500720c */ /* 0x000fe20003fc6270 */
[--C-:B------:R-:W-:Y:S01]  /*1f90*/  @!P0 IMAD.IADD R13, R13, 0x1, -R3.reuse ;  /* 0x000000010d0d8824 */ /* 0x100fe200078e0a03 */
[C---:B------:R-:W-:Y:S01]  /*1fa0*/  ISETP.GT.U32.AND P4, PT, R3.reuse, R15, PT ;  /* 0x0000000f0300720c */ /* 0x040fe20003f84070 */
[----:B------:R-:W-:Y:S01]  /*1fb0*/  IMAD.HI.U32 R5, R0, R12, RZ ;  /* 0x0000000c00057227 */ /* 0x000fe200078e00ff */
[----:B------:R0:W-:Y:S02]  /*1fc0*/  STL [R1], R2 ;  /* 0x0000000201007387 */ /* 0x0001e40000100800 */
[C---:B------:R-:W-:Y:S01]  /*1fd0*/  ISETP.GT.U32.AND P0, PT, R3.reuse, R13, PT ;  /* 0x0000000d0300720c */ /* 0x040fe20003f04070 */
[----:B------:R-:W-:Y:S01]  /*1fe0*/  @!P3 IMAD.IADD R14, R14, 0x1, -R3 ;  /* 0x000000010e0eb824 */ /* 0x000fe200078e0a03 */
[----:B------:R-:W-:Y:S01]  /*1ff0*/  ISETP.GT.U32.AND P3, PT, R3, R19, PT ;  /* 0x000000130300720c */ /* 0x000fe20003f64070 */
[----:B------:R-:W-:-:S02]  /*2000*/  IMAD.MOV R5, RZ, RZ, -R5 ;  /* 0x000000ffff057224 */ /* 0x000fc400078e0a05 */
[----:B------:R-:W-:-:S04]  /*2010*/  IMAD.HI.U32 R9, R0, R6, RZ ;  /* 0x0000000600097227 */ /* 0x000fc800078e00ff */
[----:B------:R-:W-:Y:S02]  /*2020*/  IMAD R12, R3, R5, R12 ;  /* 0x00000005030c7224 */ /* 0x000fe400078e020c */
[----:B------:R-:W-:Y:S02]  /*2030*/  @!P4 IMAD.IADD R15, R15, 0x1, -R3 ;  /* 0x000000010f0fc824 */ /* 0x000fe400078e0a03 */
[----:B------:R-:W-:Y:S01]  /*2040*/  IMAD.MOV R9, RZ, RZ, -R9 ;  /* 0x000000ffff097224 */ /* 0x000fe200078e0a09 */
[----:B------:R-:W-:Y:S01]  /*2050*/  ISETP.GT.U32.AND P4, PT, R3, R12, PT ;  /* 0x0000000c0300720c */ /* 0x000fe20003f84070 */
[--C-:B------:R-:W-:Y:S02]  /*2060*/  @!P3 IMAD.IADD R19, R19, 0x1, -R3.reuse ;  /* 0x000000011313b824 */ /* 0x100fe400078e0a03 */
[----:B------:R-:W-:Y:S01]  /*2070*/  @!P0 IMAD.IADD R13, R13, 0x1, -R3 ;  /* 0x000000010d0d8824 */ /* 0x000fe200078e0a03 */
[----:B------:R-:W-:Y:S01]  /*2080*/  ISETP.GE.AND P0, PT, R11, RZ, PT ;  /* 0x000000ff0b00720c */ /* 0x000fe20003f06270 */
[----:B------:R-:W-:Y:S01]  /*2090*/  VIADD R5, R8, 0x98 ;  /* 0x0000009808057836 */ /* 0x000fe20000000000 */
[C---:B------:R-:W-:Y:S01]  /*20a0*/  ISETP.GT.U32.AND P3, PT, R3.reuse, R19, PT ;  /* 0x000000130300720c */ /* 0x040fe20003f64070 */
[----:B------:R-:W-:Y:S01]  /*20b0*/  @!P2 IMAD.MOV R29, RZ, RZ, -R29 ;  /* 0x000000ffff1da224 */ /* 0x000fe200078e0a1d */
[----:B------:R-:W-:Y:S01]  /*20c0*/  ISETP.GE.AND P2, PT, R16, RZ, PT ;  /* 0x000000ff1000720c */ /* 0x000fe20003f46270 */
[----:B------:R-:W-:Y:S01]  /*20d0*/  IMAD R6, R3, R9, R6 ;  /* 0x0000000903067224 */ /* 0x000fe200078e0206 */
[----:B------:R-:W-:Y:S01]  /*20e0*/  IABS R9, R5 ;  /* 0x0000000500097213 */ /* 0x000fe20000000000 */
[----:B------:R-:W-:Y:S01]  /*20f0*/  @!P5 IMAD.MOV R13, RZ, RZ, -R13 ;  /* 0x000000ffff0dd224 */ /* 0x000fe200078e0a0d */
[----:B------:R-:W-:Y:S01]  /*2100*/  ISETP.GE.AND P5, PT, R5, RZ, PT ;  /* 0x000000ff0500720c */ /* 0x000fe20003fa6270 */
[----:B------:R-:W-:Y:S01]  /*2110*/  @!P4 IMAD.IADD R12, R12, 0x1, -R3 ;  /* 0x000000010c0cc824 */ /* 0x000fe200078e0a03 */
[----:B------:R-:W-:Y:S01]  /*2120*/  LOP3.LUT R5, R4, 0x90, RZ, 0xfc, !PT ;  /* 0x0000009004057812 */ /* 0x000fe200078efcff */
[C---:B------:R-:W-:Y:S01]  /*2130*/  IMAD.HI.U32 R18, R0.reuse, R9, RZ ;  /* 0x0000000900127227 */ /* 0x040fe200078e00ff */
[----:B------:R-:W-:Y:S02]  /*2140*/  STL [R1+0xab0], R29 ;  /* 0x000ab01d01007387 */ /* 0x000fe40000100800 */
[----:B------:R-:W-:Y:S01]  /*2150*/  IABS R16, R5 ;  /* 0x0000000500107213 */ /* 0x000fe20000000000 */
[----:B------:R-:W-:Y:S01]  /*2160*/  @!P1 IMAD.MOV R15, RZ, RZ, -R15 ;  /* 0x000000ffff0f9224 */ /* 0x000fe200078e0a0f */
[C---:B------:R-:W-:Y:S01]  /*2170*/  ISETP.GT.U32.AND P4, PT, R3.reuse, R12, PT ;  /* 0x0000000c0300720c */ /* 0x040fe20003f84070 */
[----:B------:R-:W-:Y:S01]  /*2180*/  IMAD.MOV R18, RZ, RZ, -R18 ;  /* 0x000000ffff127224 */ /* 0x000fe200078e0a12 */
[----:B------:R-:W-:Y:S01]  /*2190*/  ISETP.GT.U32.AND P1, PT, R3, R6, PT ;  /* 0x000000060300720c */ /* 0x000fe20003f24070 */
[----:B------:R-:W-:Y:S01]  /*21a0*/  IMAD.HI.U32 R21, R0, R16, RZ ;  /* 0x0000001000157227 */ /* 0x000fe200078e00ff */
[----:B------:R1:W-:Y:S03]  /*21b0*/  STL [R1+0xaac], R13 ;  /* 0x000aac0d01007387 */ /* 0x0003e60000100800 */
[----:B------:R-:W-:Y:S01]  /*21c0*/  @!P3 IMAD.IADD R19, R19, 0x1, -R3 ;  /* 0x000000011313b824 */ /* 0x000fe200078e0a03 */
[----:B------:R-:W-:Y:S01]  /*21d0*/  ISETP.GE.AND P3, PT, R20, RZ, PT ;  /* 0x000000ff1400720c */ /* 0x000fe20003f66270 */
[----:B------:R-:W-:Y:S01]  /*21e0*/  @!P2 IMAD.MOV R14, RZ, RZ, -R14 ;  /* 0x000000ffff0ea224 */ /* 0x000fe200078e0a0e */
[----:B------:R-:W-:Y:S01]  /*21f0*/  ISETP.GE.AND P2, PT, R17, RZ, PT ;  /* 0x000000ff1100720c */ /* 0x000fe20003f46270 */
[----:B------:R-:W-:Y:S01]  /*2200*/  IMAD.MOV R20, RZ, RZ, -R21 ;  /* 0x000000ffff147224 */ /* 0x000fe200078e0a15 */
[----:B------:R-:W-:Y:S01]  /*2210*/  IABS R17, R17 ;  /* 0x0000001100117213 */ /* 0x000fe20000000000 */
[C---:B------:R-:W-:Y:S01]  /*2220*/  IMAD R9, R3.reuse, R18, R9 ;  /* 0x0000001203097224 */ /* 0x040fe200078e0209 */
[----:B------:R-:W-:Y:S01]  /*2230*/  STL [R1+0xab4], R14 ;  /* 0x000ab40e01007387 */ /* 0x000fe20000100800 */
[----:B0-----:R-:W-:Y:S01]  /*2240*/  IMAD.MOV.U32 R2, RZ, RZ, R19 ;  /* 0x000000ffff027224 */ /* 0x001fe200078e0013 */
[----:B------:R-:W-:Y:S01]  /*2250*/  IABS R18, R10 ;  /* 0x0000000a00127213 */ /* 0x000fe20000000000 */
[C---:B------:R-:W-:Y:S01]  /*2260*/  IMAD R16, R3.reuse, R20, R16 ;  /* 0x0000001403107224 */ /* 0x040fe200078e0210 */
[----:B------:R0:W-:Y:S01]  /*2270*/  STL [R1+0xab8], R15 ;  /* 0x000ab80f01007387 */ /* 0x0001e20000100800 */
[----:B------:R-:W-:Y:S01]  /*2280*/  @!P0 IMAD.MOV R2, RZ, RZ, -R2 ;  /* 0x000000ffff028224 */ /* 0x000fe200078e0a02 */
[----:B------:R-:W-:Y:S01]  /*2290*/  ISETP.GT.U32.AND P0, PT, R3, R9, PT ;  /* 0x000000090300720c */ /* 0x000fe20003f04070 */
[----:B------:R-:W-:Y:S01]  /*22a0*/  IMAD.HI.U32 R11, R0, R17, RZ ;  /* 0x00000011000b7227 */ /* 0x000fe200078e00ff */
[----:B-1----:R-:W-:-:S02]  /*22b0*/  LOP3.LUT R13, R4, 0x50, RZ, 0xfc, !PT ;  /* 0x00000050040d7812 */ /* 0x002fc400078efcff */
[----:B------:R1:W-:Y:S01]  /*22c0*/  STL [R1+0x30], R2 ;  /* 0x0000300201007387 */ /* 0x0003e20000100800 */
[----:B------:R-:W-:Y:S01]  /*22d0*/  @!P4 IMAD.IADD R12, R12, 0x1, -R3 ;  /* 0x000000010c0cc824 */ /* 0x000fe200078e0a03 */
[C---:B------:R-:W-:Y:S01]  /*22e0*/  ISETP.GT.U32.AND P4, PT, R3.reuse, R16, PT ;  /* 0x000000100300720c */ /* 0x040fe20003f84070 */
[----:B------:R-:W-:Y:S01]  /*22f0*/  IMAD.MOV R11, RZ, RZ, -R11 ;  /* 0x000000ffff0b7224 */ /* 0x000fe200078e0a0b */
[----:B------:R-:W-:Y:S01]  /*2300*/  IABS R24, R13 ;  /* 0x0000000d00187213 */ /* 0x000fe20000000000 */
[----:B------:R-:W-:Y:S01]  /*2310*/  @!P1 IMAD.IADD R6, R6, 0x1, -R3 ;  /* 0x0000000106069824 */ /* 0x000fe200078e0a03 */
[C---:B0-----:R-:W-:Y:S01]  /*2320*/  LOP3.LUT R15, R4.reuse, 0x20, RZ, 0xfc, !PT ;  /* 0x00000020040f7812 */ /* 0x041fe200078efcff */
[----:B------:R-:W-:Y:S02]  /*2330*/  IMAD R17, R3, R11, R17 ;  /* 0x0000000b03117224 */ /* 0x000fe400078e0211 */
[----:B------:R-:W-:Y:S01]  /*2340*/  @!P0 IMAD.IADD R9, R9, 0x1, -R3 ;  /* 0x0000000109098824 */ /* 0x000fe200078e0a03 */
[----:B------:R-:W-:Y:S01]  /*2350*/  ISETP.GT.U32.AND P1, PT, R3, R6, PT ;  /* 0x000000060300720c */ /* 0x000fe20003f24070 */
[----:B-1----:R-:W-:Y:S01]  /*2360*/  IMAD.MOV.U32 R2, RZ, RZ, R12 ;  /* 0x000000ffff027224 */ /* 0x002fe200078e000c */
[----:B------:R-:W-:Y:S01]  /*2370*/  LOP3.LUT R12, R4, 0x70, RZ, 0xfc, !PT ;  /* 0x00000070040c7812 */ /* 0x000fe200078efcff */
[----:B------:R-:W-:-:S03]  /*2380*/  IMAD.HI.U32 R11, R0, R18, RZ ;  /* 0x00000012000b7227 */ /* 0x000fc600078e00ff */
[----:B------:R-:W-:Y:S01]  /*2390*/  IABS R20, R12 ;  /* 0x0000000c00147213 */ /* 0x000fe20000000000 */
[----:B------:R-:W-:Y:S01]  /*23a0*/  @!P6 IMAD.MOV R2, RZ, RZ, -R2 ;  /* 0x000000ffff02e224 */ /* 0x000fe200078e0a02 */
[C---:B------:R-:W-:Y:S01]  /*23b0*/  ISETP.GT.U32.AND P6, PT, R3.reuse, R17, PT ;  /* 0x000000110300720c */ /* 0x040fe20003fc4070 */
[----:B------:R-:W-:Y:S01]  /*23c0*/  @!P4 IMAD.IADD R16, R16, 0x1, -R3 ;  /* 0x000000011010c824 */ /* 0x000fe200078e0a03 */
[----:B------:R-:W-:Y:S01]  /*23d0*/  ISETP.GT.U32.AND P4, PT, R3, R9, PT ;  /* 0x000000090300720c */ /* 0x000fe20003f84070 */
[----:B------:R-:W-:Y:S01]  /*23e0*/  VIADD R19, R8, 0x78 ;  /* 0x0000007808137836 */ /* 0x000fe20000000000 */
[----:B------:R0:W-:Y:S01]  /*23f0*/  STL [R1+0x34], R2 ;  /* 0x0000340201007387 */ /* 0x0001e20000100800 */
[----:B------:R-:W-:Y:S02]  /*2400*/  IMAD.MOV R11, RZ, RZ, -R11 ;  /* 0x000000ffff0b7224 */ /* 0x000fe400078e0a0b */
[----:B------:R-:W-:Y:S01]  /*2410*/  @!P1 IMAD.IADD R6, R6, 0x1, -R3 ;  /* 0x0000000106069824 */ /* 0x000fe200078e0a03 */
[----:B------:R-:W-:Y:S01]  /*2420*/  ISETP.GE.AND P1, PT, R19, RZ, PT ;  /* 0x000000ff1300720c */ /* 0x000fe20003f26270 */
[----:B------:R-:W-:Y:S01]  /*2430*/  IMAD R18, R3, R11, R18 ;  /* 0x0000000b03127224 */ /* 0x000fe200078e0212 */
[----:B------:R-:W-:Y:S01]  /*2440*/  IABS R19, R19 ;  /* 0x0000001300137213 */ /* 0x000fe20000000000 */
[----:B------:R-:W-:-:S02]  /*2450*/  VIADD R21, R8, 0x68 ;  /* 0x0000006808157836 */ /* 0x000fc40000000000 */
[----:B------:R-:W-:Y:S01]  /*2460*/  @!P6 IMAD.IADD R17, R17, 0x1, -R3 ;  /* 0x000000011111e824 */ /* 0x000fe200078e0a03 */
[----:B------:R-:W-:Y:S01]  /*2470*/  ISETP.GT.U32.AND P6, PT, R3, R16, PT ;  /* 0x000000100300720c */ /* 0x000fe20003fc4070 */
[----:B0-----:R-:W-:Y:S01]  /*2480*/  IMAD.MOV.U32 R2, RZ, RZ, R6 ;  /* 0x000000ffff027224 */ /* 0x001fe200078e0006 */
[----:B------:R-:W-:Y:S01]  /*2490*/  ISETP.GE.AND P0, PT, R21, RZ, PT ;  /* 0x000000ff1500720c */ /* 0x000fe20003f06270 */
[----:B------:R-:W-:Y:S01]  /*24a0*/  IMAD.HI.U32 R6, R0, R19, RZ ;  /* 0x0000001300067227 */ /* 0x000fe200078e00ff */
[----:B------:R-:W-:-:S03]  /*24b0*/  IABS R21, R21 ;  /* 0x0000001500157213 */ /* 0x000fc60000000000 */
[----:B------:R-:W-:Y:S01]  /*24c0*/  @!P3 IMAD.MOV R2, RZ, RZ, -R2 ;  /* 0x000000ffff02b224 */ /* 0x000fe200078e0a02 */
[----:B------:R-:W-:Y:S01]  /*24d0*/  ISETP.GT.U32.AND P3, PT, R3, R17, PT ;  /* 0x000000110300720c */ /* 0x000fe20003f64070 */
[--C-:B------:R-:W-:Y:S01]  /*24e0*/  @!P4 IMAD.IADD R9, R9, 0x1, -R3.reuse ;  /* 0x000000010909c824 */ /* 0x100fe200078e0a03 */
[C---:B------:R-:W-:Y:S01]  /*24f0*/  ISETP.GT.U32.AND P4, PT, R3.reuse, R18, PT ;  /* 0x000000120300720c */ /* 0x040fe20003f84070 */
[----:B------:R-:W-:Y:S01]  /*2500*/  IMAD.MOV R6, RZ, RZ, -R6 ;  /* 0x000000ffff067224 */ /* 0x000fe200078e0a06 */
[----:B------:R-:W-:Y:S01]  /*2510*/  STL [R1+0xac0], R2 ;  /* 0x000ac00201007387 */ /* 0x000fe20000100800 */
[----:B------:R-:W-:Y:S02]  /*2520*/  @!P6 IMAD.IADD R16, R16, 0x1, -R3 ;  /* 0x000000011010e824 */ /* 0x000fe400078e0a03 */
[----:B------:R-:W-:Y:S02]  /*2530*/  IMAD R19, R3, R6, R19 ;  /* 0x0000000603137224 */ /* 0x000fe400078e0213 */
[----:B------:R-:W-:-:S02]  /*2540*/  IMAD.MOV.U32 R28, RZ, RZ, R9 ;  /* 0x000000ffff1c7224 */ /* 0x000fc400078e0009 */
[----:B------:R-:W-:Y:S01]  /*2550*/  IMAD.HI.U32 R11, R0, R20, RZ ;  /* 0x00000014000b7227 */ /* 0x000fe200078e00ff */
[----:B------:R-:W-:-:S03]  /*2560*/  ISETP.GT.U32.AND P6, PT, R3, R19, PT ;  /* 0x000000130300720c */ /* 0x000fc60003fc4070 */
[--C-:B------:R-:W-:Y:S01]  /*2570*/  @!P3 IMAD.IADD R17, R17, 0x1, -R3.reuse ;  /* 0x000000011111b824 */ /* 0x100fe200078e0a03 */
[----:B------:R-:W-:Y:S01]  /*2580*/  ISETP.GE.AND P3, PT, R5, RZ, PT ;  /* 0x000000ff0500720c */ /* 0x000fe20003f66270 */
[----:B------:R-:W-:Y:S01]  /*2590*/  @!P4 IMAD.IADD R18, R18, 0x1, -R3 ;  /* 0x000000011212c824 */ /* 0x000fe200078e0a03 */
[----:B------:R-:W-:Y:S01]  /*25a0*/  ISETP.GE.AND P4, PT, R10, RZ, PT ;  /* 0x000000ff0a00720c */ /* 0x000fe20003f86270 */
[----:B------:R-:W-:Y:S02]  /*25b0*/  @!P5 IMAD.MOV R28, RZ, RZ, -R28 ;  /* 0x000000ffff1cd224 */ /* 0x000fe400078e0a1c */
[----:B------:R-:W-:Y:S01]  /*25c0*/  IMAD.MOV R11, RZ, RZ, -R11 ;  /* 0x000000ffff0b7224 */ /* 0x000fe200078e0a0b */
[C---:B------:R-:W-:Y:S01]  /*25d0*/  ISETP.GT.U32.AND P5, PT, R3.reuse, R18, PT ;  /* 0x000000120300720c */ /* 0x040fe20003fa4070 */
[----:B------:R-:W-:Y:S01]  /*25e0*/  IMAD.HI.U32 R5, R0, R21, RZ ;  /* 0x0000001500057227 */ /* 0x000fe200078e00ff */
[----:B------:R0:W-:Y:S03]  /*25f0*/  STL [R1+0xac4], R28 ;  /* 0x000ac41c01007387 */ /* 0x0001e60000100800 */
[----:B------:R-:W-:Y:S01]  /*2600*/  IMAD R20, R3, R11, R20 ;  /* 0x0000000b03147224 */ /* 0x000fe200078e0214 */
[----:B------:R-:W-:Y:S01]  /*2610*/  LOP3.LUT R11, R4, 0x40, RZ, 0xfc, !PT ;  /* 0x00000040040b7812 */ /* 0x000fe200078efcff */
[----:B------:R-:W-:-:S02]  /*2620*/  IMAD.MOV R5, RZ, RZ, -R5 ;  /* 0x000000ffff057224 */ /* 0x000fc400078e0a05 */
[----:B------:R-:W-:Y:S01]  /*2630*/  @!P6 IMAD.IADD R19, R19, 0x1, -R3 ;  /* 0x000000011313e824 */ /* 0x000fe200078e0a03 */
[----:B------:R-:W-:Y:S01]  /*2640*/  IABS R26, R11 ;  /* 0x0000000b001a7213 */ /* 0x000fe20000000000 */
[C---:B------:R-:W-:Y:S02]  /*2650*/  IMAD R21, R3.reuse, R5, R21 ;  /* 0x0000000503157224 */ /* 0x040fe400078e0215 */
[----:B------:R-:W-:Y:S01]  /*2660*/  @!P3 IMAD.MOV R16, RZ, RZ, -R16 ;  /* 0x000000ffff10b224 */ /* 0x000fe200078e0a10 */
[C---:B------:R-:W-:Y:S01]  /*2670*/  ISETP.GT.U32.AND P3, PT, R3.reuse, R20, PT ;  /* 0x000000140300720c */ /* 0x040fe20003f64070 */
[----:B------:R-:W-:Y:S01]  /*2680*/  IMAD.HI.U32 R6, R0, R22, RZ ;  /* 0x0000001600067227 */ /* 0x000fe200078e00ff */
[----:B------:R-:W-:-:S03]  /*2690*/  ISETP.GT.U32.AND P6, PT, R3, R19, PT ;  /* 0x000000130300720c */ /* 0x000fc60003fc4070 */
[----:B------:R-:W-:Y:S01]  /*26a0*/  @!P5 IMAD.IADD R18, R18, 0x1, -R3 ;  /* 0x000000011212d824 */ /* 0x000fe200078e0a03 */
[----:B------:R-:W-:Y:S01]  /*26b0*/  ISETP.GT.U32.AND P5, PT, R3, R21, PT ;  /* 0x000000150300720c */ /* 0x000fe20003fa4070 */
[----:B------:R-:W-:Y:S02]  /*26c0*/  IMAD.MOV R6, RZ, RZ, -R6 ;  /* 0x000000ffff067224 */ /* 0x000fe400078e0a06 */
[----:B------:R-:W-:Y:S01]  /*26d0*/  @!P2 IMAD.MOV R17, RZ, RZ, -R17 ;  /* 0x000000ffff11a224 */ /* 0x000fe200078e0a11 */
[----:B------:R-:W-:Y:S01]  /*26e0*/  ISETP.GE.AND P2, PT, R23, RZ, PT ;  /* 0x000000ff1700720c */ /* 0x000fe20003f46270 */
[----:B------:R-:W-:Y:S01]  /*26f0*/  IMAD R22, R3, R6, R22 ;  /* 0x0000000603167224 */ /* 0x000fe200078e0216 */
[----:B------:R-:W-:Y:S01]  /*2700*/  IABS R23, R23 ;  /* 0x0000001700177213 */ /* 0x000fe20000000000 */
[--C-:B------:R-:W-:Y:S02]  /*2710*/  @!P3 IMAD.IADD R20, R20, 0x1, -R3.reuse ;  /* 0x000000011414b824 */ /* 0x100fe400078e0a03 */
[----:B------:R-:W-:Y:S01]  /*2720*/  @!P6 IMAD.IADD R19, R19, 0x1, -R3 ;  /* 0x000000011313e824 */ /* 0x000fe200078e0a03 */
[----:B------:R-:W-:Y:S01]  /*2730*/  ISETP.GT.U32.AND P6, PT, R3, R22, PT ;  /* 0x000000160300720c */ /* 0x000fe20003fc4070 */
[----:B------:R-:W-:-:S04]  /*2740*/  IMAD.HI.U32 R9, R0, R23, RZ ;  /* 0x0000001700097227 */ /* 0x000fc800078e00ff */
[----:B------:R-:W-:Y:S01]  /*2750*/  @!P5 IMAD.IADD R21, R21, 0x1, -R3 ;  /* 0x000000011515d824 */ /* 0x000fe200078e0a03 */
[----:B------:R-:W-:Y:S01]  /*2760*/  ISETP.GT.U32.AND P5, PT, R3, R20, PT ;  /* 0x000000140300720c */ /* 0x000fe20003fa4070 */
[----:B------:R-:W-:Y:S02]  /*2770*/  VIADD R5, R8, 0x48 ;  /* 0x0000004808057836 */ /* 0x000fe40000000000 */
[----:B------:R-:W-:Y:S02]  /*2780*/  IMAD.MOV R9, RZ, RZ, -R9 ;  /* 0x000000ffff097224 */ /* 0x000fe400078e0a09 */
[----:B------:R-:W-:Y:S01]  /*2790*/  IMAD.HI.U32 R6, R0, R24, RZ ;  /* 0x0000001800067227 */ /* 0x000fe200078e00ff */
[----:B------:R-:W-:Y:S02]  /*27a0*/  ISETP.GE.AND P3, PT, R5, RZ, PT ;  /* 0x000000ff0500720c */ /* 0x000fe40003f66270 */
[----:B------:R-:W-:Y:S01]  /*27b0*/  IABS R5, R5 ;  /* 0x0000000500057213 */ /* 0x000fe20000000000 */
[----:B------:R-:W-:-:S02]  /*27c0*/  IMAD R23, R3, R9, R23 ;  /* 0x0000000903177224 */ /* 0x000fc400078e0217 */
[--C-:B------:R-:W-:Y:S01]  /*27d0*/  @!P6 IMAD.IADD R22, R22, 0x1, -R3.reuse ;  /* 0x000000011616e824 */ /* 0x100fe200078e0a03 */
[C---:B------:R-:W-:Y:S01]  /*27e0*/  ISETP.GT.U32.AND P6, PT, R3.reuse, R21, PT ;  /* 0x000000150300720c */ /* 0x040fe20003fc4070 */
[----:B------:R-:W-:Y:S01]  /*27f0*/  @!P5 IMAD.IADD R20, R20, 0x1, -R3 ;  /* 0x000000011414d824 */ /* 0x000fe200078e0a03 */
[----:B------:R-:W-:Y:S01]  /*2800*/  ISETP.GT.U32.AND P5, PT, R3, R23, PT ;  /* 0x000000170300720c */ /* 0x000fe20003fa4070 */
[----:B------:R-:W-:Y:S02]  /*2810*/  IMAD.MOV R6, RZ, RZ, -R6 ;  /* 0x000000ffff067224 */ /* 0x000fe400078e0a06 */
[----:B------:R-:W-:-:S04]  /*2820*/  IMAD.HI.U32 R25, R0, R5, RZ ;  /* 0x0000000500197227 */ /* 0x000fc800078e00ff */
[----:B------:R-:W-:Y:S01]  /*2830*/  @!P4 IMAD.MOV R18, RZ, RZ, -R18 ;  /* 0x000000ffff12c224 */ /* 0x000fe200078e0a12 */
[C---:B------:R-:W-:Y:S01]  /*2840*/  ISETP.GT.U32.AND P4, PT, R3.reuse, R22, PT ;  /* 0x000000160300720c */ /* 0x040fe20003f84070 */
[----:B------:R-:W-:Y:S02]  /*2850*/  IMAD R24, R3, R6, R24 ;  /* 0x0000000603187224 */ /* 0x000fe400078e0218 */
[----:B------:R-:W-:Y:S02]  /*2860*/  IMAD.MOV R25, RZ, RZ, -R25 ;  /* 0x000000ffff197224 */ /* 0x000fe400078e0a19 */
[----:B------:R-:W-:Y:S02]  /*2870*/  VIADD R9, R8, 0x38 ;  /* 0x0000003808097836 */ /* 0x000fe40000000000 */
[----:B------:R-:W-:Y:S01]  /*2880*/  @!P6 IMAD.IADD R21, R21, 0x1, -R3 ;  /* 0x000000011515e824 */ /* 0x000fe200078e0a03 */
[C---:B------:R-:W-:Y:S01]  /*2890*/  ISETP.GT.U32.AND P6, PT, R3.reuse, R24, PT ;  /* 0x000000180300720c */ /* 0x040fe20003fc4070 */
[----:B------:R-:W-:Y:S01]  /*28a0*/  IMAD R25, R3, R25, R5 ;  /* 0x0000001903197224 */ /* 0x000fe200078e0205 */
[----:B------:R-:W-:Y:S01]  /*28b0*/  IABS R6, R9 ;  /* 0x0000000900067213 */ /* 0x000fe20000000000 */
[----:B------:R-:W-:-:S02]  /*28c0*/  @!P5 IMAD.IADD R23, R23, 0x1, -R3 ;  /* 0x000000011717d824 */ /* 0x000fc400078e0a03 */
[----:B------:R-:W-:Y:S01]  /*28d0*/  IMAD.HI.U32 R5, R0, R26, RZ ;  /* 0x0000001a00057227 */ /* 0x000fe200078e00ff */
[----:B------:R-:W-:-:S03]  /*28e0*/  ISETP.GT.U32.AND P5, PT, R3, R25, PT ;  /* 0x000000190300720c */ /* 0x000fc60003fa4070 */
[----:B------:R-:W-:Y:S01]  /*28f0*/  @!P1 IMAD.MOV R19, RZ, RZ, -R19 ;  /* 0x000000ffff139224 */ /* 0x000fe200078e0a13 */
[----:B------:R-:W-:Y:S01]  /*2900*/  ISETP.GT.U32.AND P1, PT, R3, R23, PT ;  /* 0x000000170300720c */ /* 0x000fe20003f24070 */
[----:B------:R-:W-:Y:S01]  /*2910*/  @!P4 IMAD.IADD R22, R22, 0x1, -R3 ;  /* 0x000000011616c824 */ /* 0x000fe200078e0a03 */
[----:B------:R-:W-:Y:S01]  /*2920*/  ISETP.GE.AND P4, PT, R12, RZ, PT ;  /* 0x000000ff0c00720c */ /* 0x000fe20003f86270 */
[----:B------:R-:W-:-:S04]  /*2930*/  IMAD.HI.U32 R27, R0, R6, RZ ;  /* 0x00000006001b7227 */ /* 0x000fc800078e00ff */
[----:B------:R-:W-:Y:S02]  /*2940*/  IMAD.MOV R5, RZ, RZ, -R5 ;  /* 0x000000ffff057224 */ /* 0x000fe400078e0a05 */
[----:B------:R-:W-:Y:S02]  /*2950*/  IMAD.MOV R27, RZ, RZ, -R27 ;  /* 0x000000ffff1b7224 */ /* 0x000fe400078e0a1b */
[----:B------:R-:W-:Y:S02]  /*2960*/  IMAD R26, R3, R5, R26 ;  /* 0x00000005031a7224 */ /* 0x000fe400078e021a */
[----:B------:R-:W-:Y:S01]  /*2970*/  @!P6 IMAD.IADD R24, R24, 0x1, -R3 ;  /* 0x000000011818e824 */ /* 0x000fe200078e0a03 */
[----:B------:R-:W-:Y:S01]  /*2980*/  ISETP.GE.AND P6, PT, R7, RZ, PT ;  /* 0x000000ff0700720c */ /* 0x000fe20003fc6270 */
[C---:B------:R-:W-:Y:S01]  /*2990*/  IMAD R27, R3.reuse, R27, R6 ;  /* 0x0000001b031b7224 */ /* 0x040fe200078e0206 */
[----:B------:R-:W-:Y:S01]  /*29a0*/  LOP3.LUT R7, R4, 0x30, RZ, 0xfc, !PT ;  /* 0x0000003004077812 */ /* 0x000fe200078efcff */
[----:B------:R-:W-:Y:S01]  /*29b0*/  @!P0 IMAD.MOV R21, RZ, RZ, -R21 ;  /* 0x000000ffff158224 */ /* 0x000fe200078e0a15 */
[----:B------:R-:W-:Y:S01]  /*29c0*/  ISETP.GT.U32.AND P0, PT, R3, R26, PT ;  /* 0x0000001a0300720c */ /* 0x000fe20003f04070 */
[--C-:B------:R-:W-:Y:S01]  /*29d0*/  @!P5 IMAD.IADD R25, R25, 0x1, -R3.reuse ;  /* 0x000000011919d824 */ /* 0x100fe200078e0a03 */
[----:B------:R-:W-:Y:S01]  /*29e0*/  IABS R5, R7 ;  /* 0x0000000700057213 */ /* 0x000fe20000000000 */
[----:B------:R-:W-:Y:S01]  /*29f0*/  VIADD R12, R8, 0x28 ;  /* 0x00000028080c7836 */ /* 0x000fe20000000000 */
[----:B------:R-:W-:Y:S01]  /*2a00*/  ISETP.GT.U32.AND P5, PT, R3, R24, PT ;  /* 0x000000180300720c */ /* 0x000fe20003fa4070 */
[----:B------:R-:W-:Y:S01]  /*2a10*/  @!P1 IMAD.IADD R23, R23, 0x1, -R3 ;  /* 0x0000000117179824 */ /* 0x000fe200078e0a03 */
[C---:B------:R-:W-:Y:S01]  /*2a20*/  ISETP.GT.U32.AND P1, PT, R3.reuse, R27, PT ;  /* 0x0000001b0300720c */ /* 0x040fe20003f24070 */
[----:B------:R-:W-:Y:S01]  /*2a30*/  @!P4 IMAD.MOV R20, RZ, RZ, -R20 ;  /* 0x000000ffff14c224 */ /* 0x000fe200078e0a14 */
[----:B------:R-:W-:Y:S01]  /*2a40*/  ISETP.GT.U32.AND P4, PT, R3, R25, PT ;  /* 0x000000190300720c */ /* 0x000fe20003f84070 */
[----:B------:R-:W-:Y:S01]  /*2a50*/  @!P6 IMAD.MOV R22, RZ, RZ, -R22 ;  /* 0x000000ffff16e224 */ /* 0x000fe200078e0a16 */
[----:B------:R-:W-:Y:S01]  /*2a60*/  IABS R10, R12 ;  /* 0x0000000c000a7213 */ /* 0x000fe20000000000 */
[----:B------:R-:W-:Y:S01]  /*2a70*/  IMAD.HI.U32 R6, R0, R5, RZ ;  /* 0x0000000500067227 */ /* 0x000fe200078e00ff */
[----:B------:R-:W-:-:S03]  /*2a80*/  ISETP.GE.AND P6, PT, R9, RZ, PT ;  /* 0x000000ff0900720c */ /* 0x000fc60003fc6270 */
[----:B------:R-:W-:-:S04]  /*2a90*/  IMAD.HI.U32 R9, R0, R10, RZ ;  /* 0x0000000a00097227 */ /* 0x000fc800078e00ff */
[----:B------:R-:W-:Y:S01]  /*2aa0*/  @!P0 IMAD.IADD R26, R26, 0x1, -R3 ;  /* 0x000000011a1a8824 */ /* 0x000fe200078e0a03 */
[----:B------:R-:W-:Y:S01]  /*2ab0*/  ISETP.GE.AND P0, PT, R11, RZ, PT ;  /* 0x000000ff0b00720c */ /* 0x000fe20003f06270 */
[----:B------:R-:W-:Y:S02]  /*2ac0*/  IMAD.MOV R6, RZ, RZ, -R6 ;  /* 0x000000ffff067224 */ /* 0x000fe400078e0a06 */
[----:B------:R-:W-:Y:S02]  /*2ad0*/  IMAD.MOV R9, RZ, RZ, -R9 ;  /* 0x000000ffff097224 */ /* 0x000fe400078e0a09 */
[--C-:B------:R-:W-:Y:S01]  /*2ae0*/  @!P1 IMAD.IADD R27, R27, 0x1, -R3.reuse ;  /* 0x000000011b1b9824 */ /* 0x100fe200078e0a03 */
[----:B------:R-:W-:Y:S01]  /*2af0*/  ISETP.GT.U32.AND P1, PT, R3, R26, PT ;  /* 0x0000001a0300720c */ /* 0x000fe20003f24070 */
[----:B------:R-:W-:Y:S01]  /*2b00*/  @!P4 IMAD.IADD R25, R25, 0x1, -R3 ;  /* 0x000000011919c824 */ /* 0x000fe200078e0a03 */
[----:B------:R-:W-:Y:S01]  /*2b10*/  ISETP.GE.AND P4, PT, R13, RZ, PT ;  /* 0x000000ff0d00720c */ /* 0x000fe20003f86270 */
[C---:B------:R-:W-:Y:S01]  /*2b20*/  IMAD R5, R3.reuse, R6, R5 ;  /* 0x0000000603057224 */ /* 0x040fe200078e0205 */
[----:B------:R-:W-:Y:S01]  /*2b30*/  LOP3.LUT R13, R4, 0x10, RZ, 0xfc, !PT ;  /* 0x00000010040d7812 */ /* 0x000fe200078efcff */
[----:B------:R-:W-:Y:S01]  /*2b40*/  IMAD R6, R3, R9, R10 ;  /* 0x0000000903067224 */ /* 0x000fe200078e020a */
[----:B------:R-:W-:Y:S01]  /*2b50*/  IABS R9, R15 ;  /* 0x0000000f00097213 */ /* 0x000fe20000000000 */
[----:B------:R-:W-:-:S02]  /*2b60*/  VIADD R10, R8, 0x18 ;  /* 0x00000018080a7836 */ /* 0x000fc40000000000 */
[----:B------:R-:W-:Y:S02]  /*2b70*/  VIADD R11, R8, 0x8 ;  /* 0x00000008080b7836 */ /* 0x000fe40000000000 */
[----:B------:R-:W-:Y:S02]  /*2b80*/  IMAD.MOV.U32 R8, RZ, RZ, R9 ;  /* 0x000000ffff087224 */ /* 0x000fe400078e0009 */
[----:B------:R-:W-:Y:S01]  /*2b90*/  @!P5 IMAD.IADD R24, R24, 0x1, -R3 ;  /* 0x000000011818d824 */ /* 0x000fe200078e0a03 */
[----:B------:R-:W-:Y:S01]  /*2ba0*/  ISETP.GE.AND P5, PT, R12, RZ, PT ;  /* 0x000000ff0c00720c */ /* 0x000fe20003fa6270 */
[----:B------:R-:W-:Y:S01]  /*2bb0*/  IMAD.HI.U32 R9, R0, R8, RZ ;  /* 0x0000000800097227 */ /* 0x000fe200078e00ff */
[----:B------:R-:W-:-:S03]  /*2bc0*/  IABS R12, R4 ;  /* 0x00000004000c7213 */ /* 0x000fc60000000000 */
[----:B------:R-:W-:Y:S01]  /*2bd0*/  @!P1 IMAD.IADD R26, R26, 0x1, -R3 ;  /* 0x000000011a1a9824 */ /* 0x000fe200078e0a03 */
[----:B------:R-:W-:Y:S01]  /*2be0*/  ISETP.GE.AND P1, PT, R11, RZ, PT ;  /* 0x000000ff0b00720c */ /* 0x000fe20003f26270 */
[----:B------:R-:W-:Y:S01]  /*2bf0*/  @!P4 IMAD.MOV R24, RZ, RZ, -R24 ;  /* 0x000000ffff18c224 */ /* 0x000fe200078e0a18 */
[----:B------:R-:W-:Y:S01]  /*2c00*/  ISETP.GE.AND P4, PT, R10, RZ, PT ;  /* 0x000000ff0a00720c */ /* 0x000fe20003f86270 */
[----:B------:R-:W-:Y:S01]  /*2c10*/  IMAD.MOV R9, RZ, RZ, -R9 ;  /* 0x000000ffff097224 */ /* 0x000fe200078e0a09 */
[----:B------:R-:W-:Y:S01]  /*2c20*/  IABS R11, R11 ;  /* 0x0000000b000b7213 */ /* 0x000fe20000000000 */
[----:B------:R-:W-:Y:S01]  /*2c30*/  @!P2 IMAD.MOV R23, RZ, RZ, -R23 ;  /* 0x000000ffff17a224 */ /* 0x000fe200078e0a17 */
[----:B------:R-:W-:Y:S01]  /*2c40*/  IABS R10, R10 ;  /* 0x0000000a000a7213 */ /* 0x000fe20000000000 */
[C---:B------:R-:W-:Y:S01]  /*2c50*/  IMAD R8, R3.reuse, R9, R8 ;  /* 0x0000000903087224 */ /* 0x040fe200078e0208 */
[----:B------:R-:W-:Y:S01]  /*2c60*/  ISETP.GT.U32.AND P2, PT, R3, R27, PT ;  /* 0x0000001b0300720c */ /* 0x000fe20003f44070 */
[----:B0-----:R-:W-:Y:S01]  /*2c70*/  IMAD.MOV.U32 R28, RZ, RZ, R11 ;  /* 0x000000ffff1c7224 */ /* 0x001fe200078e000b */
[----:B------:R-:W-:Y:S01]  /*2c80*/  IABS R11, R13 ;  /* 0x0000000d000b7213 */ /* 0x000fe20000000000 */
[----:B------:R-:W-:-:S02]  /*2c90*/  IMAD.MOV.U32 R9, RZ, RZ, R10 ;  /* 0x000000ffff097224 */ /* 0x000fc400078e000a */
[----:B------:R-:W-:-:S04]  /*2ca0*/  IMAD.HI.U32 R2, R0, R28, RZ ;  /* 0x0000001c00027227 */ /* 0x000fc800078e00ff */
[----:B------:R-:W-:-:S04]  /*2cb0*/  IMAD.HI.U32 R10, R0, R9, RZ ;  /* 0x00000009000a7227 */ /* 0x000fc800078e00ff */
[----:B------:R-:W-:Y:S02]  /*2cc0*/  IMAD.MOV R29, RZ, RZ, -R2 ;  /* 0x000000ffff1d7224 */ /* 0x000fe400078e0a02 */
[----:B------:R-:W-:Y:S02]  /*2cd0*/  IMAD.MOV R10, RZ, RZ, -R10 ;  /* 0x000000ffff0a7224 */ /* 0x000fe400078e0a0a */
[----:B------:R-:W-:-:S04]  /*2ce0*/  IMAD.HI.U32 R14, R0, R11, RZ ;  /* 0x0000000b000e7227 */ /* 0x000fc800078e00ff */
[----:B------:R-:W-:-:S04]  /*2cf0*/  IMAD.HI.U32 R2, R0, R12, RZ ;  /* 0x0000000c00027227 */ /* 0x000fc800078e00ff */
[----:B------:R-:W-:Y:S02]  /*2d00*/  IMAD.MOV.U32 R0, RZ, RZ, R28 ;  /* 0x000000ffff007224 */ /* 0x000fe400078e001c */
[C---:B------:R-:W-:Y:S01]  /*2d10*/  IMAD R9, R3.reuse, R10, R9 ;  /* 0x0000000a03097224 */ /* 0x040fe200078e0209 */
[----:B------:R-:W2:Y:S01]  /*2d20*/  LDL.LU R28, [R1+0xac4] ;  /* 0x000ac400011c7983 */ /* 0x000ea20000300800 */
[C---:B------:R-:W-:Y:S02]  /*2d30*/  IMAD R10, R3.reuse, R29, R0 ;  /* 0x0000001d030a7224 */ /* 0x040fe400078e0200 */
[----:B------:R-:W-:Y:S02]  /*2d40*/  IMAD.MOV R0, RZ, RZ, -R14 ;  /* 0x000000ffff007224 */ /* 0x000fe400078e0a0e */
[----:B------:R-:W0:Y:S01]  /*2d50*/  S2R R14, SR_TID.X ;  /* 0x00000000000e7919 */ /* 0x000e220000002100 */
[----:B------:R-:W-:Y:S01]  /*2d60*/  @!P3 IMAD.MOV R25, RZ, RZ, -R25 ;  /* 0x000000ffff19b224 */ /* 0x000fe200078e0a19 */
[----:B------:R-:W-:Y:S01]  /*2d70*/  ISETP.GT.U32.AND P3, PT, R3, R5, PT ;  /* 0x000000050300720c */ /* 0x000fe20003f64070 */
[----:B------:R-:W-:Y:S01]  /*2d80*/  @!P2 IMAD.IADD R27, R27, 0x1, -R3 ;  /* 0x000000011b1ba824 */ /* 0x000fe200078e0a03 */
[----:B------:R-:W-:Y:S01]  /*2d90*/  ISETP.GT.U32.AND P2, PT, R3, R6, PT ;  /* 0x000000060300720c */ /* 0x000fe20003f44070 */
[----:B------:R-:W-:-:S02]  /*2da0*/  IMAD.MOV R29, RZ, RZ, -R2 ;  /* 0x000000ffff1d7224 */ /* 0x000fc400078e0a02 */
[C---:B------:R-:W-:Y:S02]  /*2db0*/  IMAD R11, R3.reuse, R0, R11 ;  /* 0x00000000030b7224 */ /* 0x040fe400078e020b */
[----:B------:R-:W-:Y:S02]  /*2dc0*/  IMAD R12, R3, R29, R12 ;  /* 0x0000001d030c7224 */ /* 0x000fe400078e020c */
[----:B------:R-:W-:-:S04]  /*2dd0*/  @!P0 IMAD.MOV R26, RZ, RZ, -R26 ;  /* 0x000000ffff1a8224 */ /* 0x000fc800078e0a1a */
[--C-:B------:R-:W-:Y:S01]  /*2de0*/  @!P3 IMAD.IADD R5, R5, 0x1, -R3.reuse ;  /* 0x000000010505b824 */ /* 0x100fe200078e0a03 */
[----:B------:R-:W-:Y:S01]  /*2df0*/  ISETP.GT.U32.AND P3, PT, R3, R8, PT ;  /* 0x000000080300720c */ /* 0x000fe20003f64070 */
[----:B------:R-:W-:-:S03]  /*2e00*/  @!P2 IMAD.IADD R6, R6, 0x1, -R3 ;  /* 0x000000010606a824 */ /* 0x000fc600078e0a03 */
[C---:B------:R-:W-:Y:S02]  /*2e10*/  ISETP.GT.U32.AND P2, PT, R3.reuse, R5, PT ;  /* 0x000000050300720c */ /* 0x040fe40003f44070 */
[----:B------:R-:W-:-:S07]  /*2e20*/  ISETP.GT.U32.AND P0, PT, R3, R6, PT ;  /* 0x000000060300720c */ /* 0x000fce0003f04070 */
[----:B------:R-:W-:Y:S01]  /*2e30*/  @!P3 IMAD.IADD R8, R8, 0x1, -R3 ;  /* 0x000000010808b824 */ /* 0x000fe200078e0a03 */
[--C-:B0-----:R-:W-:Y:S02]  /*2e40*/  SHF.R.U32.HI R2, RZ, 0x2, R14.reuse ;  /* 0x00000002ff027819 */ /* 0x101fe4000001160e */
[----:B------:R-:W-:Y:S02]  /*2e50*/  SHF.R.U32.HI R0, RZ, 0x3, R14 ;  /* 0x00000003ff007819 */ /* 0x000fe4000001160e */
[----:B------:R-:W-:Y:S02]  /*2e60*/  SGXT.U32 R29, R2, 0x3 ;  /* 0x00000003021d781a */ /* 0x000fe40000000000 */
[----:B------:R-:W-:Y:S02]  /*2e70*/  LOP3.LUT R2, R0, 0x30, RZ, 0xc0, !PT ;  /* 0x0000003000027812 */ /* 0x000fe400078ec0ff */
[----:B------:R-:W-:-:S05]  /*2e80*/  LOP3.LUT R0, R14, 0x3, RZ, 0xc0, !PT ;  /* 0x000000030e007812 */ /* 0x000fca00078ec0ff */
[----:B------:R-:W-:-:S05]  /*2e90*/  IMAD R0, R0, 0x820, RZ ;  /* 0x0000082000007824 */ /* 0x000fca00078e02ff */
[----:B------:R-:W-:Y:S02]  /*2ea0*/  LOP3.LUT R0, R0, R29, R2, 0x1e, !PT ;  /* 0x0000001d00007212 */ /* 0x000fe400078e1e02 */
[----:B------:R-:W3:Y:S04]  /*2eb0*/  LDL.LU R2, [R1+0xac0] ;  /* 0x000ac00001027983 */ /* 0x000ee80000300800 */
[----:B------:R0:W-:Y:S01]  /*2ec0*/  STL [R1+0xa90], R0 ;  /* 0x000a900001007387 */ /* 0x0001e20000100800 */
[C---:B------:R-:W-:Y:S01]  /*2ed0*/  ISETP.GT.U32.AND P3, PT, R3.reuse, R8, PT ;  /* 0x000000080300720c */ /* 0x040fe20003f64070 */
[----:B0-----:R-:W0:Y:S01]  /*2ee0*/  S2R R0, SR_TID.X ;  /* 0x0000000000007919 */ /* 0x001e220000002100 */
[--C-:B------:R-:W-:Y:S01]  /*2ef0*/  @!P0 IMAD.IADD R6, R6, 0x1, -R3.reuse ;  /* 0x0000000106068824 */ /* 0x100fe200078e0a03 */
[----:B------:R-:W-:Y:S01]  /*2f00*/  ISETP.GT.U32.AND P0, PT, R3, R10, PT ;  /* 0x0000000a0300720c */ /* 0x000fe20003f04070 */
[----:B------:R-:W-:Y:S01]  /*2f10*/  @!P2 IMAD.IADD R5, R5, 0x1, -R3 ;  /* 0x000000010505a824 */ /* 0x000fe200078e0a03 */
[----:B------:R-:W-:-:S08]  /*2f20*/  ISETP.GT.U32.AND P2, PT, R3, R9, PT ;  /* 0x000000090300720c */ /* 0x000fd00003f44070 */
[--C-:B------:R-:W-:Y:S01]  /*2f30*/  @!P3 IMAD.IADD R8, R8, 0x1, -R3.reuse ;  /* 0x000000010808b824 */ /* 0x100fe200078e0a03 */
[----:B------:R-:W-:Y:S02]  /*2f40*/  ISETP.GT.U32.AND P3, PT, R3, R12, PT ;  /* 0x0000000c0300720c */ /* 0x000fe40003f64070 */
[--C-:B------:R-:W-:Y:S01]  /*2f50*/  @!P0 IMAD.IADD R10, R10, 0x1, -R3.reuse ;  /* 0x000000010a0a8824 */ /* 0x100fe200078e0a03 */
[----:B------:R-:W-:Y:S01]  /*2f60*/  ISETP.GE.AND P0, PT, R7, RZ, PT ;  /* 0x000000ff0700720c */ /* 0x000fe20003f06270 */
[C---:B------:R-:W-:Y:S02]  /*2f70*/  IMAD.SHL.U32 R7, R14.reuse, 0x40, RZ ;  /* 0x000000400e077824 */ /* 0x040fe400078e00ff */
[----:B------:R-:W-:Y:S02]  /*2f80*/  IMAD.SHL.U32 R14, R14, 0x10, RZ ;  /* 0x000000100e0e7824 */ /* 0x000fe400078e00ff */
[--C-:B------:R-:W-:Y:S01]  /*2f90*/  @!P2 IMAD.IADD R9, R9, 0x1, -R3.reuse ;  /* 0x000000010909a824 */ /* 0x100fe200078e0a03 */
[----:B------:R1:W-:Y:S04]  /*2fa0*/  STL [R1+0xa80], R7 ;  /* 0x000a800701007387 */ /* 0x0003e80000100800 */
[----:B------:R-:W-:Y:S01]  /*2fb0*/  @!P3 IMAD.IADD R12, R12, 0x1, -R3 ;  /* 0x000000010c0cb824 */ /* 0x000fe200078e0a03 */
[----:B------:R4:W-:Y:S01]  /*2fc0*/  STL [R1+0xa84], R14 ;  /* 0x000a840e01007387 */ /* 0x0009e20000100800 */
[----:B------:R-:W-:-:S02]  /*2fd0*/  ISETP.GT.U32.AND P3, PT, R3, R9, PT ;  /* 0x000000090300720c */ /* 0x000fc40003f64070 */
[----:B-1----:R-:W-:Y:S01]  /*2fe0*/  LOP3.LUT R7, R7, 0x1c0, RZ, 0xc0, !PT ;  /* 0x000001c007077812 */ /* 0x002fe200078ec0ff */
[C---:B0-----:R-:W-:Y:S02]  /*2ff0*/  IMAD.SHL.U32 R29, R0.reuse, 0x8, RZ ;  /* 0x00000008001d7824 */ /* 0x041fe400078e00ff */
[----:B------:R-:W-:Y:S01]  /*3000*/  IMAD.SHL.U32 R0, R0, 0x2, RZ ;  /* 0x0000000200007824 */ /* 0x000fe200078e00ff */
[----:B----4-:R-:W-:-:S04]  /*3010*/  LOP3.LUT R14, R14, 0x600, RZ, 0xc0, !PT ;  /* 0x000006000e0e7812 */ /* 0x010fc800078ec0ff */
[----:B------:R-:W-:Y:S02]  /*3020*/  IADD3 R14, PT, PT, R14, UR5, R7 ;  /* 0x000000050e0e7c10 */ /* 0x000fe4000fffe007 */
[----:B------:R-:W4:Y:S04]  /*3030*/  LDL.LU R7, [R1+0xabc] ;  /* 0x000abc0001077983 */ /* 0x000f280000300800 */
[----:B------:R0:W-:Y:S01]  /*3040*/  STL [R1+0xa88], R0 ;  /* 0x000a880001007387 */ /* 0x0001e20000100800 */
[----:B------:R-:W-:Y:S01]  /*3050*/  @!P3 IMAD.IADD R9, R9, 0x1, -R3 ;  /* 0x000000010909b824 */ /* 0x000fe200078e0a03 */
[----:B------:R-:W-:Y:S02]  /*3060*/  ISETP.GE.AND P3, PT, R4, RZ, PT ;  /* 0x000000ff0400720c */ /* 0x000fe40003f66270 */
[----:B0-----:R-:W-:-:S05]  /*3070*/  LOP3.LUT R0, R29, 0x30, R0, 0x48, !PT ;  /* 0x000000301d007812 */ /* 0x001fca00078e4800 */
[----:B------:R-:W-:Y:S02]  /*3080*/  IMAD.IADD R0, R0, 0x1, R14 ;  /* 0x0000000100007824 */ /* 0x000fe400078e020e */
[----:B------:R-:W2:Y:S04]  /*3090*/  LDL.LU R14, [R1+0x10] ;  /* 0x00001000010e7983 */ /* 0x000ea80000300800 */
[----:B------:R-:W3:Y:S04]  /*30a0*/  LDL.LU R4, [R1+0x8] ;  /* 0x0000080001047983 */ /* 0x000ee80000300800 */
[----:B------:R0:W-:Y:S04]  /*30b0*/  STL [R1+0x670], R0 ;  /* 0x0006700001007387 */ /* 0x0001e80000100800 */
[----:B------:R-:W3:Y:S01]  /*30c0*/  LDL.LU R29, [R1] ;  /* 0x00000000011d7983 */ /* 0x000ee20000300800 */
[C---:B------:R-:W-:Y:S01]  /*30d0*/  ISETP.GT.U32.AND P2, PT, R3.reuse, R11, PT ;  /* 0x0000000b0300720c */ /* 0x040fe20003f44070 */
[----:B------:R-:W-:Y:S01]  /*30e0*/  @!P6 IMAD.MOV R27, RZ, RZ, -R27 ;  /* 0x000000ffff1be224 */ /* 0x000fe200078e0a1b */
[----:B------:R-:W-:Y:S01]  /*30f0*/  ISETP.GT.U32.AND P6, PT, R3, R12, PT ;  /* 0x0000000c0300720c */ /* 0x000fe20003fc4070 */
[----:B------:R-:W-:-:S10]  /*3100*/  @!P0 IMAD.MOV R5, RZ, RZ, -R5 ;  /* 0x000000ffff058224 */ /* 0x000fd400078e0a05 */
[----:B------:R-:W-:Y:S01]  /*3110*/  @!P2 IMAD.IADD R11, R11, 0x1, -R3 ;  /* 0x000000010b0ba824 */ /* 0x000fe200078e0a03 */
[----:B------:R-:W-:-:S04]  /*3120*/  ISETP.GT.U32.AND P2, PT, R3, R10, PT ;  /* 0x0000000a0300720c */ /* 0x000fc80003f44070 */
[----:B------:R-:W-:Y:S01]  /*3130*/  ISETP.GT.U32.AND P0, PT, R3, R11, PT ;  /* 0x0000000b0300720c */ /* 0x000fe20003f04070 */
[----:B------:R-:W-:Y:S01]  /*3140*/  @!P6 IMAD.IADD R12, R12, 0x1, -R3 ;  /* 0x000000010c0ce824 */ /* 0x000fe200078e0a03 */
[----:B------:R-:W-:-:S07]  /*3150*/  ISETP.GE.AND P6, PT, R13, RZ, PT ;  /* 0x000000ff0d00720c */ /* 0x000fce0003fc6270 */
[--C-:B------:R-:W-:Y:S01]  /*3160*/  @!P2 IMAD.IADD R10, R10, 0x1, -R3.reuse ;  /* 0x000000010a0aa824 */ /* 0x100fe200078e0a03 */
[----:B------:R-:W-:Y:S02]  /*3170*/  ISETP.GE.AND P2, PT, R15, RZ, PT ;  /* 0x000000ff0f00720c */ /* 0x000fe40003f46270 */
[----:B------:R-:W3:Y:S01]  /*3180*/  LDL.LU R15, [R1+0xab8] ;  /* 0x000ab800010f7983 */ /* 0x000ee20000300800 */
[----:B------:R-:W-:Y:S02]  /*3190*/  @!P0 IMAD.IADD R11, R11, 0x1, -R3 ;  /* 0x000000010b0b8824 */ /* 0x000fe400078e0a03 */
[----:B------:R-:W-:Y:S01]  /*31a0*/  @!P1 IMAD.MOV R10, RZ, RZ, -R10 ;  /* 0x000000ffff0a9224 */ /* 0x000fe200078e0a0a */
[----:B0-----:R-:W3:Y:S04]  /*31b0*/  LDL.LU R0, [R1+0x34] ;  /* 0x0000340001007983 */ /* 0x001ee80000300800 */
[----:B------:R-:W3:Y:S01]  /*31c0*/  LDL.LU R3, [R1+0xc] ;  /* 0x00000c0001037983 */ /* 0x000ee20000300800 */
[----:B----4-:R-:W-:-:S02]  /*31d0*/  ISETP.NE.AND P0, PT, R7, RZ, PT ;  /* 0x000000ff0700720c */ /* 0x010fc40003f05270 */
[----:B------:R-:W-:Y:S02]  /*31e0*/  LOP3.LUT R13, RZ, R7, RZ, 0x33, !PT ;  /* 0x00000007ff0d7212 */ /* 0x000fe400078e33ff */
[----:B------:R-:W4:Y:S04]  /*31f0*/  LDL.LU R7, [R1+0x4] ;  /* 0x0000040001077983 */ /* 0x000f280000300800 */
[----:B------:R-:W-:Y:S04]  /*3200*/  STL [R1+0x4c], R13 ;  /* 0x00004c0d01007387 */ /* 0x000fe80000100800 */
[----:B------:R0:W-:Y:S01]  /*3210*/  STL [R1+0xaa4], R10 ;  /* 0x000aa40a01007387 */ /* 0x0001e20000100800 */
[----:B--2---:R-:W-:-:S03]  /*3220*/  SEL R14, R13, R14, !P0 ;  /* 0x0000000e0d0e7207 */ /* 0x004fc60004000000 */
[----:B0-----:R-:W2:Y:S04]  /*3230*/  LDL.LU R10, [R1+0x30] ;  /* 0x00003000010a7983 */ /* 0x001ea80000300800 */
[----:B------:R0:W-:Y:S01]  /*3240*/  STL [R1+0x2c], R14 ;  /* 0x00002c0e01007387 */ /* 0x0001e20000100800 */
[----:B---3--:R-:W-:-:S03]  /*3250*/  SEL R29, R13, R29, !P0 ;  /* 0x0000001d0d1d7207 */ /* 0x008fc60004000000 */
[----:B0-----:R-:W3:Y:S04]  /*3260*/  LDL.LU R14, [R1+0xab4] ;  /* 0x000ab400010e7983 */ /* 0x001ee80000300800 */
[----:B------:R0:W-:Y:S04]  /*3270*/  STL [R1+0x1c], R29 ;  /* 0x00001c1d01007387 */ /* 0x0001e80000100800 */
[----:B0-----:R-:W2:Y:S01]  /*3280*/  LDL.LU R29, [R1+0xab0] ;  /* 0x000ab000011d7983 */ /* 0x001ea20000300800 */
[C---:B------:R-:W-:Y:S02]  /*3290*/  SEL R4, R13.reuse, R4, !P0 ;  /* 0x000000040d047207 */ /* 0x040fe40004000000 */
[----:B------:R-:W-:-:S02]  /*32a0*/  SEL R3, R13, R3, !P0 ;  /* 0x000000030d037207 */ /* 0x000fc40004000000 */
[C---:B----4-:R-:W-:Y:S02]  /*32b0*/  SEL R7, R13.reuse, R7, !P0 ;  /* 0x000000070d077207 */ /* 0x050fe40004000000 */
[----:B--2---:R-:W-:Y:S02]  /*32c0*/  SEL R29, R13, R29, !P0 ;  /* 0x0000001d0d1d7207 */ /* 0x004fe40004000000 */
[----:B------:R-:W2:Y:S04]  /*32d0*/  LDL.LU R13, [R1+0xaac] ;  /* 0x000aac00010d7983 */ /* 0x000ea80000300800 */
[----:B------:R0:W-:Y:S04]  /*32e0*/  STL [R1+0x14], R29 ;  /* 0x0000141d01007387 */ /* 0x0001e80000100800 */
[----:B0-----:R-:W2:Y:S02]  /*32f0*/  LDL.LU R29, [R1+0x4c] ;  /* 0x00004c00011d7983 */ /* 0x001ea40000300800 */
[----:B--2---:R-:W-:-:S05]  /*3300*/  SEL R13, R29, R13, !P0 ;  /* 0x0000000d1d0d7207 */ /* 0x004fca0004000000 */
[----:B------:R3:W-:Y:S02]  /*3310*/  STL [R1+0x10], R13 ;  /* 0x0000100d01007387 */ /* 0x0007e40000100800 */
[C---:B---3--:R-:W-:Y:S02]  /*3320*/  SEL R13, R29.reuse, R14, !P0 ;  /* 0x0000000e1d0d7207 */ /* 0x048fe40004000000 */
[----:B------:R-:W-:-:S03]  /*3330*/  SEL R14, R29, R15, !P0 ;  /* 0x0000000f1d0e7207 */ /* 0x000fc60004000000 */
[----:B------:R0:W-:Y:S04]  /*3340*/  STL [R1+0xc], R13 ;  /* 0x00000c0d01007387 */ /* 0x0001e80000100800 */
[----:B------:R-:W-:Y:S01]  /*3350*/  STL [R1+0x8], R14 ;  /* 0x0000080e01007387 */ /* 0x000fe20000100800 */
[C---:B0-----:R-:W-:Y:S02]  /*3360*/  SEL R13, R29.reuse, R10, !P0 ;  /* 0x0000000a1d0d7207 */ /* 0x041fe40004000000 */
[C---:B------:R-:W-:Y:S02]  /*3370*/  SEL R10, R29.reuse, R0, !P0 ;  /* 0x000000001d0a7207 */ /* 0x040fe40004000000 */
[C---:B------:R-:W-:Y:S01]  /*3380*/  SEL R0, R29.reuse, R2, !P0 ;  /* 0x000000021d007207 */ /* 0x040fe20004000000 */
[----:B------:R0:W-:Y:S04]  /*3390*/  STL [R1+0x30], R13 ;  /* 0x0000300d01007387 */ /* 0x0001e80000100800 */
[----:B------:R-:W2:Y:S04]  /*33a0*/  LDL.LU R2, [R1+0xaa8] ;  /* 0x000aa80001027983 */ /* 0x000ea80000300800 */
[----:B------:R1:W-:Y:S01]  /*33b0*/  STL [R1+0x38], R10 ;  /* 0x0000380a01007387 */ /* 0x0003e20000100800 */
[----:B0-----:R-:W-:-:S03]  /*33c0*/  SEL R13, R29, R28, !P0 ;  /* 0x0000001c1d0d7207 */ /* 0x001fc60004000000 */
[----:B------:R0:W-:Y:S01]  /*33d0*/  STL [R1+0x48], R0 ;  /* 0x0000480001007387 */ /* 0x0001e20000100800 */
[----:B-1----:R-:W-:-:S03]  /*33e0*/  SEL R10, R29, R16, !P0 ;  /* 0x000000101d0a7207 */ /* 0x002fc60004000000 */
        /* <DEDUP_REMOVED lines=8> */
[----:B0-----:R-:W3:Y:S04]  /*3470*/  LDL.LU R13, [R1+0x1c] ;  /* 0x00001c00010d7983 */ /* 0x001ee80000300800 */
[----:B------:R-:W-:Y:S04]  /*3480*/  STL [R1+0x24], R10 ;  /* 0x0000240a01007387 */ /* 0x000fe80000100800 */
[----:B------:R-:W4:Y:S01]  /*3490*/  LDL.LU R14, [R1+0x14] ;  /* 0x00001400010e7983 */ /* 0x000f220000300800 */
[----:B------:R-:W-:-:S03]  /*34a0*/  SEL R28, R29, R21, !P0 ;  /* 0x000000151d1c7207 */ /* 0x000fc60004000000 */
[----:B------:R-:W-:Y:S04]  /*34b0*/  STL [R1+0x18], R0 ;  /* 0x0000180001007387 */ /* 0x000fe80000100800 */
[----:B------:R-:W2:Y:S04]  /*34c0*/  LDL.LU R15, [R1+0x10] ;  /* 0x00001000010f7983 */ /* 0x000ea80000300800 */
[----:B------:R-:W2:Y:S04]  /*34d0*/  LDL.LU R16, [R1+0xc] ;  /* 0x00000c0001107983 */ /* 0x000ea80000300800 */
[----:B------:R-:W2:Y:S04]  /*34e0*/  LDL.LU R17, [R1+0x8] ;  /* 0x0000080001117983 */ /* 0x000ea80000300800 */
[----:B------:R-:W2:Y:S04]  /*34f0*/  LDL.LU R18, [R1+0x30] ;  /* 0x0000300001127983 */ /* 0x000ea80000300800 */
[----:B------:R-:W2:Y:S04]  /*3500*/  LDL.LU R19, [R1+0x38] ;  /* 0x0000380001137983 */ /* 0x000ea80000300800 */
[----:B------:R-:W2:Y:S04]  /*3510*/  LDL.LU R20, [R1+0x48] ;  /* 0x0000480001147983 */ /* 0x000ea80000300800 */
[----:B------:R-:W2:Y:S04]  /*3520*/  LDL.LU R21, [R1+0x44] ;  /* 0x0000440001157983 */ /* 0x000ea80000300800 */
[----:B------:R0:W-:Y:S04]  /*3530*/  STL [R1+0xa98], R28 ;  /* 0x000a981c01007387 */ /* 0x0001e80000100800 */
[----:B0-----:R-:W2:Y:S04]  /*3540*/  LDL R28, [R1+0x24] ;  /* 0x00002400011c7983 */ /* 0x001ea80000100800 */
[----:B--2---:R0:W-:Y:S04]  /*3550*/  STL [R1+0xa9c], R28 ;  /* 0x000a9c1c01007387 */ /* 0x0041e80000100800 */
[----:B0-----:R-:W2:Y:S01]  /*3560*/  LDL.LU R28, [R1+0x34] ;  /* 0x00003400011c7983 */ /* 0x001ea20000300800 */
[----:B------:R-:W-:Y:S01]  /*3570*/  IMAD R2, R2, UR7, RZ ;  /* 0x0000000702027c24 */ /* 0x000fe2000f8e02ff */
[----:B------:R-:W-:Y:S01]  /*3580*/  SEL R0, R29, R22, !P0 ;  /* 0x000000161d007207 */ /* 0x000fe20004000000 */
[----:B------:R-:W-:-:S02]  /*3590*/  @!P5 IMAD.MOV R6, RZ, RZ, -R6 ;  /* 0x000000ffff06d224 */ /* 0x000fc400078e0a06 */
[----:B------:R-:W-:Y:S01]  /*35a0*/  @!P2 IMAD.MOV R8, RZ, RZ, -R8 ;  /* 0x000000ffff08a224 */ /* 0x000fe200078e0a08 */
[----:B------:R-:W-:Y:S01]  /*35b0*/  IADD3 R10, P1, PT, R2, UR10, RZ ;  /* 0x0000000a020a7c10 */ /* 0x000fe2000ff3e0ff */
[----:B------:R-:W-:Y:S01]  /*35c0*/  @!P4 IMAD.MOV R9, RZ, RZ, -R9 ;  /* 0x000000ffff09c224 */ /* 0x000fe200078e0a09 */
[----:B--2---:R0:W-:Y:S01]  /*35d0*/  STL [R1+0xaa0], R28 ;  /* 0x000aa01c01007387 */ /* 0x0041e20000100800 */
[----:B------:R-:W-:Y:S02]  /*35e0*/  @!P3 IMAD.MOV R12, RZ, RZ, -R12 ;  /* 0x000000ffff0cb224 */ /* 0x000fe400078e0a0c */
[----:B------:R-:W-:Y:S01]  /*35f0*/  @!P6 IMAD.MOV R11, RZ, RZ, -R11 ;  /* 0x000000ffff0be224 */ /* 0x000fe200078e0a0b */
[C---:B------:R-:W-:Y:S02]  /*3600*/  SEL R23, R29.reuse, R23, !P0 ;  /* 0x000000171d177207 */ /* 0x040fe40004000000 */
[C---:B------:R-:W-:Y:S02]  /*3610*/  SEL R24, R29.reuse, R24, !P0 ;  /* 0x000000181d187207 */ /* 0x040fe40004000000 */
[----:B------:R-:W-:-:S02]  /*3620*/  SEL R25, R29, R25, !P0 ;  /* 0x000000191d197207 */ /* 0x000fc40004000000 */
[C---:B------:R-:W-:Y:S01]  /*3630*/  SEL R26, R29.reuse, R26, !P0 ;  /* 0x0000001a1d1a7207 */ /* 0x040fe20004000000 */
[----:B0-----:R-:W2:Y:S01]  /*3640*/  LDL.LU R28, [R1+0x3c] ;  /* 0x00003c00011c7983 */ /* 0x001ea20000300800 */
[C---:B------:R-:W-:Y:S02]  /*3650*/  SEL R27, R29.reuse, R27, !P0 ;  /* 0x0000001b1d1b7207 */ /* 0x040fe40004000000 */
[----:B------:R-:W-:Y:S01]  /*3660*/  SEL R5, R29, R5, !P0 ;  /* 0x000000051d057207 */ /* 0x000fe20004000000 */
[----:B------:R-:W3:Y:S01]  /*3670*/  LDL.LU R22, [R1+0x40] ;  /* 0x0000400001167983 */ /* 0x000ee20000300800 */
[----:B------:R-:W-:Y:S01]  /*3680*/  IMAD R3, R3, UR13, RZ ;  /* 0x0000000d03037c24 */ /* 0x000fe2000f8e02ff */
[----:B------:R-:W-:Y:S02]  /*3690*/  USHF.R.S32.HI UR6, URZ, 0x1f, UR4 ;  /* 0x0000001fff067899 */ /* 0x000fe40008011404 */
[----:B------:R0:W-:Y:S01]  /*36a0*/  STL [R1+0x20], R10 ;  /* 0x0000200a01007387 */ /* 0x0001e20000100800 */
[----:B------:R-:W-:Y:S01]  /*36b0*/  IMAD R4, R4, UR13, RZ ;  /* 0x0000000d04047c24 */ /* 0x000fe2000f8e02ff */
[----:B------:R-:W1:Y:S02]  /*36c0*/  LDCU UR7, c[0x0][0x3a8] ;  /* 0x00007500ff0777ac */ /* 0x000e640008000800 */
[----:B0-----:R-:W3:Y:S01]  /*36d0*/  LDL.LU R10, [R1+0xaa4] ;  /* 0x000aa400010a7983 */ /* 0x001ee20000300800 */
[----:B------:R-:W-:-:S02]  /*36e0*/  SEL R6, R29, R6, !P0 ;  /* 0x000000061d067207 */ /* 0x000fc40004000000 */
[C---:B------:R-:W-:Y:S02]  /*36f0*/  SEL R8, R29.reuse, R8, !P0 ;  /* 0x000000081d087207 */ /* 0x040fe40004000000 */
[C---:B------:R-:W-:Y:S02]  /*3700*/  SEL R9, R29.reuse, R9, !P0 ;  /* 0x000000091d097207 */ /* 0x040fe40004000000 */
[C---:B------:R-:W-:Y:S02]  /*3710*/  SEL R11, R29.reuse, R11, !P0 ;  /* 0x0000000b1d0b7207 */ /* 0x040fe40004000000 */
[C---:B------:R-:W-:Y:S01]  /*3720*/  SEL R12, R29.reuse, R12, !P0 ;  /* 0x0000000c1d0c7207 */ /* 0x040fe20004000000 */
[----:B--2---:R-:W-:Y:S01]  /*3730*/  IMAD R28, R28, UR13, RZ ;  /* 0x0000000d1c1c7c24 */ /* 0x004fe2000f8e02ff */
[----:B---3--:R-:W-:Y:S02]  /*3740*/  SEL R10, R29, R10, !P0 ;  /* 0x0000000a1d0a7207 */ /* 0x008fe40004000000 */
[----:B------:R-:W-:Y:S01]  /*3750*/  LEA.HI.X.SX32 R29, R2, UR11, 0x1, P1 ;  /* 0x0000000b021d7c11 */ /* 0x000fe200088f0eff */
[----:B------:R-:W0:Y:S01]  /*3760*/  LDCU.64 UR10, c[0x0][0x388] ;  /* 0x00007100ff0a77ac */ /* 0x000e220008000a00 */
[----:B------:R-:W2:Y:S04]  /*3770*/  LDL.LU R2, [R1+0x2c] ;  /* 0x00002c0001027983 */ /* 0x000ea80000300800 */
[----:B------:R3:W-:Y:S04]  /*3780*/  STL [R1+0xa94], R29 ;  /* 0x000a941d01007387 */ /* 0x0007e80000100800 */
[----:B---3--:R-:W3:Y:S04]  /*3790*/  LDL.LU R29, [R1+0x18] ;  /* 0x00001800011d7983 */ /* 0x008ee80000300800 */
[----:B------:R0:W-:Y:S04]  /*37a0*/  STL [R1+0x8], R28 ;  /* 0x0000081c01007387 */ /* 0x0001e80000100800 */
[----:B0-----:R-:W2:Y:S02]  /*37b0*/  LDL.LU R28, [R1+0xaa0] ;  /* 0x000aa000011c7983 */ /* 0x001ea40000300800 */
[----:B--2---:R-:W-:-:S05]  /*37c0*/  IMAD R28, R28, UR13, RZ ;  /* 0x0000000d1c1c7c24 */ /* 0x004fca000f8e02ff */
[----:B------:R0:W-:Y:S04]  /*37d0*/  STL [R1+0xc], R28 ;  /* 0x00000c1c01007387 */ /* 0x0001e80000100800 */
[----:B0-----:R-:W2:Y:S02]  /*37e0*/  LDL.LU R28, [R1+0xa9c] ;  /* 0x000a9c00011c7983 */ /* 0x001ea40000300800 */
[----:B--2---:R-:W-:-:S05]  /*37f0*/  IMAD R28, R28, UR13, RZ ;  /* 0x0000000d1c1c7c24 */ /* 0x004fca000f8e02ff */
[----:B------:R0:W-:Y:S04]  /*3800*/  STL [R1+0x10], R28 ;  /* 0x0000101c01007387 */ /* 0x0001e80000100800 */
[----:B0-----:R-:W2:Y:S01]  /*3810*/  LDL.LU R28, [R1+0xa98] ;  /* 0x000a9800011c7983 */ /* 0x001ea20000300800 */
[----:B---3--:R-:W-:Y:S02]  /*3820*/  IMAD R29, R29, UR13, RZ ;  /* 0x0000000d1d1d7c24 */ /* 0x008fe4000f8e02ff */
[----:B------:R-:W-:-:S03]  /*3830*/  IMAD R0, R0, UR13, RZ ;  /* 0x0000000d00007c24 */ /* 0x000fc6000f8e02ff */
[----:B------:R0:W-:Y:S01]  /*3840*/  STL [R1+0x14], R29 ;  /* 0x0000141d01007387 */ /* 0x0001e20000100800 */
[----:B------:R-:W-:Y:S02]  /*3850*/  IMAD R2, R2, UR13, RZ ;  /* 0x0000000d02027c24 */ /* 0x000fe4000f8e02ff */
[----:B------:R-:W-:Y:S02]  /*3860*/  IMAD R7, R7, UR13, RZ ;  /* 0x0000000d07077c24 */ /* 0x000fe4000f8e02ff */
[----:B0-----:R-:W-:Y:S01]  /*3870*/  IMAD R29, R8, UR13, RZ ;  /* 0x0000000d081d7c24 */ /* 0x001fe2000f8e02ff */
[----:B------:R-:W-:Y:S02]  /*3880*/  SHF.R.S32.HI R8, RZ, 0x1f, R2 ;  /* 0x0000001fff087819 */ /* 0x000fe40000011402 */
[----:B------:R-:W-:Y:S01]  /*3890*/  IADD3 R2, P4, PT, R2, UR10, RZ ;  /* 0x0000000a02027c10 */ /* 0x000fe2000ff9e0ff */
[----:B------:R-:W-:Y:S02]  /*38a0*/  IMAD R13, R13, UR13, RZ ;  /* 0x0000000d0d0d7c24 */ /* 0x000fe4000f8e02ff */
[----:B----4-:R-:W-:-:S02]  /*38b0*/  IMAD R14, R14, UR13, RZ ;  /* 0x0000000d0e0e7c24 */ /* 0x010fc4000f8e02ff */
[----:B------:R-:W-:Y:S01]  /*38c0*/  IMAD R15, R15, UR13, RZ ;  /* 0x0000000d0f0f7c24 */ /* 0x000fe2000f8e02ff */
[----:B------:R-:W-:Y:S01]  /*38d0*/  IADD3.X R8, PT, PT, R8, UR11, RZ, P4, !PT ;  /* 0x0000000b08087c10 */ /* 0x000fe2000a7fe4ff */
[----:B--2---:R-:W-:-:S05]  /*38e0*/  IMAD R28, R28, UR13, RZ ;  /* 0x0000000d1c1c7c24 */ /* 0x004fca000f8e02ff */
[----:B------:R-:W-:Y:S04]  /*38f0*/  STL [R1+0x4], R28 ;  /* 0x0000041c01007387 */ /* 0x000fe80000100800 */
[----:B------:R0:W-:Y:S02]  /*3900*/  STL [R1], R0 ;  /* 0x0000000001007387 */ /* 0x0001e40000100800 */
[----:B0-----:R-:W-:Y:S02]  /*3910*/  IMAD R0, R5, UR13, RZ ;  /* 0x0000000d05007c24 */ /* 0x001fe4000f8e02ff */
[----:B------:R-:W-:-:S03]  /*3920*/  IMAD R5, R6, UR13, RZ ;  /* 0x0000000d06057c24 */ /* 0x000fc6000f8e02ff */
[----:B------:R0:W-:Y:S04]  /*3930*/  STL [R1+0x18], R0 ;  /* 0x0000180001007387 */ /* 0x0001e80000100800 */
[----:B------:R-:W-:Y:S01]  /*3940*/  STL [R1+0x1c], R5 ;  /* 0x00001c0501007387 */ /* 0x000fe20000100800 */
[----:B0-----:R-:W-:Y:S01]  /*3950*/  IMAD R0, R9, UR13, RZ ;  /* 0x0000000d09007c24 */ /* 0x001fe2000f8e02ff */
[----:B------:R-:W-:Y:S02]  /*3960*/  SHF.R.S32.HI R9, RZ, 0x1f, R3 ;  /* 0x0000001fff097819 */ /* 0x000fe40000011403 */
[----:B------:R-:W-:Y:S01]  /*3970*/  IADD3 R3, P6, PT, R3, UR10, RZ ;  /* 0x0000000a03037c10 */ /* 0x000fe2000ffde0ff */
[----:B------:R0:W-:Y:S04]  /*3980*/  STL [R1+0x888], R2 ;  /* 0x0008880201007387 */ /* 0x0001e80000100800 */
[----:B------:R2:W-:Y:S01]  /*3990*/  STL [R1+0x884], R3 ;  /* 0x0008840301007387 */ /* 0x0005e20000100800 */
[----:B0-----:R-:W-:-:S02]  /*39a0*/  IADD3 R2, P3, PT, R4, UR10, RZ ;  /* 0x0000000a04027c10 */ /* 0x001fc4000ff7e0ff */
[----:B--2---:R-:W-:-:S03]  /*39b0*/  IADD3 R3, P1, PT, R7, UR10, RZ ;  /* 0x0000000a07037c10 */ /* 0x004fc6000ff3e0ff */
[----:B------:R0:W-:Y:S01]  /*39c0*/  STL [R1+0x880], R2 ;  /* 0x0008800201007387 */ /* 0x0001e20000100800 */
[----:B------:R-:W-:Y:S01]  /*39d0*/  IMAD R28, R10, UR13, RZ ;  /* 0x0000000d0a1c7c24 */ /* 0x000fe2000f8e02ff */
[----:B------:R-:W-:Y:S02]  /*39e0*/  SHF.R.S32.HI R5, RZ, 0x1f, R7 ;  /* 0x0000001fff057819 */ /* 0x000fe40000011407 */
[----:B------:R-:W-:Y:S01]  /*39f0*/  STL [R1+0x87c], R3 ;  /* 0x00087c0301007387 */ /* 0x000fe20000100800 */
[----:B------:R-:W-:-:S03]  /*3a00*/  IADD3 R7, P2, PT, R14, UR10, RZ ;  /* 0x0000000a0e077c10 */ /* 0x000fc6000ff5e0ff */
[----:B------:R-:W2:Y:S01]  /*3a10*/  LDL.LU R10, [R1+0x8] ;  /* 0x00000800010a7983 */ /* 0x000ea20000300800 */
[----:B0-----:R-:W-:Y:S02]  /*3a20*/  IADD3 R2, P0, PT, R13, UR10, RZ ;  /* 0x0000000a0d027c10 */ /* 0x001fe4000ff1e0ff */
[----:B------:R-:W-:Y:S02]  /*3a30*/  SHF.R.S32.HI R6, RZ, 0x1f, R4 ;  /* 0x0000001fff067819 */ /* 0x000fe40000011404 */
[----:B------:R-:W-:Y:S01]  /*3a40*/  SHF.R.S32.HI R4, RZ, 0x1f, R13 ;  /* 0x0000001fff047819 */ /* 0x000fe2000001140d */
[----:B------:R-:W-:Y:S04]  /*3a50*/  STL [R1+0x878], R2 ;  /* 0x0008780201007387 */ /* 0x000fe80000100800 */
[----:B------:R0:W-:Y:S04]  /*3a60*/  STL [R1+0x874], R7 ;  /* 0x0008740701007387 */ /* 0x0001e80000100800 */
[----:B------:R-:W3:Y:S01]  /*3a70*/  LDL.LU R13, [R1+0xc] ;  /* 0x00000c00010d7983 */ /* 0x000ee20000300800 */
[----:B------:R-:W-:Y:S01]  /*3a80*/  IMAD R16, R16, UR13, RZ ;  /* 0x0000000d10107c24 */ /* 0x000fe2000f8e02ff */
[----:B------:R-:W-:-:S02]  /*3a90*/  IADD3.X R9, PT, PT, R9, UR11, RZ, P6, !PT ;  /* 0x0000000b09097c10 */ /* 0x000fc4000b7fe4ff */
[----:B0-----:R-:W-:Y:S01]  /*3aa0*/  IADD3 R7, P5, PT, R15, UR10, RZ ;  /* 0x0000000a0f077c10 */ /* 0x001fe2000ffbe0ff */
[----:B------:R0:W-:Y:S04]  /*3ab0*/  STL [R1+0x870], R8 ;  /* 0x0008700801007387 */ /* 0x0001e80000100800 */
[----:B------:R4:W-:Y:S01]  /*3ac0*/  STL [R1+0x86c], R7 ;  /* 0x00086c0701007387 */ /* 0x0009e20000100800 */
[----:B------:R-:W-:Y:S01]  /*3ad0*/  IMAD R17, R17, UR13, RZ ;  /* 0x0000000d11117c24 */ /* 0x000fe2000f8e02ff */
[----:B0-----:R-:W-:Y:S02]  /*3ae0*/  SHF.R.S32.HI R8, RZ, 0x1f, R16 ;  /* 0x0000001fff087819 */ /* 0x001fe40000011410 */
[----:B----4-:R-:W-:Y:S02]  /*3af0*/  IADD3 R7, P4, PT, R16, UR10, RZ ;  /* 0x0000000a10077c10 */ /* 0x010fe4000ff9e0ff */
[----:B------:R-:W4:Y:S04]  /*3b00*/  LDL.LU R16, [R1+0x10] ;  /* 0x0000100001107983 */ /* 0x000f280000300800 */
[----:B------:R0:W-:Y:S01]  /*3b10*/  STL [R1+0x868], R9 ;  /* 0x0008680901007387 */ /* 0x0001e20000100800 */
[----:B------:R-:W-:-:S02]  /*3b20*/  SHF.R.S32.HI R3, RZ, 0x1f, R14 ;  /* 0x0000001fff037819 */ /* 0x000fc4000001140e */
[----:B------:R-:W-:Y:S01]  /*3b30*/  SHF.R.S32.HI R2, RZ, 0x1f, R15 ;  /* 0x0000001fff027819 */ /* 0x000fe2000001140f */
[----:B0-----:R-:W4:Y:S01]  /*3b40*/  LDL.LU R9, [R1+0x14] ;  /* 0x0000140001097983 */ /* 0x001f220000300800 */
[----:B------:R-:W-:Y:S02]  /*3b50*/  IADD3.X R6, PT, PT, R6, UR11, RZ, P3, !PT ;  /* 0x0000000b06067c10 */ /* 0x000fe40009ffe4ff */
[----:B------:R-:W-:Y:S01]  /*3b60*/  IADD3 R14, P3, PT, R17, UR10, RZ ;  /* 0x0000000a110e7c10 */ /* 0x000fe2000ff7e0ff */
[----:B------:R0:W-:Y:S01]  /*3b70*/  STL [R1+0x864], R7 ;  /* 0x0008640701007387 */ /* 0x0001e20000100800 */
[----:B------:R-:W-:-:S03]  /*3b80*/  IMAD R18, R18, UR13, RZ ;  /* 0x0000000d12127c24 */ /* 0x000fc6000f8e02ff */
[----:B------:R-:W4:Y:S01]  /*3b90*/  LDL.LU R15, [R1+0x4] ;  /* 0x00000400010f7983 */ /* 0x000f220000300800 */
[----:B------:R-:W-:-:S03]  /*3ba0*/  IADD3.X R5, PT, PT, R5, UR11, RZ, P1, !PT ;  /* 0x0000000b05057c10 */ /* 0x000fc60008ffe4ff */
[----:B------:R-:W-:Y:S01]  /*3bb0*/  STL [R1+0x860], R6 ;  /* 0x0008600601007387 */ /* 0x000fe20000100800 */
[----:B0-----:R-:W-:-:S03]  /*3bc0*/  SHF.R.S32.HI R7, RZ, 0x1f, R17 ;  /* 0x0000001fff077819 */ /* 0x001fc60000011411 */
[----:B------:R0:W-:Y:S01]  /*3bd0*/  STL [R1+0x85c], R14 ;  /* 0x00085c0e01007387 */ /* 0x0001e20000100800 */
[----:B------:R-:W-:Y:S01]  /*3be0*/  IADD3 R17, P1, PT, R18, UR10, RZ ;  /* 0x0000000a12117c10 */ /* 0x000fe2000ff3e0ff */
[----:B------:R-:W-:Y:S02]  /*3bf0*/  IMAD R19, R19, UR13, RZ ;  /* 0x0000000d13137c24 */ /* 0x000fe4000f8e02ff */
[----:B0-----:R-:W4:Y:S01]  /*3c00*/  LDL.LU R14, [R1] ;  /* 0x00000000010e7983 */ /* 0x001f220000300800 */
[----:B------:R-:W-:Y:S02]  /*3c10*/  SHF.R.S32.HI R6, RZ, 0x1f, R18 ;  /* 0x0000001fff067819 */ /* 0x000fe40000011412 */
[----:B------:R-:W-:Y:S01]  /*3c20*/  IADD3.X R18, PT, PT, R4, UR11, RZ, P0, !PT ;  /* 0x0000000b04127c10 */ /* 0x000fe200087fe4ff */
[----:B------:R-:W-:Y:S01]  /*3c30*/  STL [R1+0x858], R5 ;  /* 0x0008580501007387 */ /* 0x000fe20000100800 */
[----:B------:R-:W-:-:S03]  /*3c40*/  IMAD R20, R20, UR13, RZ ;  /* 0x0000000d14147c24 */ /* 0x000fc6000f8e02ff */
[----:B------:R0:W-:Y:S01]  /*3c50*/  STL [R1+0x854], R17 ;  /* 0x0008541101007387 */ /* 0x0001e20000100800 */
[----:B------:R-:W-:-:S03]  /*3c60*/  IMAD R21, R21, UR13, RZ ;  /* 0x0000000d15157c24 */ /* 0x000fc6000f8e02ff */
[----:B------:R1:W-:Y:S01]  /*3c70*/  STL [R1+0x850], R18 ;  /* 0x0008501201007387 */ /* 0x0003e20000100800 */
[----:B0-----:R-:W-:Y:S02]  /*3c80*/  IADD3 R17, P0, PT, R19, UR10, RZ ;  /* 0x0000000a13117c10 */ /* 0x001fe4000ff1e0ff */
[----:B-1----:R-:W-:-:S03]  /*3c90*/  IADD3.X R18, PT, PT, R3, UR11, RZ, P2, !PT ;  /* 0x0000000b03127c10 */ /* 0x002fc600097fe4ff */
[----:B------:R0:W-:Y:S01]  /*3ca0*/  STL [R1+0x84c], R17 ;  /* 0x00084c1101007387 */ /* 0x0001e20000100800 */
[----:B------:R-:W-:-:S03]  /*3cb0*/  IMAD R22, R22, UR13, RZ ;  /* 0x0000000d16167c24 */ /* 0x000fc6000f8e02ff */
[----:B------:R1:W-:Y:S01]  /*3cc0*/  STL [R1+0x848], R18 ;  /* 0x0008481201007387 */ /* 0x0003e20000100800 */
[----:B0-----:R-:W-:Y:S02]  /*3cd0*/  IADD3 R17, P2, PT, R20, UR10, RZ ;  /* 0x0000000a14117c10 */ /* 0x001fe4000ff5e0ff */
[----:B-1----:R-:W-:-:S03]  /*3ce0*/  IADD3.X R18, PT, PT, R2, UR11, RZ, P5, !PT ;  /* 0x0000000b02127c10 */ /* 0x002fc6000affe4ff */
[----:B------:R0:W-:Y:S04]  /*3cf0*/  STL [R1+0x844], R17 ;  /* 0x0008441101007387 */ /* 0x0001e80000100800 */
[----:B------:R1:W-:Y:S01]  /*3d00*/  STL [R1+0x840], R18 ;  /* 0x0008401201007387 */ /* 0x0003e20000100800 */
[----:B0-----:R-:W-:Y:S02]  /*3d10*/  IADD3 R17, P5, PT, R21, UR10, RZ ;  /* 0x0000000a15117c10 */ /* 0x001fe4000ffbe0ff */
[----:B-1----:R-:W-:-:S03]  /*3d20*/  IADD3.X R18, PT, PT, R8, UR11, RZ, P4, !PT ;  /* 0x0000000b08127c10 */ /* 0x002fc6000a7fe4ff */
[----:B------:R0:W-:Y:S01]  /*3d30*/  STL [R1+0x83c], R17 ;  /* 0x00083c1101007387 */ /* 0x0001e20000100800 */
[----:B------:R-:W-:-:S03]  /*3d40*/  IADD3.X R7, PT, PT, R7, UR11, RZ, P3, !PT ;  /* 0x0000000b07077c10 */ /* 0x000fc60009ffe4ff */
[----:B------:R-:W-:Y:S01]  /*3d50*/  STL [R1+0x838], R18 ;  /* 0x0008381201007387 */ /* 0x000fe20000100800 */
[----:B0-----:R-:W-:-:S05]  /*3d60*/  IADD3 R17, P4, PT, R22, UR10, RZ ;  /* 0x0000000a16117c10 */ /* 0x001fca000ff9e0ff */
[----:B------:R2:W-:Y:S01]  /*3d70*/  STL [R1+0x7a4], R17 ;  /* 0x0007a41101007387 */ /* 0x0005e20000100800 */
[----:B------:R-:W-:Y:S02]  /*3d80*/  IADD3.X R6, PT, PT, R6, UR11, RZ, P1, !PT ;  /* 0x0000000b06067c10 */ /* 0x000fe40008ffe4ff */
[----:B--2---:R-:W-:Y:S02]  /*3d90*/  IADD3 R17, P3, PT, R10, UR10, RZ ;  /* 0x0000000a0a117c10 */ /* 0x004fe4000ff7e0ff */
[----:B------:R-:W-:Y:S02]  /*3da0*/  SHF.R.S32.HI R8, RZ, 0x1f, R10 ;  /* 0x0000001fff087819 */ /* 0x000fe4000001140a */
[----:B------:R-:W2:Y:S04]  /*3db0*/  LDL.LU R10, [R1+0x18] ;  /* 0x00001800010a7983 */ /* 0x000ea80000300800 */
[----:B------:R3:W-:Y:S04]  /*3dc0*/  STL [R1+0x78c], R7 ;  /* 0x00078c0701007387 */ /* 0x0007e80000100800 */
[----:B------:R0:W-:Y:S01]  /*3dd0*/  STL [R1+0x7ac], R17 ;  /* 0x0007ac1101007387 */ /* 0x0001e20000100800 */
[----:B---3--:R-:W-:-:S02]  /*3de0*/  SHF.R.S32.HI R7, RZ, 0x1f, R13 ;  /* 0x0000001fff077819 */ /* 0x008fc4000001140d */
[----:B0-----:R-:W-:Y:S02]  /*3df0*/  IADD3 R17, P1, PT, R13, UR10, RZ ;  /* 0x0000000a0d117c10 */ /* 0x001fe4000ff3e0ff */
[----:B------:R-:W3:Y:S01]  /*3e00*/  LDL.LU R13, [R1+0x1c] ;  /* 0x00001c00010d7983 */ /* 0x000ee20000300800 */
[----:B------:R-:W-:Y:S02]  /*3e10*/  SHF.R.S32.HI R5, RZ, 0x1f, R19 ;  /* 0x0000001fff057819 */ /* 0x000fe40000011413 */
[----:B------:R-:W-:Y:S01]  /*3e20*/  SHF.R.S32.HI R4, RZ, 0x1f, R20 ;  /* 0x0000001fff047819 */ /* 0x000fe20000011414 */
[----:B------:R4:W-:Y:S01]  /*3e30*/  STL [R1+0x790], R6 ;  /* 0x0007900601007387 */ /* 0x0009e20000100800 */
[----:B------:R-:W-:-:S03]  /*3e40*/  IADD3.X R18, PT, PT, R5, UR11, RZ, P0, !PT ;  /* 0x0000000b05127c10 */ /* 0x000fc600087fe4ff */
[----:B------:R0:W-:Y:S01]  /*3e50*/  STL [R1+0x7b4], R17 ;  /* 0x0007b41101007387 */ /* 0x0001e20000100800 */
[----:B------:R-:W-:Y:S02]  /*3e60*/  SHF.R.S32.HI R3, RZ, 0x1f, R21 ;  /* 0x0000001fff037819 */ /* 0x000fe40000011415 */
[----:B----4-:R-:W-:Y:S02]  /*3e70*/  SHF.R.S32.HI R6, RZ, 0x1f, R16 ;  /* 0x0000001fff067819 */ /* 0x010fe40000011410 */
[----:B0-----:R-:W-:Y:S02]  /*3e80*/  IADD3 R17, P0, PT, R16, UR10, RZ ;  /* 0x0000000a10117c10 */ /* 0x001fe4000ff1e0ff */
[----:B------:R-:W-:Y:S01]  /*3e90*/  IADD3.X R16, PT, PT, R4, UR11, RZ, P2, !PT ;  /* 0x0000000b04107c10 */ /* 0x000fe200097fe4ff */
[----:B------:R-:W-:Y:S01]  /*3ea0*/  STL [R1+0x794], R18 ;  /* 0x0007941201007387 */ /* 0x000fe20000100800 */
[----:B------:R-:W-:Y:S02]  /*3eb0*/  SHF.R.S32.HI R5, RZ, 0x1f, R9 ;  /* 0x0000001fff057819 */ /* 0x000fe40000011409 */
[----:B------:R-:W-:Y:S01]  /*3ec0*/  IADD3 R9, P2, PT, R9, UR10, RZ ;  /* 0x0000000a09097c10 */ /* 0x000fe2000ff5e0ff */
[----:B------:R-:W-:Y:S01]  /*3ed0*/  STL [R1+0x7bc], R17 ;  /* 0x0007bc1101007387 */ /* 0x000fe20000100800 */
[----:B------:R-:W-:-:S03]  /*3ee0*/  SHF.R.S32.HI R2, RZ, 0x1f, R22 ;  /* 0x0000001fff027819 */ /* 0x000fc60000011416 */
[----:B------:R0:W-:Y:S04]  /*3ef0*/  STL [R1+0x798], R16 ;  /* 0x0007981001007387 */ /* 0x0001e80000100800 */
[----:B------:R1:W-:Y:S01]  /*3f00*/  STL [R1+0x7c4], R9 ;  /* 0x0007c40901007387 */ /* 0x0003e20000100800 */
[----:B------:R-:W-:Y:S02]  /*3f10*/  SHF.R.S32.HI R4, RZ, 0x1f, R15 ;  /* 0x0000001fff047819 */ /* 0x000fe4000001140f */
[----:B0-----:R-:W-:Y:S02]  /*3f20*/  IADD3.X R16, PT, PT, R3, UR11, RZ, P5, !PT ;  /* 0x0000000b03107c10 */ /* 0x001fe4000affe4ff */
[----:B-1----:R-:W-:-:S03]  /*3f30*/  IADD3 R9, P5, PT, R15, UR10, RZ ;  /* 0x0000000a0f097c10 */ /* 0x002fc6000ffbe0ff */
[----:B------:R-:W-:Y:S01]  /*3f40*/  STL [R1+0x79c], R16 ;  /* 0x00079c1001007387 */ /* 0x000fe20000100800 */
[----:B------:R-:W-:Y:S01]  /*3f50*/  IADD3.X R15, PT, PT, R2, UR11, RZ, P4, !PT ;  /* 0x0000000b020f7c10 */ /* 0x000fe2000a7fe4ff */
[----:B------:R-:W-:Y:S02]  /*3f60*/  IMAD R23, R23, UR13, RZ ;  /* 0x0000000d17177c24 */ /* 0x000fe4000f8e02ff */
[----:B------:R0:W-:Y:S01]  /*3f70*/  STL [R1+0x7cc], R9 ;  /* 0x0007cc0901007387 */ /* 0x0001e20000100800 */
[----:B------:R-:W-:-:S03]  /*3f80*/  SHF.R.S32.HI R3, RZ, 0x1f, R14 ;  /* 0x0000001fff037819 */ /* 0x000fc6000001140e */
[----:B------:R-:W-:Y:S01]  /*3f90*/  STL [R1+0x7a0], R15 ;  /* 0x0007a00f01007387 */ /* 0x000fe20000100800 */
[----:B0-----:R-:W-:Y:S02]  /*3fa0*/  IADD3 R9, P4, PT, R14, UR10, RZ ;  /* 0x0000000a0e097c10 */ /* 0x001fe4000ff9e0ff */
[----:B------:R-:W-:Y:S01]  /*3fb0*/  IADD3.X R14, PT, PT, R8, UR11, RZ, P3, !PT ;  /* 0x0000000b080e7c10 */ /* 0x000fe20009ffe4ff */
[----:B------:R-:W-:Y:S02]  /*3fc0*/  IMAD R24, R24, UR13, RZ ;  /* 0x0000000d18187c24 */ /* 0x000fe4000f8e02ff */
        /* <DEDUP_REMOVED lines=16> */
[----:B------:R-:W-:-:S03]  /*40d0*/  IADD3.X R3, PT, PT, R3, UR11, RZ, P4, !PT ;  /* 0x0000000b03037c10 */ /* 0x000fc6000a7fe4ff */
[----:B------:R1:W-:Y:S01]  /*40e0*/  STL [R1+0x7c0], R14 ;  /* 0x0007c00e01007387 */ /* 0x0003e20000100800 */
[----:B0-----:R-:W-:Y:S02]  /*40f0*/  IADD3 R9, P2, PT, R26, UR10, RZ ;  /* 0x0000000a1a097c10 */ /* 0x001fe4000ff5e0ff */
[----:B-1----:R-:W-:-:S03]  /*4100*/  IADD3.X R14, PT, PT, R4, UR11, RZ, P5, !PT ;  /* 0x0000000b040e7c10 */ /* 0x002fc6000affe4ff */
[----:B------:R0:W-:Y:S01]  /*4110*/  STL [R1+0x834], R9 ;  /* 0x0008340901007387 */ /* 0x0001e20000100800 */
[----:B------:R-:W-:-:S03]  /*4120*/  SHF.R.S32.HI R2, RZ, 0x1f, R23 ;  /* 0x0000001fff027819 */ /* 0x000fc60000011417 */
[----:B------:R-:W-:Y:S01]  /*4130*/  STL [R1+0x7c8], R14 ;  /* 0x0007c80e01007387 */ /* 0x000fe20000100800 */
[----:B0-----:R-:W-:-:S05]  /*4140*/  IADD3 R9, P5, PT, R27, UR10, RZ ;  /* 0x0000000a1b097c10 */ /* 0x001fca000ffbe0ff */
[----:B------:R-:W-:Y:S01]  /*4150*/  STL [R1+0x830], R9 ;  /* 0x0008300901007387 */ /* 0x000fe20000100800 */
[----:B------:R-:W-:-:S03]  /*4160*/  SHF.R.S32.HI R8, RZ, 0x1f, R24 ;  /* 0x0000001fff087819 */ /* 0x000fc60000011418 */
[----:B------:R0:W-:Y:S01]  /*4170*/  STL [R1+0x7d0], R3 ;  /* 0x0007d00301007387 */ /* 0x0001e20000100800 */
[----:B------:R-:W-:Y:S02]  /*4180*/  SHF.R.S32.HI R7, RZ, 0x1f, R25 ;  /* 0x0000001fff077819 */ /* 0x000fe40000011419 */
[----:B0-----:R-:W-:Y:S01]  /*4190*/  IADD3.X R3, PT, PT, R2, UR11, RZ, P3, !PT ;  /* 0x0000000b02037c10 */ /* 0x001fe20009ffe4ff */
[----:B------:R-:W-:Y:S01]  /*41a0*/  IMAD R11, R11, UR13, RZ ;  /* 0x0000000d0b0b7c24 */ /* 0x000fe2000f8e02ff */
[----:B------:R-:W-:Y:S02]  /*41b0*/  SHF.R.S32.HI R6, RZ, 0x1f, R26 ;  /* 0x0000001fff067819 */ /* 0x000fe4000001141a */
[----:B------:R-:W-:Y:S01]  /*41c0*/  SHF.R.S32.HI R5, RZ, 0x1f, R27 ;  /* 0x0000001fff057819 */ /* 0x000fe2000001141b */
[----:B------:R-:W-:-:S03]  /*41d0*/  IMAD R12, R12, UR13, RZ ;  /* 0x0000000d0c0c7c24 */ /* 0x000fc6000f8e02ff */
[----:B------:R-:W-:Y:S02]  /*41e0*/  IADD3.X R5, PT, PT, R5, UR11, RZ, P5, !PT ;  /* 0x0000000b05057c10 */ /* 0x000fe4000affe4ff */
[----:B--2---:R-:W-:-:S05]  /*41f0*/  IADD3 R9, P4, PT, R10, UR10, RZ ;  /* 0x0000000a0a097c10 */ /* 0x004fca000ff9e0ff */
[----:B------:R-:W-:Y:S04]  /*4200*/  STL [R1+0x82c], R9 ;  /* 0x00082c0901007387 */ /* 0x000fe80000100800 */
[----:B------:R0:W-:Y:S01]  /*4210*/  STL [R1+0x7d8], R3 ;  /* 0x0007d80301007387 */ /* 0x0001e20000100800 */
[----:B---3--:R-:W-:Y:S02]  /*4220*/  IADD3 R2, P3, PT, R13, UR10, RZ ;  /* 0x0000000a0d027c10 */ /* 0x008fe4000ff7e0ff */
[----:B0-----:R-:W-:-:S03]  /*4230*/  IADD3.X R3, PT, PT, R8, UR11, RZ, P1, !PT ;  /* 0x0000000b08037c10 */ /* 0x001fc60008ffe4ff */
[----:B------:R0:W-:Y:S01]  /*4240*/  STL [R1+0x800], R2 ;  /* 0x0008000201007387 */ /* 0x0001e20000100800 */
[----:B------:R-:W-:Y:S02]  /*4250*/  SHF.R.S32.HI R9, RZ, 0x1f, R29 ;  /* 0x0000001fff097819 */ /* 0x000fe4000001141d */
[----:B0-----:R-:W-:Y:S02]  /*4260*/  IADD3 R2, P1, PT, R29, UR10, RZ ;  /* 0x0000000a1d027c10 */ /* 0x001fe4000ff3e0ff */
[----:B------:R0:W5:Y:S04]  /*4270*/  LDL.LU R29, [R1+0xa94] ;  /* 0x000a9400011d7983 */ /* 0x0001680000300800 */
[----:B------:R1:W-:Y:S01]  /*4280*/  STL [R1+0x7e0], R3 ;  /* 0x0007e00301007387 */ /* 0x0003e20000100800 */
[----:B------:R-:W-:-:S03]  /*4290*/  SHF.R.S32.HI R8, RZ, 0x1f, R0 ;  /* 0x0000001fff087819 */ /* 0x000fc60000011400 */
[----:B------:R2:W-:Y:S01]  /*42a0*/  STL [R1+0x808], R2 ;  /* 0x0008080201007387 */ /* 0x0005e20000100800 */
[----:B-1----:R-:W-:Y:S02]  /*42b0*/  IADD3.X R3, PT, PT, R7, UR11, RZ, P0, !PT ;  /* 0x0000000b07037c10 */ /* 0x002fe400087fe4ff */
[----:B------:R-:W-:Y:S02]  /*42c0*/  IADD3.X R7, PT, PT, R6, UR11, RZ, P2, !PT ;  /* 0x0000000b06077c10 */ /* 0x000fe400097fe4ff */
[----:B--2---:R-:W-:Y:S02]  /*42d0*/  IADD3 R2, P0, PT, R0, UR10, RZ ;  /* 0x0000000a00027c10 */ /* 0x004fe4000ff1e0ff */
[----:B------:R-:W-:Y:S01]  /*42e0*/  IADD3 R6, P2, PT, R11, UR10, RZ ;  /* 0x0000000a0b067c10 */ /* 0x000fe2000ff5e0ff */
[----:B------:R-:W2:Y:S01]  /*42f0*/  LDL.LU R0, [R1+0xa90] ;  /* 0x000a900001007983 */ /* 0x000ea20000300800 */
[----:B------:R-:W-:-:S03]  /*4300*/  SHF.R.S32.HI R4, RZ, 0x1f, R10 ;  /* 0x0000001fff047819 */ /* 0x000fc6000001140a */
[----:B------:R-:W-:Y:S04]  /*4310*/  STL [R1+0x7e8], R3 ;  /* 0x0007e80301007387 */ /* 0x000fe80000100800 */
[----:B------:R1:W-:Y:S04]  /*4320*/  STL [R1+0x810], R2 ;  /* 0x0008100201007387 */ /* 0x0003e80000100800 */
[----:B------:R-:W-:Y:S04]  /*4330*/  STL [R1+0x7f0], R7 ;  /* 0x0007f00701007387 */ /* 0x000fe80000100800 */
[----:B------:R3:W-:Y:S01]  /*4340*/  STL [R1+0x818], R6 ;  /* 0x0008180601007387 */ /* 0x0007e20000100800 */
[----:B-1----:R-:W-:-:S02]  /*4350*/  SHF.R.S32.HI R2, RZ, 0x1f, R28 ;  /* 0x0000001fff027819 */ /* 0x002fc4000001141c */
[----:B------:R-:W-:Y:S02]  /*4360*/  SHF.R.S32.HI R10, RZ, 0x1f, R13 ;  /* 0x0000001fff0a7819 */ /* 0x000fe4000001140d */
[----:B---3--:R-:W-:Y:S02]  /*4370*/  IADD3 R6, P5, PT, R28, UR10, RZ ;  /* 0x0000000a1c067c10 */ /* 0x008fe4000ffbe0ff */
[----:B------:R0:W5:Y:S04]  /*4380*/  LDL.LU R28, [R1+0xa8c] ;  /* 0x000a8c00011c7983 */ /* 0x0001680000300800 */
[----:B------:R1:W-:Y:S01]  /*4390*/  STL [R1+0x7f4], R5 ;  /* 0x0007f40501007387 */ /* 0x0003e20000100800 */
[----:B------:R-:W-:-:S03]  /*43a0*/  SHF.R.S32.HI R3, RZ, 0x1f, R11 ;  /* 0x0000001fff037819 */ /* 0x000fc6000001140b */
[----:B------:R3:W-:Y:S01]  /*43b0*/  STL [R1+0x820], R6 ;  /* 0x0008200601007387 */ /* 0x0007e20000100800 */
[----:B-1----:R-:W-:Y:S02]  /*43c0*/  IADD3.X R5, PT, PT, R4, UR11, RZ, P4, !PT ;  /* 0x0000000b04057c10 */ /* 0x002fe4000a7fe4ff */
[----:B------:R-:W-:Y:S02]  /*43d0*/  IADD3 R4, P4, PT, R12, UR10, RZ ;  /* 0x0000000a0c047c10 */ /* 0x000fe4000ff9e0ff */
[----:B---3--:R-:W-:Y:S01]  /*43e0*/  IADD3.X R6, PT, PT, R10, UR11, RZ, P3, !PT ;  /* 0x0000000b0a067c10 */ /* 0x008fe20009ffe4ff */
[----:B------:R1:W-:Y:S01]  /*43f0*/  STL [R1+0x7f8], R5 ;  /* 0x0007f80501007387 */ /* 0x0003e20000100800 */
[----:B------:R-:W-:-:S03]  /*4400*/  IADD3.X R3, PT, PT, R3, UR11, RZ, P2, !PT ;  /* 0x0000000b03037c10 */ /* 0x000fc600097fe4ff */
[----:B------:R3:W-:Y:S01]  /*4410*/  STL [R1+0x828], R4 ;  /* 0x0008280401007387 */ /* 0x0007e20000100800 */
[----:B-1----:R-:W-:-:S03]  /*4420*/  IADD3.X R5, PT, PT, R9, UR11, RZ, P1, !PT ;  /* 0x0000000b09057c10 */ /* 0x002fc60008ffe4ff */
[----:B------:R-:W-:Y:S01]  /*4430*/  STL [R1+0x7fc], R6 ;  /* 0x0007fc0601007387 */ /* 0x000fe20000100800 */
[----:B---3--:R-:W-:-:S03]  /*4440*/  IADD3.X R4, PT, PT, R8, UR11, RZ, P0, !PT ;  /* 0x0000000b08047c10 */ /* 0x008fc600087fe4ff */
[----:B------:R-:W-:Y:S01]  /*4450*/  STL [R1+0x804], R5 ;  /* 0x0008040501007387 */ /* 0x000fe20000100800 */
[----:B------:R-:W-:-:S03]  /*4460*/  IADD3.X R2, PT, PT, R2, UR11, RZ, P5, !PT ;  /* 0x0000000b02027c10 */ /* 0x000fc6000affe4ff */
[----:B------:R-:W-:Y:S04]  /*4470*/  STL [R1+0x80c], R4 ;  /* 0x00080c0401007387 */ /* 0x000fe80000100800 */
[----:B------:R1:W-:Y:S04]  /*4480*/  STL [R1+0x814], R3 ;  /* 0x0008140301007387 */ /* 0x0003e80000100800 */
[----:B------:R3:W-:Y:S01]  /*4490*/  STL [R1+0x81c], R2 ;  /* 0x00081c0201007387 */ /* 0x0007e20000100800 */
[----:B-1----:R-:W-:-:S05]  /*44a0*/  LEA.HI.X.SX32 R3, R12, UR11, 0x1, P4 ;  /* 0x0000000b0c037c11 */ /* 0x002fca000a0f0eff */
        /* <DEDUP_REMOVED lines=233> */
[----:B------:R-:W3:Y:S03]  /*5340*/  S2R R14, SR_TID.X ;  /* 0x00000000000e7919 */ /* 0x000ee60000002100 */
        /* <DEDUP_REMOVED lines=24> */
[----:B---3--:R-:W-:-:S02]  /*54d0*/  LOP3.LUT R2, R14, 0x3f, RZ, 0xc0, !PT ;  /* 0x0000003f0e027812 */ /* 0x008fc400078ec0ff */
[----:B------:R-:W-:-:S03]  /*54e0*/  SHF.R.U32.HI R13, RZ, 0x3, R14 ;  /* 0x00000003ff0d7819 */ /* 0x000fc6000001160e */
[----:B------:R-:W-:Y:S01]  /*54f0*/  IMAD R2, R2, UR12, RZ ;  /* 0x0000000c02027c24 */ /* 0x000fe2000f8e02ff */
[----:B------:R-:W-:Y:S01]  /*5500*/  LOP3.LUT R13, R13, 0x30, RZ, 0xc0, !PT ;  /* 0x000000300d0d7812 */ /* 0x000fe200078ec0ff */
[----:B------:R-:W-:Y:S01]  /*5510*/  ULEA.HI UR6, UR6, UR4, URZ, 0x6 ;  /* 0x0000000406067291 */ /* 0x000fe2000f8f30ff */
[C---:B--2---:R-:W-:Y:S01]  /*5520*/  LOP3.LUT R4, R0.reuse, 0x410, RZ, 0x3c, !PT ;  /* 0x0000041000047812 */ /* 0x044fe200078e3cff */
[----:B------:R-:W-:Y:S01]  /*5530*/  USHF.L.U32 UR4, UR12, 0x6, URZ ;  /* 0x000000060c047899 */ /* 0x000fe200080006ff */
[----:B-1----:R-:W-:Y:S02]  /*5540*/  LOP3.LUT R3, R13, 0x1ff, R14, 0x78, !PT ;  /* 0x000001ff0d037812 */ /* 0x002fe400078e780e */
[----:B------:R-:W-:Y:S02]  /*5550*/  SHF.R.S32.HI R2, RZ, 0x1f, R2 ;  /* 0x0000001fff027819 */ /* 0x000fe40000011402 */
[C---:B------:R-:W-:Y:S02]  /*5560*/  LOP3.LUT R3, R0.reuse, 0x40, RZ, 0x3c, !PT ;  /* 0x0000004000037812 */ /* 0x040fe400078e3cff */
[----:B------:R-:W-:Y:S01]  /*5570*/  LOP3.LUT R2, R0, 0x450, RZ, 0x3c, !PT ;  /* 0x0000045000027812 */ /* 0x000fe200078e3cff */
[----:B------:R-:W-:-:S02]  /*5580*/  USHF.R.S32.HI UR6, URZ, 0x6, UR6 ;  /* 0x00000006ff067899 */ /* 0x000fc40008011406 */
[----:B0-----:R-:W-:-:S12]  /*5590*/  USHF.R.S32.HI UR10, URZ, 0x1f, UR4 ;  /* 0x0000001fff0a7899 */ /* 0x001fd80008011404 */
.L_x_2:
[----:B------:R-:W-:Y:S01]  /*55a0*/  STL [R1+0x19f0], R27 ;  /* 0x0019f01b01007387 */ /* 0x000fe20000100800 */
[----:B------:R-:W0:Y:S01]  /*55b0*/  LDC R4, c[0x0][0x3a8] ;  /* 0x0000ea00ff047b82 */ /* 0x000e220000000800 */
[C---:B-----5:R-:W-:Y:S01]  /*55c0*/  ISETP.GT.AND P1, PT, R28.reuse, RZ, PT ;  /* 0x000000ff1c00720c */ /* 0x060fe20003f24270 */
[----:B------:R-:W1:Y:S01]  /*55d0*/  LDCU UR12, c[0x0][0x3ac] ;  /* 0x00007580ff0c77ac */ /* 0x000e620008000800 */
[----:B------:R-:W-:Y:S01]  /*55e0*/  STL [R1+0x19f4], R27 ;  /* 0x0019f41b01007387 */ /* 0x000fe20000100800 */
[C---:B------:R-:W-:Y:S02]  /*55f0*/  ISETP.GT.AND P3, PT, R28.reuse, 0x1, PT ;  /* 0x000000011c00780c */ /* 0x040fe40003f64270 */
[----:B------:R-:W-:Y:S01]  /*5600*/  ISETP.GT.AND P0, PT, R28, 0x2, PT ;  /* 0x000000021c00780c */ /* 0x000fe20003f04270 */
[----:B------:R-:W-:Y:S01]  /*5610*/  STL [R1+0x19fc], R27 ;  /* 0x0019fc1b01007387 */ /* 0x000fe20000100800 */
[----:B------:R-:W2:Y:S01]  /*5620*/  LDC R7, c[0x0][0x3a8] ;  /* 0x0000ea00ff077b82 */ /* 0x000ea20000000800 */
[----:B------:R-:W3:Y:S02]  /*5630*/  LDCU UR11, c[0x0][0x3ac] ;  /* 0x00007580ff0b77ac */ /* 0x000ee40008000800 */
[----:B------:R-:W-:Y:S04]  /*5640*/  STL [R1+0x1a04], R27 ;  /* 0x001a041b01007387 */ /* 0x000fe80000100800 */
        /* <DEDUP_REMOVED lines=8> */
[----:B------:R4:W-:Y:S04]  /*56d0*/  STL [R1+0x1a48], R27 ;  /* 0x001a481b01007387 */ /* 0x0009e80000100800 */
        /* <DEDUP_REMOVED lines=29> */
[----:B------:R-:W2:Y:S01]  /*58b0*/  LDL R6, [R1+0x20] ;  /* 0x0000200001067983 */ /* 0x000ea20000100800 */
[----:B----4-:R-:W-:Y:S01]  /*58c0*/  PRMT R27, RZ, 0x7610, R27 ;  /* 0x00007610ff1b7816 */ /* 0x010fe2000000001b */
[----:B0-----:R-:W-:-:S02]  /*58d0*/  IMAD.SHL.U32 R3, R4, 0x2, RZ ;  /* 0x0000000204037824 */ /* 0x001fc400078e00ff */
[----:B------:R-:W-:Y:S01]  /*58e0*/  @P1 IMAD.MOV.U32 R5, RZ, RZ, R29 ;  /* 0x000000ffff051224 */ /* 0x000fe200078e001d */
[----:B------:R-:W-:Y:S04]  /*58f0*/  STL [R1+0x1928], R0 ;  /* 0x0019280001007387 */ /* 0x000fe80000100800 */
[----:B------:R-:W-:Y:S04]  /*5900*/  STL [R1+0x192c], R0 ;  /* 0x00192c0001007387 */ /* 0x000fe80000100800 */
[----:B------:R-:W-:Y:S04]  /*5910*/  STL [R1+0x1938], R0 ;  /* 0x0019380001007387 */ /* 0x000fe80000100800 */
[----:B------:R-:W-:Y:S04]  /*5920*/  STL [R1+0x1944], R0 ;  /* 0x0019440001007387 */ /* 0x000fe80000100800 */
[----:B------:R-:W-:Y:S04]  /*5930*/  STL [R1+0x1950], R0 ;  /* 0x0019500001007387 */ /* 0x000fe80000100800 */
[----:B------:R-:W-:Y:S01]  /*5940*/  STL [R1+0x1958], R0 ;  /* 0x0019580001007387 */ /* 0x000fe20000100800 */
[----:B--2---:R-:W-:Y:S01]  /*5950*/  @P1 IMAD.MOV.U32 R4, RZ, RZ, R6 ;  /* 0x000000ffff041224 */ /* 0x004fe200078e0006 */
[----:B------:R-:W-:-:S04]  /*5960*/  IADD3 R2, P2, PT, R6, UR7, RZ ;  /* 0x0000000706027c10 */ /* 0x000fc8000ff5e0ff */
[----:B------:R0:W2:Y:S02]  /*5970*/  @P1 LDG.E.U8 R27, desc[UR8][R4.64] ;  /* 0x00000008041b1981 */ /* 0x0000a4000c1e1100 */
[----:B0-----:R-:W0:Y:S02]  /*5980*/  LDC R5, c[0x0][0x3a8] ;  /* 0x0000ea00ff057b82 */ /* 0x001e240000000800 */
[----:B--2---:R2:W-:Y:S04]  /*5990*/  STL [R1+0x208], R27 ;  /* 0x0002081b01007387 */ /* 0x0045e80000100800 */
[----:B--2---:R-:W2:Y:S01]  /*59a0*/  LDL.LU R27, [R1+0x1a48] ;  /* 0x001a4800011b7983 */ /* 0x004ea20000300800 */
[----:B0-----:R-:W-:Y:S01]  /*59b0*/  IMAD.SHL.U32 R5, R5, 0x2, RZ ;  /* 0x0000000205057824 */ /* 0x001fe200078e00ff */
[----:B------:R-:W-:-:S02]  /*59c0*/  IADD3 R4, P1, PT, R3, R6, RZ ;  /* 0x0000000603047210 */ /* 0x000fc40007f3e0ff */
[----:B------:R-:W-:Y:S02]  /*59d0*/  PRMT R26, RZ, 0x7610, R26 ;  /* 0x00007610ff1a7816 */ /* 0x000fe4000000001a */
[-C--:B------:R-:W-:Y:S02]  /*59e0*/  LEA.HI.X.SX32 R3, R7, R29.reuse, 0x1, P2 ;  /* 0x0000001d07037211 */ /* 0x080fe400010f0eff */
[----:B------:R-:W-:Y:S02]  /*59f0*/  LEA.HI.X.SX32 R5, R5, R29, 0x1, P1 ;  /* 0x0000001d05057211 */ /* 0x000fe400008f0eff */
[----:B------:R-:W-:Y:S01]  /*5a00*/  ISETP.GT.AND P2, PT, R28, 0x3, PT ;  /* 0x000000031c00780c */ /* 0x000fe20003f44270 */
[----:B------:R0:W4:Y:S02]  /*5a10*/  @P3 LDG.E.U8 R26, desc[UR8][R2.64] ;  /* 0x00000008021a3981 */ /* 0x000124000c1e1100 */
[----:B0-----:R-:W0:Y:S01]  /*5a20*/  LDC R3, c[0x0][0x3a8] ;  /* 0x0000ea00ff037b82 */ /* 0x001e220000000800 */
[----:B--2---:R-:W-:-:S06]  /*5a30*/  PRMT R27, RZ, 0x7610, R27 ;  /* 0x00007610ff1b7816 */ /* 0x004fcc000000001b */
[----:B------:R2:W3:Y:S04]  /*5a40*/  @P0 LDG.E.U8 R27, desc[UR8][R4.64] ;  /* 0x00000008041b0981 */ /* 0x0004e8000c1e1100 */
[----:B----4-:R4:W-:Y:S01]  /*5a50*/  STL [R1+0x204], R26 ;  /* 0x0002041a01007387 */ /* 0x0109e20000100800 */
[----:B--2---:R-:W2:Y:S03]  /*5a60*/  LDC R5, c[0x0][0x3a8] ;  /* 0x0000ea00ff057b82 */ /* 0x004ea60000000800 */
[----:B----4-:R-:W4:Y:S01]  /*5a70*/  LDL.LU R26, [R1+0x1a44] ;  /* 0x001a4400011a7983 */ /* 0x010f220000300800 */
[----:B0-----:R-:W-:-:S05]  /*5a80*/  IMAD R3, R3, 0x3, RZ ;  /* 0x0000000303037824 */ /* 0x001fca00078e02ff */
[----:B------:R-:W-:Y:S02]  /*5a90*/  IADD3 R2, P4, PT, R3, R6, RZ ;  /* 0x0000000603027210 */ /* 0x000fe40007f9e0ff */
[----:B------:R-:W0:Y:S01]  /*5aa0*/  LDC R3, c[0x0][0x3a8] ;  /* 0x0000ea00ff037b82 */ /* 0x000e220000000800 */
[----:B---3--:R3:W-:Y:S04]  /*5ab0*/  STL [R1+0x200], R27 ;  /* 0x0002001b01007387 */ /* 0x0087e80000100800 */
[----:B---3--:R-:W3:Y:S01]  /*5ac0*/  LDL.LU R27, [R1+0x1a40] ;  /* 0x001a4000011b7983 */ /* 0x008ee20000300800 */
[----:B--2---:R-:W-:-:S05]  /*5ad0*/  IMAD.SHL.U32 R5, R5, 0x4, RZ ;  /* 0x0000000405057824 */ /* 0x004fca00078e00ff */
[----:B------:R-:W-:Y:S02]  /*5ae0*/  IADD3 R4, P3, PT, R5, R6, RZ ;  /* 0x0000000605047210 */ /* 0x000fe40007f7e0ff */
[----:B------:R-:W2:Y:S01]  /*5af0*/  LDC R5, c[0x0][0x3a8] ;  /* 0x0000ea00ff057b82 */ /* 0x000ea20000000800 */
[----:B------:R-:W-:Y:S01]  /*5b00*/  ISETP.GT.AND P1, PT, R28, 0x4, PT ;  /* 0x000000041c00780c */ /* 0x000fe20003f24270 */
[----:B0-----:R-:W-:Y:S01]  /*5b10*/  IMAD R3, R3, 0x3, RZ ;  /* 0x0000000303037824 */ /* 0x001fe200078e02ff */
[----:B----4-:R-:W-:-:S04]  /*5b20*/  PRMT R26, RZ, 0x7610, R26 ;  /* 0x00007610ff1a7816 */ /* 0x010fc8000000001a */
[----:B------:R-:W-:-:S05]  /*5b30*/  LEA.HI.X.SX32 R3, R3, R29, 0x1, P4 ;  /* 0x0000001d03037211 */ /* 0x000fca00020f0eff */
[----:B------:R0:W4:Y:S02]  /*5b40*/  @P2 LDG.E.U8 R26, desc[UR8][R2.64] ;  /* 0x00000008021a2981 */ /* 0x000124000c1e1100 */
[----:B0-----:R-:W0:Y:S01]  /*5b50*/  LDC R3, c[0x0][0x3a8] ;  /* 0x0000ea00ff037b82 */ /* 0x001e220000000800 */
[----:B--2---:R-:W-:-:S05]  /*5b60*/  IMAD.SHL.U32 R5, R5, 0x4, RZ ;  /* 0x0000000405057824 */ /* 0x004fca00078e00ff */
[----:B------:R-:W-:Y:S02]  /*5b70*/  LEA.HI.X.SX32 R5, R5, R29, 0x1, P3 ;  /* 0x0000001d05057211 */ /* 0x000fe400018f0eff */
[----:B---3--:R-:W-:-:S06]  /*5b80*/  PRMT R27, RZ, 0x7610, R27 ;  /* 0x00007610ff1b7816 */ /* 0x008fcc000000001b */
[----:B------:R2:W3:Y:S02]  /*5b90*/  @P1 LDG.E.U8 R27, desc[UR8][R4.64] ;  /* 0x00000008041b1981 */ /* 0x0004e4000c1e1100 */
[----:B--2---:R-:W2:Y:S02]  /*5ba0*/  LDC R5, c[0x0][0x3a8] ;  /* 0x0000ea00ff057b82 */ /* 0x004ea40000000800 */
[----:B----4-:R4:W-:Y:S04]  /*5bb0*/  STL [R1+0x1cc], R26 ;  /* 0x0001cc1a01007387 */ /* 0x0109e80000100800 */
[----:B----4-:R-:W4:Y:S01]  /*5bc0*/  LDL.LU R26, [R1+0x1a3c] ;  /* 0x001a3c00011a7983 */ /* 0x010f220000300800 */
[----:B0-----:R-:W-:-:S05]  /*5bd0*/  IMAD R3, R3, 0x5, RZ ;  /* 0x0000000503037824 */ /* 0x001fca00078e02ff */
[----:B------:R-:W-:Y:S02]  /*5be0*/  IADD3 R2, P4, PT, R3, R6, RZ ;  /* 0x0000000603027210 */ /* 0x000fe40007f9e0ff */
[----:B------:R-:W0:Y:S01]  /*5bf0*/  LDC R3, c[0x0][0x3a8] ;  /* 0x0000ea00ff037b82 */ /* 0x000e220000000800 */
[----:B---3--:R3:W-:Y:S04]  /*5c00*/  STL [R1+0x1c8], R27 ;  /* 0x0001c81b01007387 */ /* 0x0087e80000100800 */
[----:B---3--:R-:W3:Y:S01]  /*5c10*/  LDL.LU R27, [R1+0x1a38] ;  /* 0x001a3800011b7983 */ /* 0x008ee20000300800 */
[----:B--2---:R-:W-:-:S05]  /*5c20*/  IMAD R5, R5, 0x6, RZ ;  /* 0x0000000605057824 */ /* 0x004fca00078e02ff */
[----:B------:R-:W-:Y:S02]  /*5c30*/  IADD3 R4, P3, PT, R5, R6, RZ ;  /* 0x0000000605047210 */ /* 0x000fe40007f7e0ff */
[----:B------:R-:W2:Y:S01]  /*5c40*/  LDC R5, c[0x0][0x3a8] ;  /* 0x0000ea00ff057b82 */ /* 0x000ea20000000800 */
[C---:B------:R-:W-:Y:S01]  /*5c50*/  ISETP.GT.AND P0, PT, R28.reuse, 0x5, PT ;  /* 0x000000051c00780c */ /* 0x040fe20003f04270 */
[----:B0-----:R-:W-:Y:S01]  /*5c60*/  IMAD R3, R3, 0x5, RZ ;  /* 0x0000000503037824 */ /* 0x001fe200078e02ff */
[----:B------:R-:W-:Y:S02]  /*5c70*/  ISETP.GT.AND P2, PT, R28, 0x6, PT ;  /* 0x000000061c00780c */ /* 0x000fe40003f44270 */
[----:B----4-:R-:W-:Y:S02]  /*5c80*/  PRMT R26, RZ, 0x7610, R26 ;  /* 0x00007610ff1a7816 */ /* 0x010fe4000000001a */
[----:B------:R-:W-:-:S07]  /*5c90*/  LEA.HI.X.SX32 R3, R3, R29, 0x1, P4 ;  /* 0x0000001d03037211 */ /* 0x000fce00020f0eff */
[----:B------:R0:W4:Y:S01]  /*5ca0*/  @P0 LDG.E.U8 R26, desc[UR8][R2.64] ;  /* 0x00000008021a0981 */ /* 0x000122000c1e1100 */
[----:B--2---:R-:W-:Y:S01]  /*5cb0*/  IMAD R5, R5, 0x6, RZ ;  /* 0x0000000605057824 */ /* 0x004fe200078e02ff */
[----:B0-----:R-:W0:Y:S04]  /*5cc0*/  LDC R3, c[0x0][0x3a8] ;  /* 0x0000ea00ff037b82 */ /* 0x001e280000000800 */
[----:B------:R-:W-:Y:S02]  /*5cd0*/  LEA.HI.X.SX32 R5, R5, R29, 0x1, P3 ;  /* 0x0000001d05057211 */ /* 0x000fe400018f0eff */
[----:B---3--:R-:W-:-:S06]  /*5ce0*/  PRMT R27, RZ, 0x7610, R27 ;  /* 0x00007610ff1b7816 */ /* 0x008fcc000000001b */
[----:B------:R2:W3:Y:S02]  /*5cf0*/  @P2 LDG.E.U8 R27, desc[UR8][R4.64] ;  /* 0x00000008041b2981 */ /* 0x0004e4000c1e1100 */
[----:B--2---:R-:W2:Y:S02]  /*5d00*/  LDC R5, c[0x0][0x3a8] ;  /* 0x0000ea00ff057b82 */ /* 0x004ea40000000800 */
[----:B----4-:R4:W-:Y:S04]  /*5d10*/  STL [R1+0x1c4], R26 ;  /* 0x0001c41a01007387 */ /* 0x0109e80000100800 */
[----:B----4-:R-:W4:Y:S01]  /*5d20*/  LDL.LU R26, [R1+0x1a34] ;  /* 0x001a3400011a7983 */ /* 0x010f220000300800 */
[----:B0-----:R-:W-:-:S03]  /*5d30*/  IMAD R3, R3, 0x7, RZ ;  /* 0x0000000703037824 */ /* 0x001fc600078e02ff */
[----:B---3--:R0:W-:Y:S04]  /*5d40*/  STL [R1+0x1c0], R27 ;  /* 0x0001c01b01007387 */ /* 0x0081e80000100800 */
[----:B0-----:R-:W3:Y:S01]  /*5d50*/  LDL.LU R27, [R1+0x1a30] ;  /* 0x001a3000011b7983 */ /* 0x001ee20000300800 */
[----:B--2---:R-:W-:Y:S01]  /*5d60*/  IMAD.SHL.U32 R5, R5, 0x8, RZ ;  /* 0x0000000805057824 */ /* 0x004fe200078e00ff */
[-C--:B------:R-:W-:Y:S02]  /*5d70*/  IADD3 R2, P4, PT, R3, R6.reuse, RZ ;  /* 0x0000000603027210 */ /* 0x080fe40007f9e0ff */
[----:B------:R-:W0:Y:S02]  /*5d80*/  LDC R3, c[0x0][0x3a8] ;  /* 0x0000ea00ff037b82 */ /* 0x000e240000000800 */
[----:B------:R-:W-:-:S06]  /*5d90*/  IADD3 R4, P3, PT, R5, R6, RZ ;  /* 0x0000000605047210 */ /* 0x000fcc0007f7e0ff */
[----:B------:R-:W2:Y:S01]  /*5da0*/  LDC R5, c[0x0][0x3a8] ;  /* 0x0000ea00ff057b82 */ /* 0x000ea20000000800 */
[C---:B------:R-:W-:Y:S02]  /*5db0*/  ISETP.GT.AND P1, PT, R28.reuse, 0x7, PT ;  /* 0x000000071c00780c */ /* 0x040fe40003f24270 */
[----:B------:R-:W-:Y:S02]  /*5dc0*/  ISETP.GT.AND P0, PT, R28, 0x8, PT ;  /* 0x000000081c00780c */ /* 0x000fe40003f04270 */
[----:B----4-:R-:W-:Y:S01]  /*5dd0*/  PRMT R26, RZ, 0x7610, R26 ;  /* 0x00007610ff1a7816 */ /* 0x010fe2000000001a */
[----:B0-----:R-:W-:-:S05]  /*5de0*/  IMAD R3, R3, 0x7, RZ ;  /* 0x0000000703037824 */ /* 0x001fca00078e02ff */
[----:B------:R-:W-:Y:S01]  /*5df0*/  LEA.HI.X.SX32 R3, R3, R29, 0x1, P4 ;  /* 0x0000001d03037211 */ /* 0x000fe200020f0eff */
[----:B--2---:R-:W-:-:S04]  /*5e00*/  IMAD.SHL.U32 R5, R5, 0x8, RZ ;  /* 0x0000000805057824 */ /* 0x004fc800078e00ff */
[----:B------:R0:W2:Y:S01]  /*5e10*/  @P1 LDG.E.U8 R26, desc[UR8][R2.64] ;  /* 0x00000008021a1981 */ /* 0x0000a2000c1e1100 */
[----:B------:R-:W-:Y:S01]  /*5e20*/  LEA.HI.X.SX32 R5, R5, R29, 0x1, P3 ;  /* 0x0000001d05057211 */ /* 0x000fe200018f0eff */
[----:B0-----:R-:W0:Y:S01]  /*5e30*/  LDC R3, c[0x0][0x3a8] ;  /* 0x0000ea00ff037b82 */ /* 0x001e220000000800 */
[----:B---3--:R-:W-:-:S06]  /*5e40*/  PRMT R27, RZ, 0x7610, R27 ;  /* 0x00007610ff1b7816 */ /* 0x008fcc000000001b */
[----:B------:R3:W4:Y:S02]  /*5e50*/  @P0 LDG.E.U8 R27, desc[UR8][R4.64] ;  /* 0x00000008041b0981 */ /* 0x000724000c1e1100 */
[----:B---3--:R-:W3:Y:S02]  /*5e60*/  LDC R5, c[0x0][0x3a8] ;  /* 0x0000ea00ff057b82 */ /* 0x008ee40000000800 */
[----:B--2---:R2:W-:Y:S04]  /*5e70*/  STL [R1+0x1ac], R26 ;  /* 0x0001ac1a01007387 */ /* 0x0045e80000100800 */
[----:B--2---:R-:W2:Y:S04]  /*5e80*/  LDL.LU R26, [R1+0x1a2c] ;  /* 0x001a2c00011a7983 */ /* 0x004ea80000300800 */
[----:B----4-:R4:W-:Y:S04]  /*5e90*/  STL [R1+0x1a8], R27 ;  /* 0x0001a81b01007387 */ /* 0x0109e80000100800 */
[----:B----4-:R-:W4:Y:S01]  /*5ea0*/  LDL.LU R27, [R1+0x1a28] ;  /* 0x001a2800011b7983 */ /* 0x010f220000300800 */
[----:B0-----:R-:W-:-:S02]  /*5eb0*/  IMAD R3, R3, 0x9, RZ ;  /* 0x0000000903037824 */ /* 0x001fc400078e02ff */
[----:B---3--:R-:W-:-:S03]  /*5ec0*/  IMAD R5, R5, 0xa, RZ ;  /* 0x0000000a05057824 */ /* 0x008fc600078e02ff */
[-C--:B------:R-:W-:Y:S02]  /*5ed0*/  IADD3 R2, P4, PT, R3, R6.reuse, RZ ;  /* 0x0000000603027210 */ /* 0x080fe40007f9e0ff */
[----:B------:R-:W0:Y:S01]  /*5ee0*/  LDC R3, c[0x0][0x3a8] ;  /* 0x0000ea00ff037b82 */ /* 0x000e220000000800 */
[----:B------:R-:W-:-:S07]  /*5ef0*/  IADD3 R4, P3, PT, R5, R6, RZ ;  /* 0x0000000605047210 */ /* 0x000fce0007f7e0ff */
[----:B------:R-:W3:Y:S01]  /*5f00*/  LDC R5, c[0x0][0x3a8] ;  /* 0x0000ea00ff057b82 */ /* 0x000ee20000000800 */
[C---:B------:R-:W-:Y:S02]  /*5f10*/  ISETP.GT.AND P2, PT, R28.reuse, 0x9, PT ;  /* 0x000000091c00780c */ /* 0x040fe40003f44270 */
[----:B------:R-:W-:Y:S01]  /*5f20*/  ISETP.GT.AND P1, PT, R28, 0xa, PT ;  /* 0x0000000a1c00780c */ /* 0x000fe20003f24270 */
[----:B0-----:R-:W-:Y:S01]  /*5f30*/  IMAD R3, R3, 0x9, RZ ;  /* 0x0000000903037824 */ /* 0x001fe200078e02ff */
[----:B--2---:R-:W-:-:S04]  /*5f40*/  PRMT R26, RZ, 0x7610, R26 ;  /* 0x00007610ff1a7816 */ /* 0x004fc8000000001a */
[----:B------:R-:W-:Y:S01]  /*5f50*/  LEA.HI.X.SX32 R3, R3, R29, 0x1, P4 ;  /* 0x0000001d03037211 */ /* 0x000fe200020f0eff */
[----:B---3--:R-:W-:-:S04]  /*5f60*/  IMAD R5, R5, 0xa, RZ ;  /* 0x0000000a05057824 */ /* 0x008fc800078e02ff */
[----:B------:R0:W2:Y:S01]  /*5f70*/  @P2 LDG.E.U8 R26, desc[UR8][R2.64] ;  /* 0x00000008021a2981 */ /* 0x0000a2000c1e1100 */
[----:B------:R-:W-:Y:S01]  /*5f80*/  LEA.HI.X.SX32 R5, R5, R29, 0x1, P3 ;  /* 0x0000001d05057211 */ /* 0x000fe200018f0eff */
[----:B0-----:R-:W0:Y:S01]  /*5f90*/  LDC R3, c[0x0][0x3a8] ;  /* 0x0000ea00ff037b82 */ /* 0x001e220000000800 */
[----:B----4-:R-:W-:-:S06]  /*5fa0*/  PRMT R27, RZ, 0x7610, R27 ;  /* 0x00007610ff1b7816 */ /* 0x010fcc000000001b */
        /* <DEDUP_REMOVED lines=15> */
[----:B--2---:R-:W-:Y:S01]  /*60a0*/  PRMT R26, RZ, 0x7610, R26 ;  /* 0x00007610ff1a7816 */ /* 0x004fe2000000001a */
[----:B---3--:R-:W-:-:S03]  /*60b0*/  IMAD R5, R5, 0xc, RZ ;  /* 0x0000000c05057824 */ /* 0x008fc600078e02ff */
[-C--:B------:R-:W-:Y:S02]  /*60c0*/  LEA.HI.X.SX32 R3, R3, R29.reuse, 0x1, P4 ;  /* 0x0000001d03037211 */ /* 0x080fe400020f0eff */
[----:B------:R-:W-:-:S03]  /*60d0*/  LEA.HI.X.SX32 R5, R5, R29, 0x1, P3 ;  /* 0x0000001d05057211 */ /* 0x000fc600018f0eff */
[----:B------:R0:W2:Y:S02]  /*60e0*/  @P0 LDG.E.U8 R26, desc[UR8][R2.64] ;  /* 0x00000008021a0981 */ /* 0x0000a4000c1e1100 */
        /* <DEDUP_REMOVED lines=16> */
[----:B0-----:R-:W-:-:S05]  /*61f0*/  IMAD R3, R3, 0xd, RZ ;  /* 0x0000000d03037824 */ /* 0x001fca00078e02ff */
[----:B------:R-:W-:Y:S01]  /*6200*/  LEA.HI.X.SX32 R3, R3, R29, 0x1, P4 ;  /* 0x0000001d03037211 */ /* 0x000fe200020f0eff */
[----:B---3--:R-:W-:Y:S01]  /*6210*/  IMAD R5, R5, 0xe, RZ ;  /* 0x0000000e05057824 */ /* 0x008fe200078e02ff */
[----:B--2---:R-:W-:-:S04]  /*6220*/  PRMT R26, RZ, 0x7610, R26 ;  /* 0x00007610ff1a7816 */ /* 0x004fc8000000001a */
[----:B------:R-:W-:Y:S02]  /*6230*/  LEA.HI.X.SX32 R5, R5, R29, 0x1, P3 ;  /* 0x0000001d05057211 */ /* 0x000fe400018f0eff */
        /* <DEDUP_REMOVED lines=10> */
[----:B---3--:R-:W-:-:S03]  /*62e0*/  IMAD.SHL.U32 R5, R5, 0x10, RZ ;  /* 0x0000001005057824 */ /* 0x008fc600078e00ff */
[-C--:B------:R-:W-:Y:S02]  /*62f0*/  IADD3 R2, P4, PT, R3, R6.reuse, RZ ;  /* 0x0000000603027210 */ /* 0x080fe40007f9e0ff */
[----:B------:R-:W0:Y:S01]  /*6300*/  LDC R3, c[0x0][0x3a8] ;  /* 0x0000ea00ff037b82 */ /* 0x000e220000000800 */
[----:B------:R-:W-:-:S07]  /*6310*/  IADD3 R4, P3, PT, R5, R6, RZ ;  /* 0x0000000605047210 */ /* 0x000fce0007f7e0ff */
[----:B------:R-:W3:Y:S01]  /*6320*/  LDC R5, c[0x0][0x3a8] ;  /* 0x0000ea00ff057b82 */ /* 0x000ee20000000800 */
[C---:B------:R-:W-:Y:S02]  /*6330*/  ISETP.GT.AND P2, PT, R28.reuse, 0xf, PT ;  /* 0x0000000f1c00780c */ /* 0x040fe40003f44270 */
[----:B------:R-:W-:Y:S02]  /*6340*/  ISETP.GT.AND P1, PT, R28, 0x10, PT ;  /* 0x000000101c00780c */ /* 0x000fe40003f24270 */
[----:B------:R-:W-:Y:S01]  /*6350*/  PRMT R0, RZ, 0x7610, R0 ;  /* 0x00007610ff007816 */ /* 0x000fe20000000000 */
[----:B0-----:R-:W-:Y:S02]  /*6360*/  IMAD R3, R3, 0xf, RZ ;  /* 0x0000000f03037824 */ /* 0x001fe400078e02ff */
[----:B---3--:R-:W-:-:S03]  /*6370*/  IMAD.SHL.U32 R5, R5, 0x10, RZ ;  /* 0x0000001005057824 */ /* 0x008fc600078e00ff */
[-C--:B------:R-:W-:Y:S02]  /*6380*/  LEA.HI.X.SX32 R3, R3, R29.reuse, 0x1, P4 ;  /* 0x0000001d03037211 */ /* 0x080fe400020f0eff */
[----:B------:R-:W-:-:S03]  /*6390*/  LEA.HI.X.SX32 R5, R5, R29, 0x1, P3 ;  /* 0x0000001d05057211 */ /* 0x000fc600018f0eff */
[----:B------:R0:W3:Y:S02]  /*63a0*/  @P2 LDG.E.U8 R0, desc[UR8][R2.64] ;  /* 0x0000000802002981 */ /* 0x0000e4000c1e1100 */
[----:B0-----:R-:W0:Y:S01]  /*63b0*/  LDC R3, c[0x0][0x3a8] ;  /* 0x0000ea00ff037b82 */ /* 0x001e220000000800 */
[----:B----4-:R-:W-:-:S06]  /*63c0*/  PRMT R27, RZ, 0x7610, R27 ;  /* 0x00007610ff1b7816 */ /* 0x010fcc000000001b */
[----:B------:R4:W2:Y:S02]  /*63d0*/  @P1 LDG.E.U8 R27, desc[UR8][R4.64] ;  /* 0x00000008041b1981 */ /* 0x0008a4000c1e1100 */
[----:B----4-:R-:W4:Y:S02]  /*63e0*/  LDC R5, c[0x0][0x3a8] ;  /* 0x0000ea00ff057b82 */ /* 0x010f240000000800 */
[----:B---3--:R-:W-:Y:S04]  /*63f0*/  STL [R1+0x195c], R0 ;  /* 0x00195c0001007387 */ /* 0x008fe80000100800 */
[----:B--2---:R2:W-:Y:S04]  /*6400*/  STL [R1+0x138], R27 ;  /* 0x0001381b01007387 */ /* 0x0045e80000100800 */
[----:B--2---:R-:W2:Y:S01]  /*6410*/  LDL.LU R27, [R1+0x1a0c] ;  /* 0x001a0c00011b7983 */ /* 0x004ea20000300800 */
[----:B0-----:R-:W-:-:S02]  /*6420*/  IMAD R3, R3, 0x11, RZ ;  /* 0x0000001103037824 */ /* 0x001fc400078e02ff */
[----:B----4-:R-:W-:-:S03]  /*6430*/  IMAD R5, R5, 0x12, RZ ;  /* 0x0000001205057824 */ /* 0x010fc600078e02ff */
[-C--:B------:R-:W-:Y:S02]  /*6440*/  IADD3 R2, P4, PT, R3, R6.reuse, RZ ;  /* 0x0000000603027210 */ /* 0x080fe40007f9e0ff */
[----:B------:R-:W0:Y:S01]  /*6450*/  LDC R3, c[0x0][0x3a8] ;  /* 0x0000ea00ff037b82 */ /* 0x000e220000000800 */
[----:B------:R-:W-:-:S07]  /*6460*/  IADD3 R4, P3, PT, R5, R6, RZ ;  /* 0x0000000605047210 */ /* 0x000fce0007f7e0ff */
[----:B------:R-:W3:Y:S01]  /*6470*/  LDC R5, c[0x0][0x3a8] ;  /* 0x0000ea00ff057b82 */ /* 0x000ee20000000800 */
[C---:B------:R-:W-:Y:S02]  /*6480*/  ISETP.GT.AND P0, PT, R28.reuse, 0x11, PT ;  /* 0x000000111c00780c */ /* 0x040fe40003f04270 */
[----:B------:R-:W-:Y:S02]  /*6490*/  ISETP.GT.AND P2, PT, R28, 0x12, PT ;  /* 0x000000121c00780c */ /* 0x000fe40003f44270 */
[----:B------:R-:W-:Y:S01]  /*64a0*/  PRMT R26, RZ, 0x7610, R26 ;  /* 0x00007610ff1a7816 */ /* 0x000fe2000000001a */
[----:B0-----:R-:W-:-:S05]  /*64b0*/  IMAD R3, R3, 0x11, RZ ;  /* 0x0000001103037824 */ /* 0x001fca00078e02ff */
[----:B------:R-:W-:Y:S01]  /*64c0*/  LEA.HI.X.SX32 R3, R3, R29, 0x1, P4 ;  /* 0x0000001d03037211 */ /* 0x000fe200020f0eff */
[----:B---3--:R-:W-:-:S04]  /*64d0*/  IMAD R5, R5, 0x12, RZ ;  /* 0x0000001205057824 */ /* 0x008fc800078e02ff */
[----:B------:R0:W3:Y:S01]  /*64e0*/  @P0 LDG.E.U8 R26, desc[UR8][R2.64] ;  /* 0x00000008021a0981 */ /* 0x0000e2000c1e1100 */
[----:B------:R-:W-:Y:S01]  /*64f0*/  LEA.HI.X.SX32 R5, R5, R29, 0x1, P3 ;  /* 0x0000001d05057211 */ /* 0x000fe200018f0eff */
[----:B0-----:R-:W0:Y:S01]  /*6500*/  LDC R3, c[0x0][0x3a8] ;  /* 0x0000ea00ff037b82 */ /* 0x001e220000000800 */
[----:B--2---:R-:W-:-:S06]  /*6510*/  PRMT R27, RZ, 0x7610, R27 ;  /* 0x00007610ff1b7816 */ /* 0x004fcc000000001b */
[----:B------:R2:W4:Y:S02]  /*6520*/  @P2 LDG.E.U8 R27, desc[UR8][R4.64] ;  /* 0x00000008041b2981 */ /* 0x000524000c1e1100 */
[----:B--2---:R-:W2:Y:S02]  /*6530*/  LDC R5, c[0x0][0x3a8] ;  /* 0x0000ea00ff057b82 */ /* 0x004ea40000000800 */
[----:B---3--:R3:W-:Y:S04]  /*6540*/  STL [R1+0x134], R26 ;  /* 0x0001341a01007387 */ /* 0x0087e80000100800 */
[----:B---3--:R-:W3:Y:S04]  /*6550*/  LDL.LU R26, [R1+0x1a08] ;  /* 0x001a0800011a7983 */ /* 0x008ee80000300800 */
[----:B----4-:R4:W-:Y:S04]  /*6560*/  STL [R1+0x130], R27 ;  /* 0x0001301b01007387 */ /* 0x0109e80000100800 */
[----:B----4-:R-:W4:Y:S01]  /*6570*/  LDL.LU R27, [R1+0x1a04] ;  /* 0x001a0400011b7983 */ /* 0x010f220000300800 */
[----:B0-----:R-:W-:-:S02]  /*6580*/  IMAD R3, R3, 0x13, RZ ;  /* 0x0000001303037824 */ /* 0x001fc400078e02ff */
[----:B--2---:R-:W-:-:S03]  /*6590*/  IMAD R5, R5, 0x14, RZ ;  /* 0x0000001405057824 */ /* 0x004fc600078e02ff */
[-C--:B------:R-:W-:Y:S02]  /*65a0*/  IADD3 R2, P4, PT, R3, R6.reuse, RZ ;  /* 0x0000000603027210 */ /* 0x080fe40007f9e0ff */
[----:B------:R-:W0:Y:S01]  /*65b0*/  LDC R3, c[0x0][0x3a8] ;  /* 0x0000ea00ff037b82 */ /* 0x000e220000000800 */
[----:B------:R-:W-:-:S07]  /*65c0*/  IADD3 R4, P3, PT, R5, R6, RZ ;  /* 0x0000000605047210 */ /* 0x000fce0007f7e0ff */
[----:B------:R-:W2:Y:S01]  /*65d0*/  LDC R5, c[0x0][0x3a8] ;  /* 0x0000ea00ff057b82 */ /* 0x000ea20000000800 */
[C---:B------:R-:W-:Y:S02]  /*65e0*/  ISETP.GT.AND P1, PT, R28.reuse, 0x13, PT ;  /* 0x000000131c00780c */ /* 0x040fe40003f24270 */
[----:B------:R-:W-:Y:S01]  /*65f0*/  ISETP.GT.AND P0, PT, R28, 0x14, PT ;  /* 0x000000141c00780c */ /* 0x000fe20003f04270 */
[----:B0-----:R-:W-:Y:S01]  /*6600*/  IMAD R3, R3, 0x13, RZ ;  /* 0x0000001303037824 */ /* 0x001fe200078e02ff */
[----:B---3--:R-:W-:Y:S01]  /*6610*/  PRMT R26, RZ, 0x7610, R26 ;  /* 0x00007610ff1a7816 */ /* 0x008fe2000000001a */
[----:B--2---:R-:W-:-:S03]  /*6620*/  IMAD R5, R5, 0x14, RZ ;  /* 0x0000001405057824 */ /* 0x004fc600078e02ff */
        /* <DEDUP_REMOVED lines=27> */
[----:B------:R3:W4:Y:S04]  /*67e0*/  @P1 LDG.E.U8 R27, desc[UR8][R4.64] ;  /* 0x00000008041b1981 */ /* 0x000728000c1e1100 */
[----:B--2---:R2:W-:Y:S01]  /*67f0*/  STL [R1+0xd4], R26 ;  /* 0x0000d41a01007387 */ /* 0x0045e20000100800 */
[----:B0-----:R-:W-:Y:S01]  /*6800*/  IMAD R3, R3, 0x17, RZ ;  /* 0x0000001703037824 */ /* 0x001fe200078e02ff */
[----:B------:R-:W-:Y:S01]  /*6810*/  ISETP.GT.AND P0, PT, R28, 0x17, PT ;  /* 0x000000171c00780c */ /* 0x000fe20003f04270 */
[----:B---3--:R-:W0:Y:S01]  /*6820*/  LDC R5, c[0x0][0x3a8] ;  /* 0x0000ea00ff057b82 */ /* 0x008e220000000800 */
[----:B--2---:R-:W2:Y:S04]  /*6830*/  LDL.LU R26, [R1+0x19f8] ;  /* 0x0019f800011a7983 */ /* 0x004ea80000300800 */
[----:B----4-:R3:W-:Y:S04]  /*6840*/  STL [R1+0xd0], R27 ;  /* 0x0000d01b01007387 */ /* 0x0107e80000100800 */
[----:B---3--:R-:W3:Y:S01]  /*6850*/  LDL.LU R27, [R1+0x19f4] ;  /* 0x0019f400011b7983 */ /* 0x008ee20000300800 */
[----:B------:R-:W-:-:S02]  /*6860*/  IADD3 R2, P4, PT, R3, R6, RZ ;  /* 0x0000000603027210 */ /* 0x000fc40007f9e0ff */
[----:B------:R-:W4:Y:S02]  /*6870*/  LDC R3, c[0x0][0x3a8] ;  /* 0x0000ea00ff037b82 */ /* 0x000f240000000800 */
[----:B----4-:R-:W-:-:S05]  /*6880*/  IMAD R3, R3, 0x17, RZ ;  /* 0x0000001703037824 */ /* 0x010fca00078e02ff */
[----:B------:R-:W-:Y:S01]  /*6890*/  LEA.HI.X.SX32 R3, R3, R29, 0x1, P4 ;  /* 0x0000001d03037211 */ /* 0x000fe200020f0eff */
[----:B0-----:R-:W-:-:S05]  /*68a0*/  IMAD R5, R5, 0x18, RZ ;  /* 0x0000001805057824 */ /* 0x001fca00078e02ff */
[----:B------:R-:W-:Y:S02]  /*68b0*/  IADD3 R4, P3, PT, R5, R6, RZ ;  /* 0x0000000605047210 */ /* 0x000fe40007f7e0ff */
[----:B------:R-:W0:Y:S01]  /*68c0*/  LDC R5, c[0x0][0x3a8] ;  /* 0x0000ea00ff057b82 */ /* 0x000e220000000800 */
[C---:B------:R-:W-:Y:S02]  /*68d0*/  ISETP.GT.AND P2, PT, R28.reuse, 0x18, PT ;  /* 0x000000181c00780c */ /* 0x040fe40003f44270 */
[----:B------:R-:W-:Y:S02]  /*68e0*/  ISETP.GT.AND P1, PT, R28, 0x19, PT ;  /* 0x000000191c00780c */ /* 0x000fe40003f24270 */
[----:B--2---:R-:W-:Y:S02]  /*68f0*/  PRMT R26, RZ, 0x7610, R26 ;  /* 0x00007610ff1a7816 */ /* 0x004fe4000000001a */
[----:B------:R-:W-:Y:S01]  /*6900*/  PRMT R25, RZ, 0x7610, R25 ;  /* 0x00007610ff197816 */ /* 0x000fe20000000019 */
[----:B0-----:R-:W-:-:S05]  /*6910*/  IMAD R5, R5, 0x18, RZ ;  /* 0x0000001805057824 */ /* 0x001fca00078e02ff */
[----:B------:R-:W-:-:S05]  /*6920*/  LEA.HI.X.SX32 R5, R5, R29, 0x1, P3 ;  /* 0x0000001d05057211 */ /* 0x000fca00018f0eff */
[----:B------:R0:W2:Y:S02]  /*6930*/  @P2 LDG.E.U8 R26, desc[UR8][R4.64] ;  /* 0x00000008041a2981 */ /* 0x0000a4000c1e1100 */
[----:B0-----:R-:W0:Y:S02]  /*6940*/  LDC R5, c[0x0][0x3a8] ;  /* 0x0000ea00ff057b82 */ /* 0x001e240000000800 */
[----:B0-----:R-:W-:-:S05]  /*6950*/  IMAD R5, R5, 0x1a, RZ ;  /* 0x0000001a05057824 */ /* 0x001fca00078e02ff */
[----:B------:R-:W-:Y:S02]  /*6960*/  IADD3 R4, P3, PT, R5, R6, RZ ;  /* 0x0000000605047210 */ /* 0x000fe40007f7e0ff */
[----:B------:R-:W0:Y:S01]  /*6970*/  LDC R5, c[0x0][0x3a8] ;  /* 0x0000ea00ff057b82 */ /* 0x000e220000000800 */
[----:B------:R-:W-:Y:S02]  /*6980*/  ISETP.GT.AND P2, PT, R28, 0x1b, PT ;  /* 0x0000001b1c00780c */ /* 0x000fe40003f44270 */
[----:B------:R-:W-:Y:S02]  /*6990*/  PRMT R24, RZ, 0x7610, R24 ;  /* 0x00007610ff187816 */ /* 0x000fe40000000018 */
[----:B------:R-:W-:Y:S01]  /*69a0*/  PRMT R23, RZ, 0x7610, R23 ;  /* 0x00007610ff177816 */ /* 0x000fe20000000017 */
[----:B0-----:R-:W-:-:S05]  /*69b0*/  IMAD R5, R5, 0x1a, RZ ;  /* 0x0000001a05057824 */ /* 0x001fca00078e02ff */
[----:B------:R-:W-:Y:S02]  /*69c0*/  LEA.HI.X.SX32 R5, R5, R29, 0x1, P3 ;  /* 0x0000001d05057211 */ /* 0x000fe400018f0eff */
[----:B---3--:R-:W-:-:S06]  /*69d0*/  PRMT R27, RZ, 0x7610, R27 ;  /* 0x00007610ff1b7816 */ /* 0x008fcc000000001b */
[----:B------:R0:W3:Y:S02]  /*69e0*/  @P0 LDG.E.U8 R27, desc[UR8][R2.64] ;  /* 0x00000008021b0981 */ /* 0x0000e4000c1e1100 */
[----:B0-----:R-:W0:Y:S02]  /*69f0*/  LDC R3, c[0x0][0x3a8] ;  /* 0x0000ea00ff037b82 */ /* 0x001e240000000800 */
[----:B0-----:R-:W-:-:S05]  /*6a00*/  IMAD R3, R3, 0x19, RZ ;  /* 0x0000001903037824 */ /* 0x001fca00078e02ff */
[----:B------:R-:W-:Y:S02]  /*6a10*/  IADD3 R2, P4, PT, R3, R6, RZ ;  /* 0x0000000603027210 */ /* 0x000fe40007f9e0ff */
[----:B------:R-:W0:Y:S02]  /*6a20*/  LDC R3, c[0x0][0x3a8] ;  /* 0x0000ea00ff037b82 */ /* 0x000e240000000800 */
[----:B0-----:R-:W-:-:S05]  /*6a30*/  IMAD R3, R3, 0x19, RZ ;  /* 0x0000001903037824 */ /* 0x001fca00078e02ff */
[----:B------:R-:W-:-:S05]  /*6a40*/  LEA.HI.X.SX32 R3, R3, R29, 0x1, P4 ;  /* 0x0000001d03037211 */ /* 0x000fca00020f0eff */
[----:B------:R0:W4:Y:S02]  /*6a50*/  @P1 LDG.E.U8 R25, desc[UR8][R2.64] ;  /* 0x0000000802191981 */ /* 0x000124000c1e1100 */
[----:B0-----:R-:W0:Y:S02]  /*6a60*/  LDC R3, c[0x0][0x3a8] ;  /* 0x0000ea00ff037b82 */ /* 0x001e240000000800 */
[----:B0-----:R-:W-:-:S05]  /*6a70*/  IMAD R3, R3, 0x1b, RZ ;  /* 0x0000001b03037824 */ /* 0x001fca00078e02ff */
[----:B------:R-:W-:Y:S02]  /*6a80*/  IADD3 R2, P4, PT, R3, R6, RZ ;  /* 0x0000000603027210 */ /* 0x000fe40007f9e0ff */
[----:B------:R-:W0:Y:S01]  /*6a90*/  LDC R3, c[0x0][0x3a8] ;  /* 0x0000ea00ff037b82 */ /* 0x000e220000000800 */
[----:B------:R-:W-:-:S13]  /*6aa0*/  ISETP.GT.AND P0, PT, R28, 0x1a, PT ;  /* 0x0000001a1c00780c */ /* 0x000fda0003f04270 */
[----:B------:R0:W4:Y:S02]  /*6ab0*/  @P0 LDG.E.U8 R24, desc[UR8][R4.64] ;  /* 0x0000000804180981 */ /* 0x000124000c1e1100 */
[----:B0-----:R-:W-:Y:S01]  /*6ac0*/  IMAD R3, R3, 0x1b, RZ ;  /* 0x0000001b03037824 */ /* 0x001fe200078e02ff */
[----:B------:R-:W0:Y:S04]  /*6ad0*/  LDC R5, c[0x0][0x3a8] ;  /* 0x0000ea00ff057b82 */ /* 0x000e280000000800 */
[----:B------:R-:W-:-:S05]  /*6ae0*/  LEA.HI.X.SX32 R3, R3, R29, 0x1, P4 ;  /* 0x0000001d03037211 */ /* 0x000fca00020f0eff */
[----:B------:R1:W4:Y:S02]  /*6af0*/  @P2 LDG.E.U8 R23, desc[UR8][R2.64] ;  /* 0x0000000802172981 */ /* 0x000324000c1e1100 */
[----:B-1----:R-:W1:Y:S01]  /*6b00*/  LDC R3, c[0x0][0x3a8] ;  /* 0x0000ea00ff037b82 */ /* 0x002e620000000800 */
[----:B0-----:R-:W-:-:S05]  /*6b10*/  IMAD R5, R5, 0x1c, RZ ;  /* 0x0000001c05057824 */ /* 0x001fca00078e02ff */
[----:B------:R-:W-:Y:S02]  /*6b20*/  IADD3 R4, P3, PT, R5, R6, RZ ;  /* 0x0000000605047210 */ /* 0x000fe40007f7e0ff */
[----:B------:R-:W0:Y:S01]  /*6b30*/  LDC R5, c[0x0][0x3a8] ;  /* 0x0000ea00ff057b82 */ /* 0x000e220000000800 */
[----:B-1----:R-:W-:-:S05]  /*6b40*/  IMAD R3, R3, 0x1d, RZ ;  /* 0x0000001d03037824 */ /* 0x002fca00078e02ff */
[----:B------:R-:W-:Y:S02]  /*6b50*/  IADD3 R2, P4, PT, R3, R6, RZ ;  /* 0x0000000603027210 */ /* 0x000fe40007f9e0ff */
[----:B------:R-:W1:Y:S01]  /*6b60*/  LDC R3, c[0x0][0x3a8] ;  /* 0x0000ea00ff037b82 */ /* 0x000e620000000800 */
[C---:B------:R-:W-:Y:S02]  /*6b70*/  ISETP.GT.AND P1, PT, R28.reuse, 0x1c, PT ;  /* 0x0000001c1c00780c */ /* 0x040fe40003f24270 */
[----:B------:R-:W-:Y:S01]  /*6b80*/  ISETP.GT.AND P0, PT, R28, 0x1d, PT ;  /* 0x0000001d1c00780c */ /* 0x000fe20003f04270 */
[----:B0-----:R-:W-:Y:S01]  /*6b90*/  IMAD R5, R5, 0x1c, RZ ;  /* 0x0000001c05057824 */ /* 0x001fe200078e02ff */
[----:B------:R-:W-:Y:S02]  /*6ba0*/  PRMT R22, RZ, 0x7610, R22 ;  /* 0x00007610ff167816 */ /* 0x000fe40000000016 */
[----:B------:R-:W-:Y:S02]  /*6bb0*/  PRMT R0, RZ, 0x7610, R0 ;  /* 0x00007610ff007816 */ /* 0x000fe40000000000 */
[----:B------:R-:W-:-:S05]  /*6bc0*/  LEA.HI.X.SX32 R5, R5, R29, 0x1, P3 ;  /* 0x0000001d05057211 */ /* 0x000fca00018f0eff */
[----:B------:R0:W4:Y:S01]  /*6bd0*/  @P1 LDG.E.U8 R22, desc[UR8][R4.64] ;  /* 0x0000000804161981 */ /* 0x000122000c1e1100 */
[----:B-1----:R-:W-:Y:S01]  /*6be0*/  IMAD R3, R3, 0x1d, RZ ;  /* 0x0000001d03037824 */ /* 0x002fe200078e02ff */
[----:B0-----:R-:W0:Y:S04]  /*6bf0*/  LDC R5, c[0x0][0x3a8] ;  /* 0x0000ea00ff057b82 */ /* 0x001e280000000800 */
[----:B------:R-:W-:-:S05]  /*6c00*/  LEA.HI.X.SX32 R3, R3, R29, 0x1, P4 ;  /* 0x0000001d03037211 */ /* 0x000fca00020f0eff */
[----:B------:R1:W4:Y:S02]  /*6c10*/  @P0 LDG.E.U8 R0, desc[UR8][R2.64] ;  /* 0x0000000802000981 */ /* 0x000324000c1e1100 */
[----:B-1----:R-:W1:Y:S01]  /*6c20*/  LDC R3, c[0x0][0x3a8] ;  /* 0x0000ea00ff037b82 */ /* 0x002e620000000800 */
[----:B0-----:R-:W-:-:S05]  /*6c30*/  IMAD R5, R5, 0x1e, RZ ;  /* 0x0000001e05057824 */ /* 0x001fca00078e02ff */
[----:B------:R-:W-:Y:S02]  /*6c40*/  IADD3 R4, P3, PT, R5, R6, RZ ;  /* 0x0000000605047210 */ /* 0x000fe40007f7e0ff */
[----:B------:R-:W0:Y:S01]  /*6c50*/  LDC R5, c[0x0][0x3a8] ;  /* 0x0000ea00ff057b82 */ /* 0x000e220000000800 */
[----:B------:R-:W-:Y:S02]  /*6c60*/  ISETP.GT.AND P2, PT, R28, 0x1e, PT ;  /* 0x0000001e1c00780c */ /* 0x000fe40003f44270 */
[----:B------:R-:W-:Y:S01]  /*6c70*/  PRMT R21, RZ, 0x7610, R21 ;  /* 0x00007610ff157816 */ /* 0x000fe20000000015 */
[----:B-1----:R-:W-:Y:S02]  /*6c80*/  IMAD R3, R3, 0x1f, RZ ;  /* 0x0000001f03037824 */ /* 0x002fe400078e02ff */
[----:B0-----:R-:W-:Y:S01]  /*6c90*/  IMAD R5, R5, 0x1e, RZ ;  /* 0x0000001e05057824 */ /* 0x001fe200078e02ff */
[----:B---3--:R0:W-:Y:S04]  /*6ca0*/  STL [R1+0xcc], R27 ;  /* 0x0000cc1b01007387 */ /* 0x0081e80000100800 */
[----:B0-----:R-:W3:Y:S04]  /*6cb0*/  LDL.LU R27, [R1+0x19f0] ;  /* 0x0019f000011b7983 */ /* 0x001ee80000300800 */
[----:B--2---:R0:W-:Y:S04]  /*6cc0*/  STL [R1+0xc8], R26 ;  /* 0x0000c81a01007387 */ /* 0x0041e80000100800 */
[----:B0-----:R-:W2:Y:S01]  /*6cd0*/  LDL.LU R26, [R1+0x19ec] ;  /* 0x0019ec00011a7983 */ /* 0x001ea20000300800 */
[----:B------:R-:W-:-:S02]  /*6ce0*/  LEA.HI.X.SX32 R5, R5, R29, 0x1, P3 ;  /* 0x0000001d05057211 */ /* 0x000fc400018f0eff */
[----:B------:R-:W-:-:S03]  /*6cf0*/  IADD3 R2, P4, PT, R3, R6, RZ ;  /* 0x0000000603027210 */ /* 0x000fc60007f9e0ff */
[----:B------:R0:W2:Y:S04]  /*6d00*/  @P2 LDG.E.U8 R21, desc[UR8][R4.64] ;  /* 0x0000000804152981 */ /* 0x0000a8000c1e1100 */
[----:B----4-:R1:W-:Y:S04]  /*6d10*/  STL [R1+0xc4], R25 ;  /* 0x0000c41901007387 */ /* 0x0103e80000100800 */
[----:B-1----:R-:W4:Y:S04]  /*6d20*/  LDL.LU R25, [R1+0x19e8] ;  /* 0x0019e80001197983 */ /* 0x002f280000300800 */
[----:B------:R1:W-:Y:S04]  /*6d30*/  STL [R1+0xc0], R24 ;  /* 0x0000c01801007387 */ /* 0x0003e80000100800 */
[----:B-1----:R-:W2:Y:S04]  /*6d40*/  LDL.LU R24, [R1+0x19e4] ;  /* 0x0019e40001187983 */ /* 0x002ea80000300800 */
[----:B------:R1:W-:Y:S04]  /*6d50*/  STL [R1+0xac], R23 ;  /* 0x0000ac1701007387 */ /* 0x0003e80000100800 */
[----:B-1----:R-:W2:Y:S04]  /*6d60*/  LDL.LU R23, [R1+0x19e0] ;  /* 0x0019e00001177983 */ /* 0x002ea80000300800 */
[----:B------:R1:W-:Y:S04]  /*6d70*/  STL [R1+0xa8], R22 ;  /* 0x0000a81601007387 */ /* 0x0003e80000100800 */
[----:B-1----:R-:W2:Y:S04]  /*6d80*/  LDL.LU R22, [R1+0x19dc] ;  /* 0x0019dc0001167983 */ /* 0x002ea80000300800 */
[----:B------:R1:W-:Y:S02]  /*6d90*/  STL [R1+0x1960], R0 ;  /* 0x0019600001007387 */ /* 0x0003e40000100800 */
[----:B-1----:R-:W1:Y:S02]  /*6da0*/  LDC R0, c[0x0][0x3a8] ;  /* 0x0000ea00ff007b82 */ /* 0x002e640000000800 */
[----:B-1----:R-:W-:-:S02]  /*6db0*/  IMAD R3, R0, 0x1f, RZ ;  /* 0x0000001f00037824 */ /* 0x002fc400078e02ff */
[----:B0-----:R-:W-:-:S04]  /*6dc0*/  IMAD.SHL.U32 R5, R0, 0x20, RZ ;  /* 0x0000002000057824 */ /* 0x001fc800078e00ff */
[----:B------:R-:W0:Y:S01]  /*6dd0*/  LDC R0, c[0x0][0x3a8] ;  /* 0x0000ea00ff007b82 */ /* 0x000e220000000800 */
[----:B------:R-:W-:Y:S02]  /*6de0*/  IADD3 R4, P3, PT, R5, R6, RZ ;  /* 0x0000000605047210 */ /* 0x000fe40007f7e0ff */
[----:B------:R-:W-:Y:S01]  /*6df0*/  ISETP.GT.AND P1, PT, R28, 0x1f, PT ;  /* 0x0000001f1c00780c */ /* 0x000fe20003f24270 */
[----:B0-----:R-:W-:-:S04]  /*6e00*/  IMAD.SHL.U32 R5, R0, 0x20, RZ ;  /* 0x0000002000057824 */ /* 0x001fc800078e00ff */
[----:B------:R-:W0:Y:S01]  /*6e10*/  LDC R0, c[0x0][0x3a8] ;  /* 0x0000ea00ff007b82 */ /* 0x000e220000000800 */
[----:B------:R-:W-:Y:S02]  /*6e20*/  PRMT R20, RZ, 0x7610, R20 ;  /* 0x00007610ff147816 */ /* 0x000fe40000000014 */
[----:B------:R-:W-:-:S05]  /*6e30*/  LEA.HI.X.SX32 R3, R3, R29, 0x1, P4 ;  /* 0x0000001d03037211 */ /* 0x000fca00020f0eff */
[----:B------:R0:W2:Y:S02]  /*6e40*/  @P1 LDG.E.U8 R20, desc[UR8][R2.64] ;  /* 0x0000000802141981 */ /* 0x0000a4000c1e1100 */
[----:B0-----:R-:W-:-:S05]  /*6e50*/  IMAD R3, R0, 0x21, RZ ;  /* 0x0000002100037824 */ /* 0x001fca00078e02ff */
[----:B------:R-:W-:Y:S02]  /*6e60*/  IADD3 R2, P4, PT, R3, R6, RZ ;  /* 0x0000000603027210 */ /* 0x000fe40007f9e0ff */
[----:B------:R-:W0:Y:S01]  /*6e70*/  LDC R3, c[0x0][0x3a8] ;  /* 0x0000ea00ff037b82 */ /* 0x000e220000000800 */
[C---:B------:R-:W-:Y:S02]  /*6e80*/  ISETP.GT.AND P2, PT, R28.reuse, 0x21, PT ;  /* 0x000000211c00780c */ /* 0x040fe40003f44270 */
[----:B------:R-:W-:Y:S02]  /*6e90*/  ISETP.GT.AND P0, PT, R28, 0x20, PT ;  /* 0x000000201c00780c */ /* 0x000fe40003f04270 */
[----:B------:R-:W-:Y:S02]  /*6ea0*/  PRMT R18, RZ, 0x7610, R18 ;  /* 0x00007610ff127816 */ /* 0x000fe40000000012 */
[----:B------:R-:W-:Y:S01]  /*6eb0*/  PRMT R19, RZ, 0x7610, R19 ;  /* 0x00007610ff137816 */ /* 0x000fe20000000013 */
[----:B------:R-:W-:Y:S01]  /*6ec0*/  IMAD R0, R0, 0x22, RZ ;  /* 0x0000002200007824 */ /* 0x000fe200078e02ff */
[----:B------:R-:W-:-:S07]  /*6ed0*/  LEA.HI.X.SX32 R5, R5, R29, 0x1, P3 ;  /* 0x0000001d05057211 */ /* 0x000fce00018f0eff */
[----:B------:R1:W2:Y:S01]  /*6ee0*/  @P0 LDG.E.U8 R19, desc[UR8][R4.64] ;  /* 0x0000000804130981 */ /* 0x0002a2000c1e1100 */
[----:B0-----:R-:W-:-:S05]  /*6ef0*/  IMAD R3, R3, 0x21, RZ ;  /* 0x0000002103037824 */ /* 0x001fca00078e02ff */
[----:B------:R-:W-:Y:S02]  /*6f00*/  LEA.HI.X.SX32 R3, R3, R29, 0x1, P4 ;  /* 0x0000001d03037211 */ /* 0x000fe400020f0eff */
[----:B-1----:R-:W-:-:S03]  /*6f10*/  IADD3 R4, P3, PT, R0, R6, RZ ;  /* 0x0000000600047210 */ /* 0x002fc60007f7e0ff */
[----:B------:R0:W2:Y:S01]  /*6f20*/  @P2 LDG.E.U8 R18, desc[UR8][R2.64] ;  /* 0x0000000802122981 */ /* 0x0000a2000c1e1100 */
[----:B------:R-:W-:Y:S02]  /*6f30*/  LEA.HI.X.SX32 R5, R0, R29, 0x1, P3 ;  /* 0x0000001d00057211 */ /* 0x000fe400018f0eff */
[----:B------:R-:W1:Y:S08]  /*6f40*/  LDC R0, c[0x0][0x3a8] ;  /* 0x0000ea00ff007b82 */ /* 0x000e700000000800 */
[----:B0-----:R-:W0:Y:S01]  /*6f50*/  LDC R3, c[0x0][0x3a8] ;  /* 0x0000ea00ff037b82 */ /* 0x001e220000000800 */
[----:B------:R-:W-:-:S02]  /*6f60*/  ISETP.GT.AND P1, PT, R28, 0x22, PT ;  /* 0x000000221c00780c */ /* 0x000fc40003f24270 */
[----:B------:R-:W-:-:S11]  /*6f70*/  PRMT R17, RZ, 0x7610, R17 ;  /* 0x00007610ff117816 */ /* 0x000fd60000000011 */
[----:B------:R1:W2:Y:S01]  /*6f80*/  @P1 LDG.E.U8 R17, desc[UR8][R4.64] ;  /* 0x0000000804111981 */ /* 0x0002a2000c1e1100 */
[----:B0-----:R-:W-:Y:S02]  /*6f90*/  IMAD R3, R3, 0x23, RZ ;  /* 0x0000002303037824 */ /* 0x001fe400078e02ff */
[----:B-1----:R-:W-:-:S03]  /*6fa0*/  IMAD R5, R0, 0x24, RZ ;  /* 0x0000002400057824 */ /* 0x002fc600078e02ff */
[-C--:B------:R-:W-:Y:S01]  /*6fb0*/  IADD3 R2, P4, PT, R3, R6.reuse, RZ ;  /* 0x0000000603027210 */ /* 0x080fe20007f9e0ff */
[----:B------:R-:W-:Y:S02]  /*6fc0*/  IMAD R3, R0, 0x23, RZ ;  /* 0x0000002300037824 */ /* 0x000fe400078e02ff */
[----:B------:R-:W0:Y:S01]  /*6fd0*/  LDC R0, c[0x0][0x3a8] ;  /* 0x0000ea00ff007b82 */ /* 0x000e220000000800 */
[----:B------:R-:W-:Y:S02]  /*6fe0*/  IADD3 R4, P3, PT, R5, R6, RZ ;  /* 0x0000000605047210 */ /* 0x000fe40007f7e0ff */
[----:B------:R-:W-:Y:S02]  /*6ff0*/  ISETP.GT.AND P0, PT, R28, 0x23, PT ;  /* 0x000000231c00780c */ /* 0x000fe40003f04270 */
[----:B------:R-:W-:Y:S01]  /*7000*/  PRMT R16, RZ, 0x7610, R16 ;  /* 0x00007610ff107816 */ /* 0x000fe20000000010 */
[----:B0-----:R-:W-:Y:S02]  /*7010*/  IMAD R5, R0, 0x24, RZ ;  /* 0x0000002400057824 */ /* 0x001fe400078e02ff */
[----:B------:R-:W0:Y:S01]  /*7020*/  LDC R0, c[0x0][0x3a8] ;  /* 0x0000ea00ff007b82 */ /* 0x000e220000000800 */
[----:B------:R-:W-:-:S07]  /*7030*/  LEA.HI.X.SX32 R3, R3, R29, 0x1, P4 ;  /* 0x0000001d03037211 */ /* 0x000fce00020f0eff */
        /* <DEDUP_REMOVED lines=32> */
[----:B------:R0:W4:Y:S02]  /*7240*/  @P2 LDG.E.U8 R12, desc[UR8][R2.64] ;  /* 0x00000008020c2981 */ /* 0x000124000c1e1100 */
        /* <DEDUP_REMOVED lines=9> */
[----:B------:R1:W4:Y:S01]  /*72e0*/  @P1 LDG.E.U8 R11, desc[UR8][R4.64] ;  /* 0x00000008040b1981 */ /* 0x000322000c1e1100 */
[----:B0-----:R-:W-:-:S05]  /*72f0*/  IMAD R3, R3, 0x29, RZ ;  /* 0x0000002903037824 */ /* 0x001fca00078e02ff */
[----:B------:R-:W-:Y:S02]  /*7300*/  LEA.HI.X.SX32 R3, R3, R29, 0x1, P4 ;  /* 0x0000001d03037211 */ /* 0x000fe400020f0eff */
[----:B-1----:R-:W-:-:S03]  /*7310*/  IADD3 R4, P3, PT, R0, R6, RZ ;  /* 0x0000000600047210 */ /* 0x002fc60007f7e0ff */
[----:B------:R0:W4:Y:S01]  /*7320*/  @P0 LDG.E.U8 R8, desc[UR8][R2.64] ;  /* 0x0000000802080981 */ /* 0x000122000c1e1100 */
[----:B------:R-:W-:Y:S02]  /*7330*/  LEA.HI.X.SX32 R5, R0, R29, 0x1, P3 ;  /* 0x0000001d00057211 */ /* 0x000fe400018f0eff */
[----:B------:R-:W1:Y:S08]  /*7340*/  LDC R0, c[0x0][0x3a8] ;  /* 0x0000ea00ff007b82 */ /* 0x000e700000000800 */
[----:B0-----:R-:W0:Y:S01]  /*7350*/  LDC R3, c[0x0][0x3a8] ;  /* 0x0000ea00ff037b82 */ /* 0x001e220000000800 */
[----:B------:R-:W-:-:S02]  /*7360*/  ISETP.GT.AND P2, PT, R28, 0x2a, PT ;  /* 0x0000002a1c00780c */ /* 0x000fc40003f44270 */
[----:B------:R-:W-:-:S11]  /*7370*/  PRMT R10, RZ, 0x7610, R10 ;  /* 0x00007610ff0a7816 */ /* 0x000fd6000000000a */
[----:B------:R1:W4:Y:S01]  /*7380*/  @P2 LDG.E.U8 R10, desc[UR8][R4.64] ;  /* 0x00000008040a2981 */ /* 0x000322000c1e1100 */
[----:B0-----:R-:W-:Y:S02]  /*7390*/  IMAD R3, R3, 0x2b, RZ ;  /* 0x0000002b03037824 */ /* 0x001fe400078e02ff */
[----:B-1----:R-:W-:-:S03]  /*73a0*/  IMAD R5, R0, 0x2c, RZ ;  /* 0x0000002c00057824 */ /* 0x002fc600078e02ff */
[-C--:B------:R-:W-:Y:S01]  /*73b0*/  IADD3 R2, P4, PT, R3, R6.reuse, RZ ;  /* 0x0000000603027210 */ /* 0x080fe20007f9e0ff */
[----:B------:R-:W-:Y:S02]  /*73c0*/  IMAD R3, R0, 0x2b, RZ ;  /* 0x0000002b00037824 */ /* 0x000fe400078e02ff */
[----:B------:R-:W0:Y:S01]  /*73d0*/  LDC R0, c[0x0][0x3a8] ;  /* 0x0000ea00ff007b82 */ /* 0x000e220000000800 */
[C---:B------:R-:W-:Y:S02]  /*73e0*/  ISETP.GT.AND P1, PT, R28.reuse, 0x2b, PT ;  /* 0x0000002b1c00780c */ /* 0x040fe40003f24270 */
[----:B------:R-:W-:Y:S02]  /*73f0*/  ISETP.GT.AND P0, PT, R28, 0x2c, PT ;  /* 0x0000002c1c00780c */ /* 0x000fe40003f04270 */
[----:B------:R-:W-:Y:S02]  /*7400*/  IADD3 R4, P3, PT, R5, R6, RZ ;  /* 0x0000000605047210 */ /* 0x000fe40007f7e0ff */
[----:B------:R-:W-:-:S02]  /*7410*/  PRMT R9, RZ, 0x7610, R9 ;  /* 0x00007610ff097816 */ /* 0x000fc40000000009 */
[----:B------:R-:W-:Y:S02]  /*7420*/  LEA.HI.X.SX32 R3, R3, R29, 0x1, P4 ;  /* 0x0000001d03037211 */ /* 0x000fe400020f0eff */
[----:B---3--:R-:W-:-:S03]  /*7430*/  PRMT R27, RZ, 0x7610, R27 ;  /* 0x00007610ff1b7816 */ /* 0x008fc6000000001b */
[----:B------:R1:W3:Y:S01]  /*7440*/  @P1 LDG.E.U8 R9, desc[UR8][R2.64] ;  /* 0x0000000802091981 */ /* 0x0002e2000c1e1100 */
[----:B0-----:R-:W-:-:S03]  /*7450*/  IMAD R5, R0, 0x2c, RZ ;  /* 0x0000002c00057824 */ /* 0x001fc600078e02ff */
[----:B--2---:R0:W-:Y:S01]  /*7460*/  STL [R1+0xa0], R21 ;  /* 0x0000a01501007387 */ /* 0x0041e20000100800 */
[----:B-1----:R-:W1:Y:S01]  /*7470*/  LDC R3, c[0x0][0x3a8] ;  /* 0x0000ea00ff037b82 */ /* 0x002e620000000800 */
[----:B------:R-:W-:-:S05]  /*7480*/  LEA.HI.X.SX32 R5, R5, R29, 0x1, P3 ;  /* 0x0000001d05057211 */ /* 0x000fca00018f0eff */
[----:B------:R-:W2:Y:S04]  /*7490*/  @P0 LDG.E.U8 R27, desc[UR8][R4.64] ;  /* 0x00000008041b0981 */ /* 0x000ea8000c1e1100 */
[----:B0-----:R-:W2:Y:S04]  /*74a0*/  LDL.LU R21, [R1+0x19d8] ;  /* 0x0019d80001157983 */ /* 0x001ea80000300800 */
[----:B------:R0:W-:Y:S04]  /*74b0*/  STL [R1+0x8c], R20 ;  /* 0x00008c1401007387 */ /* 0x0001e80000100800 */
        /* <DEDUP_REMOVED lines=14> */
[----:B0-----:R-:W2:Y:S01]  /*75a0*/  LDL.LU R13, [R1+0x19b8] ;  /* 0x0019b800010d7983 */ /* 0x001ea20000300800 */
[----:B------:R-:W-:Y:S01]  /*75b0*/  IMAD R0, R0, 0x2d, RZ ;  /* 0x0000002d00007824 */ /* 0x000fe200078e02ff */
[----:B------:R-:W-:-:S02]  /*75c0*/  ISETP.GT.AND P2, PT, R28, 0x2d, PT ;  /* 0x0000002d1c00780c */ /* 0x000fc40003f44270 */
[----:B------:R-:W-:Y:S02]  /*75d0*/  ISETP.GT.AND P1, PT, R28, 0x2e, PT ;  /* 0x0000002e1c00780c */ /* 0x000fe40003f24270 */
[C---:B------:R-:W-:Y:S02]  /*75e0*/  IADD3 R2, P4, PT, R0.reuse, R6, RZ ;  /* 0x0000000600027210 */ /* 0x040fe40007f9e0ff */
[----:B------:R-:W-:Y:S02]  /*75f0*/  PRMT R26, RZ, 0x7610, R26 ;  /* 0x00007610ff1a7816 */ /* 0x000fe4000000001a */
[----:B----4-:R-:W-:Y:S01]  /*7600*/  PRMT R25, RZ, 0x7610, R25 ;  /* 0x00007610ff197816 */ /* 0x010fe20000000019 */
[----:B------:R0:W-:Y:S04]  /*7610*/  STL [R1+0x10], R12 ;  /* 0x0000100c01007387 */ /* 0x0001e80000100800 */
[----:B0-----:R-:W4:Y:S04]  /*7620*/  LDL.LU R12, [R1+0x19b4] ;  /* 0x0019b400010c7983 */ /* 0x001f280000300800 */
[----:B------:R0:W-:Y:S04]  /*7630*/  STL [R1+0xc], R11 ;  /* 0x00000c0b01007387 */ /* 0x0001e80000100800 */
[----:B0-----:R-:W4:Y:S04]  /*7640*/  LDL.LU R11, [R1+0x19b0] ;  /* 0x0019b000010b7983 */ /* 0x001f280000300800 */
[----:B------:R0:W-:Y:S04]  /*7650*/  STL [R1+0x8], R8 ;  /* 0x0000080801007387 */ /* 0x0001e80000100800 */
[----:B0-----:R-:W4:Y:S04]  /*7660*/  LDL.LU R8, [R1+0x19ac] ;  /* 0x0019ac0001087983 */ /* 0x001f280000300800 */
[----:B------:R0:W-:Y:S04]  /*7670*/  STL [R1+0x4], R10 ;  /* 0x0000040a01007387 */ /* 0x0001e80000100800 */
[----:B0-----:R-:W4:Y:S04]  /*7680*/  LDL.LU R10, [R1+0x19a8] ;  /* 0x0019a800010a7983 */ /* 0x001f280000300800 */
[----:B---3--:R0:W-:Y:S04]  /*7690*/  STL [R1], R9 ;  /* 0x0000000901007387 */ /* 0x0081e80000100800 */
[----:B0-----:R-:W3:Y:S04]  /*76a0*/  LDL.LU R9, [R1+0x19a4] ;  /* 0x0019a40001097983 */ /* 0x001ee80000300800 */
[----:B--2---:R1:W-:Y:S02]  /*76b0*/  STL [R1+0x1964], R27 ;  /* 0x0019641b01007387 */ /* 0x0043e40000100800 */
[----:B-1----:R-:W-:Y:S01]  /*76c0*/  IMAD R27, R3, 0x2e, RZ ;  /* 0x0000002e031b7824 */ /* 0x002fe200078e02ff */
[----:B------:R-:W-:-:S02]  /*76d0*/  LEA.HI.X.SX32 R3, R0, R29, 0x1, P4 ;  /* 0x0000001d00037211 */ /* 0x000fc400020f0eff */
[----:B------:R-:W0:Y:S02]  /*76e0*/  LDC R0, c[0x0][0x3a8] ;  /* 0x0000ea00ff007b82 */ /* 0x000e240000000800 */
[C---:B------:R-:W-:Y:S01]  /*76f0*/  IADD3 R4, P3, PT, R27.reuse, R6, RZ ;  /* 0x000000061b047210 */ /* 0x040fe20007f7e0ff */
[----:B------:R1:W2:Y:S03]  /*7700*/  @P2 LDG.E.U8 R26, desc[UR8][R2.64] ;  /* 0x00000008021a2981 */ /* 0x0002a6000c1e1100 */
[----:B------:R-:W-:-:S05]  /*7710*/  LEA.HI.X.SX32 R5, R27, R29, 0x1, P3 ;  /* 0x0000001d1b057211 */ /* 0x000fca00018f0eff */
[----:B------:R0:W3:Y:S02]  /*7720*/  @P1 LDG.E.U8 R25, desc[UR8][R4.64] ;  /* 0x0000000804191981 */ /* 0x0000e4000c1e1100 */
[----:B0-----:R-:W-:-:S05]  /*7730*/  IMAD R27, R0, 0x30, RZ ;  /* 0x00000030001b7824 */ /* 0x001fca00078e02ff */
[----:B-1----:R-:W-:-:S04]  /*7740*/  IADD3 R2, P4, PT, R27, R6, RZ ;  /* 0x000000061b027210 */ /* 0x002fc80007f9e0ff */
[----:B------:R-:W-:Y:S02]  /*7750*/  LEA.HI.X.SX32 R3, R27, R29, 0x1, P4 ;  /* 0x0000001d1b037211 */ /* 0x000fe400020f0eff */
[----:B------:R-:W0:Y:S01]  /*7760*/  LDC R27, c[0x0][0x3a8] ;  /* 0x0000ea00ff1b7b82 */ /* 0x000e220000000800 */
[----:B------:R-:W-:Y:S01]  /*7770*/  IMAD R0, R0, 0x31, RZ ;  /* 0x0000003100007824 */ /* 0x000fe200078e02ff */
[----:B------:R-:W-:-:S04]  /*7780*/  ISETP.GT.AND P0, PT, R28, 0x30, PT ;  /* 0x000000301c00780c */ /* 0x000fc80003f04270 */
[C---:B------:R-:W-:Y:S02]  /*7790*/  IADD3 R4, P3, PT, R0.reuse, R6, RZ ;  /* 0x0000000600047210 */ /* 0x040fe40007f7e0ff */
[----:B------:R-:W-:Y:S02]  /*77a0*/  PRMT R24, RZ, 0x7610, R24 ;  /* 0x00007610ff187816 */ /* 0x000fe40000000018 */
[----:B------:R-:W-:Y:S02]  /*77b0*/  LEA.HI.X.SX32 R5, R0, R29, 0x1, P3 ;  /* 0x0000001d00057211 */ /* 0x000fe400018f0eff */
[----:B------:R-:W-:-:S03]  /*77c0*/  ISETP.GT.AND P2, PT, R28, 0x31, PT ;  /* 0x000000311c00780c */ /* 0x000fc60003f44270 */
[----:B------:R1:W3:Y:S01]  /*77d0*/  @P0 LDG.E.U8 R24, desc[UR8][R2.64] ;  /* 0x0000000802180981 */ /* 0x0002e2000c1e1100 */
[----:B0-----:R-:W-:Y:S01]  /*77e0*/  IMAD R0, R27, 0x32, RZ ;  /* 0x000000321b007824 */ /* 0x001fe200078e02ff */
[----:B------:R-:W-:-:S04]  /*77f0*/  PRMT R23, RZ, 0x7610, R23 ;  /* 0x00007610ff177816 */ /* 0x000fc80000000017 */
[----:B-1----:R-:W-:Y:S01]  /*7800*/  IADD3 R2, P4, PT, R0, R6, RZ ;  /* 0x0000000600027210 */ /* 0x002fe20007f9e0ff */
[----:B------:R-:W-:-:S03]  /*7810*/  IMAD R27, R27, 0x33, RZ ;  /* 0x000000331b1b7824 */ /* 0x000fc600078e02ff */
[----:B------:R0:W3:Y:S01]  /*7820*/  @P2 LDG.E.U8 R23, desc[UR8][R4.64] ;  /* 0x0000000804172981 */ /* 0x0000e2000c1e1100 */
[----:B------:R-:W-:Y:S02]  /*7830*/  LEA.HI.X.SX32 R3, R0, R29, 0x1, P4 ;  /* 0x0000001d00037211 */ /* 0x000fe400020f0eff */
[----:B------:R-:W1:Y:S01]  /*7840*/  LDC R0, c[0x0][0x3a8] ;  /* 0x0000ea00ff007b82 */ /* 0x000e620000000800 */
[----:B0-----:R-:W-:-:S04]  /*7850*/  IADD3 R4, P3, PT, R27, R6, RZ ;  /* 0x000000061b047210 */ /* 0x001fc80007f7e0ff */
[----:B------:R-:W-:-:S03]  /*7860*/  LEA.HI.X.SX32 R5, R27, R29, 0x1, P3 ;  /* 0x0000001d1b057211 */ /* 0x000fc600018f0eff */
[----:B------:R-:W0:Y:S01]  /*7870*/  LDC R27, c[0x0][0x3a8] ;  /* 0x0000ea00ff1b7b82 */ /* 0x000e220000000800 */
[C---:B------:R-:W-:Y:S02]  /*7880*/  ISETP.GT.AND P1, PT, R28.reuse, 0x32, PT ;  /* 0x000000321c00780c */ /* 0x040fe40003f24270 */
[C---:B------:R-:W-:Y:S02]  /*7890*/  ISETP.GT.AND P0, PT, R28.reuse, 0x33, PT ;  /* 0x000000331c00780c */ /* 0x040fe40003f04270 */
[----:B------:R-:W-:Y:S02]  /*78a0*/  PRMT R22, RZ, 0x7610, R22 ;  /* 0x00007610ff167816 */ /* 0x000fe40000000016 */
[----:B------:R-:W-:Y:S02]  /*78b0*/  PRMT R21, RZ, 0x7610, R21 ;  /* 0x00007610ff157816 */ /* 0x000fe40000000015 */
[----:B------:R-:W-:-:S05]  /*78c0*/  ISETP.GT.AND P2, PT, R28, 0x34, PT ;  /* 0x000000341c00780c */ /* 0x000fca0003f44270 */
[----:B------:R0:W3:Y:S04]  /*78d0*/  @P1 LDG.E.U8 R22, desc[UR8][R2.64] ;  /* 0x0000000802161981 */ /* 0x0000e8000c1e1100 */
[----:B------:R0:W3:Y:S01]  /*78e0*/  @P0 LDG.E.U8 R21, desc[UR8][R4.64] ;  /* 0x0000000804150981 */ /* 0x0000e2000c1e1100 */
[----:B------:R-:W-:Y:S02]  /*78f0*/  PRMT R20, RZ, 0x7610, R20 ;  /* 0x00007610ff147816 */ /* 0x000fe40000000014 */
[C---:B------:R-:W-:Y:S02]  /*7900*/  ISETP.GT.AND P1, PT, R28.reuse, 0x35, PT ;  /* 0x000000351c00780c */ /* 0x040fe40003f24270 */
[----:B------:R-:W-:Y:S02]  /*7910*/  PRMT R19, RZ, 0x7610, R19 ;  /* 0x00007610ff137816 */ /* 0x000fe40000000013 */
[----:B------:R-:W-:-:S02]  /*7920*/  ISETP.GT.AND P0, PT, R28, 0x36, PT ;  /* 0x000000361c00780c */ /* 0x000fc40003f04270 */
[----:B------:R-:W-:Y:S02]  /*7930*/  PRMT R18, RZ, 0x7610, R18 ;  /* 0x00007610ff127816 */ /* 0x000fe40000000012 */
[----:B------:R-:W-:Y:S02]  /*7940*/  PRMT R17, RZ, 0x7610, R17 ;  /* 0x00007610ff117816 */ /* 0x000fe40000000011 */
[----:B------:R-:W-:Y:S02]  /*7950*/  PRMT R16, RZ, 0x7610, R16 ;  /* 0x00007610ff107816 */ /* 0x000fe40000000010 */
[----:B------:R-:W-:Y:S02]  /*7960*/  PRMT R15, RZ, 0x7610, R15 ;  /* 0x00007610ff0f7816 */ /* 0x000fe4000000000f */
[----:B------:R-:W-:Y:S02]  /*7970*/  PRMT R14, RZ, 0x7610, R14 ;  /* 0x00007610ff0e7816 */ /* 0x000fe4000000000e */
[----:B------:R-:W-:-:S02]  /*7980*/  PRMT R13, RZ, 0x7610, R13 ;  /* 0x00007610ff0d7816 */ /* 0x000fc4000000000d */
[----:B----4-:R-:W-:Y:S01]  /*7990*/  PRMT R12, RZ, 0x7610, R12 ;  /* 0x00007610ff0c7816 */ /* 0x010fe2000000000c */
[----:B--2---:R-:W-:Y:S04]  /*79a0*/  STL [R1+0x1968], R26 ;  /* 0x0019681a01007387 */ /* 0x004fe80000100800 */
[----:B---3--:R1:W-:Y:S02]  /*79b0*/  STL [R1+0x196c], R25 ;  /* 0x00196c1901007387 */ /* 0x0083e40000100800 */
[C---:B-1----:R-:W-:Y:S02]  /*79c0*/  IMAD R25, R0.reuse, 0x34, RZ ;  /* 0x0000003400197824 */ /* 0x042fe400078e02ff */
[----:B------:R-:W-:-:S03]  /*79d0*/  IMAD R0, R0, 0x35, RZ ;  /* 0x0000003500007824 */ /* 0x000fc600078e02ff */
[CC--:B0-----:R-:W-:Y:S02]  /*79e0*/  IADD3 R2, P4, PT, R25.reuse, R6.reuse, RZ ;  /* 0x0000000619027210 */ /* 0x0c1fe40007f9e0ff */
[C---:B------:R-:W-:Y:S02]  /*79f0*/  IADD3 R4, P3, PT, R0.reuse, R6, RZ ;  /* 0x0000000600047210 */ /* 0x040fe40007f7e0ff */
[-C--:B------:R-:W-:Y:S02]  /*7a00*/  LEA.HI.X.SX32 R3, R25, R29.reuse, 0x1, P4 ;  /* 0x0000001d19037211 */ /* 0x080fe400020f0eff */
[----:B------:R-:W-:Y:S01]  /*7a10*/  LEA.HI.X.SX32 R5, R0, R29, 0x1, P3 ;  /* 0x0000001d00057211 */ /* 0x000fe200018f0eff */
[C---:B------:R-:W-:Y:S02]  /*7a20*/  IMAD R0, R27.reuse, 0x36, RZ ;  /* 0x000000361b007824 */ /* 0x040fe400078e02ff */
[----:B------:R0:W2:Y:S01]  /*7a30*/  @P2 LDG.E.U8 R20, desc[UR8][R2.64] ;  /* 0x0000000802142981 */ /* 0x0000a2000c1e1100 */
[----:B------:R-:W-:-:S03]  /*7a40*/  IMAD R25, R27, 0x37, RZ ;  /* 0x000000371b197824 */ /* 0x000fc600078e02ff */
[----:B------:R1:W3:Y:S01]  /*7a50*/  @P1 LDG.E.U8 R19, desc[UR8][R4.64] ;  /* 0x0000000804131981 */ /* 0x0002e2000c1e1100 */
[----:B0-----:R-:W-:-:S04]  /*7a60*/  IADD3 R2, P4, PT, R0, R6, RZ ;  /* 0x0000000600027210 */ /* 0x001fc80007f9e0ff */
[-C--:B------:R-:W-:Y:S02]  /*7a70*/  LEA.HI.X.SX32 R3, R0, R29.reuse, 0x1, P4 ;  /* 0x0000001d00037211 */ /* 0x080fe400020f0eff */
[----:B------:R-:W0:Y:S01]  /*7a80*/  LDC R0, c[0x0][0x3a8] ;  /* 0x0000ea00ff007b82 */ /* 0x000e220000000800 */
[C---:B------:R-:W-:Y:S02]  /*7a90*/  ISETP.GT.AND P2, PT, R28.reuse, 0x37, PT ;  /* 0x000000371c00780c */ /* 0x040fe40003f44270 */
[C---:B-1----:R-:W-:Y:S01]  /*7aa0*/  IADD3 R4, P3, PT, R25.reuse, R6, RZ ;  /* 0x0000000619047210 */ /* 0x042fe20007f7e0ff */
[----:B------:R1:W4:Y:S03]  /*7ab0*/  @P0 LDG.E.U8 R18, desc[UR8][R2.64] ;  /* 0x0000000802120981 */ /* 0x000326000c1e1100 */
[----:B------:R-:W-:Y:S02]  /*7ac0*/  LEA.HI.X.SX32 R5, R25, R29, 0x1, P3 ;  /* 0x0000001d19057211 */ /* 0x000fe400018f0eff */
[----:B------:R-:W-:-:S05]  /*7ad0*/  ISETP.GT.AND P1, PT, R28, 0x38, PT ;  /* 0x000000381c00780c */ /* 0x000fca0003f24270 */
[----:B------:R0:W2:Y:S02]  /*7ae0*/  @P2 LDG.E.U8 R17, desc[UR8][R4.64] ;  /* 0x0000000804112981 */ /* 0x0000a4000c1e1100 */
[C---:B0-----:R-:W-:Y:S02]  /*7af0*/  IMAD R25, R0.reuse, 0x38, RZ ;  /* 0x0000003800197824 */ /* 0x041fe400078e02ff */
[----:B------:R-:W-:-:S03]  /*7b00*/  IMAD R0, R0, 0x39, RZ ;  /* 0x0000003900007824 */ /* 0x000fc600078e02ff */
[CC--:B-1----:R-:W-:Y:S02]  /*7b10*/  IADD3 R2, P4, PT, R25.reuse, R6.reuse, RZ ;  /* 0x0000000619027210 */ /* 0x0c2fe40007f9e0ff */
[C---:B------:R-:W-:Y:S02]  /*7b20*/  IADD3 R4, P3, PT, R0.reuse, R6, RZ ;  /* 0x0000000600047210 */ /* 0x040fe40007f7e0ff */
[-C--:B------:R-:W-:Y:S02]  /*7b30*/  LEA.HI.X.SX32 R3, R25, R29.reuse, 0x1, P4 ;  /* 0x0000001d19037211 */ /* 0x080fe400020f0eff */
[----:B------:R-:W-:Y:S01]  /*7b40*/  LEA.HI.X.SX32 R5, R0, R29, 0x1, P3 ;  /* 0x0000001d00057211 */ /* 0x000fe200018f0eff */
[----:B------:R-:W-:Y:S02]  /*7b50*/  IMAD R0, R7, 0x3a, RZ ;  /* 0x0000003a07007824 */ /* 0x000fe400078e02ff */
[----:B------:R0:W3:Y:S01]  /*7b60*/  @P1 LDG.E.U8 R16, desc[UR8][R2.64] ;  /* 0x0000000802101981 */ /* 0x0000e2000c1e1100 */
[----:B------:R-:W-:-:S02]  /*7b70*/  ISETP.GT.AND P0, PT, R28, 0x39, PT ;  /* 0x000000391c00780c */ /* 0x000fc40003f04270 */
[----:B0-----:R-:W-:-:S04]  /*7b80*/  IADD3 R2, P4, PT, R0, R6, RZ ;  /* 0x0000000600027210 */ /* 0x001fc80007f9e0ff */
[----:B------:R-:W-:Y:S01]  /*7b90*/  LEA.HI.X.SX32 R3, R0, R29, 0x1, P4 ;  /* 0x0000001d00037211 */ /* 0x000fe200020f0eff */
[----:B------:R-:W-:Y:S01]  /*7ba0*/  IMAD R7, R7, 0x3b, RZ ;  /* 0x0000003b07077824 */ /* 0x000fe200078e02ff */
[----:B------:R-:W0:Y:S01]  /*7bb0*/  LDC R0, c[0x0][0x3a8] ;  /* 0x0000ea00ff007b82 */ /* 0x000e220000000800 */
[----:B------:R-:W-:-:S04]  /*7bc0*/  ISETP.GT.AND P2, PT, R28, 0x3a, PT ;  /* 0x0000003a1c00780c */ /* 0x000fc80003f44270 */
[----:B------:R1:W3:Y:S01]  /*7bd0*/  @P0 LDG.E.U8 R15, desc[UR8][R4.64] ;  /* 0x00000008040f0981 */ /* 0x0002e2000c1e1100 */
[----:B------:R-:W-:Y:S02]  /*7be0*/  ISETP.GT.AND P1, PT, R28, 0x3b, PT ;  /* 0x0000003b1c00780c */ /* 0x000fe40003f24270 */
[----:B-1----:R-:W-:-:S06]  /*7bf0*/  IADD3 R4, P3, PT, R7, R6, RZ ;  /* 0x0000000607047210 */ /* 0x002fcc0007f7e0ff */
[----:B------:R-:W3:Y:S01]  /*7c00*/  @P2 LDG.E.U8 R14, desc[UR8][R2.64] ;  /* 0x00000008020e2981 */ /* 0x000ee2000c1e1100 */
[----:B------:R-:W-:-:S05]  /*7c10*/  LEA.HI.X.SX32 R5, R7, R29, 0x1, P3 ;  /* 0x0000001d07057211 */ /* 0x000fca00018f0eff */
[----:B------:R1:W3:Y:S01]  /*7c20*/  @P1 LDG.E.U8 R13, desc[UR8][R4.64] ;  /* 0x00000008040d1981 */ /* 0x0002e2000c1e1100 */
[C---:B0-----:R-:W-:Y:S02]  /*7c30*/  IMAD R7, R0.reuse, 0x3c, RZ ;  /* 0x0000003c00077824 */ /* 0x041fe400078e02ff */
[----:B------:R-:W-:-:S05]  /*7c40*/  IMAD R0, R0, 0x3d, RZ ;  /* 0x0000003d00007824 */ /* 0x000fca00078e02ff */
[----:B-1----:R-:W-:-:S04]  /*7c50*/  IADD3 R4, P3, PT, R0, R6, RZ ;  /* 0x0000000600047210 */ /* 0x002fc80007f7e0ff */
[-C--:B------:R-:W-:Y:S02]  /*7c60*/  LEA.HI.X.SX32 R5, R0, R29.reuse, 0x1, P3 ;  /* 0x0000001d00057211 */ /* 0x080fe400018f0eff */
[----:B------:R-:W0:Y:S01]  /*7c70*/  LDC R0, c[0x0][0x3a8] ;  /* 0x0000ea00ff007b82 */ /* 0x000e220000000800 */
[C---:B------:R-:W-:Y:S02]  /*7c80*/  ISETP.GT.AND P0, PT, R28.reuse, 0x3c, PT ;  /* 0x0000003c1c00780c */ /* 0x040fe40003f04270 */
[C---:B------:R-:W-:Y:S02]  /*7c90*/  ISETP.GT.AND P2, PT, R28.reuse, 0x3d, PT ;  /* 0x0000003d1c00780c */ /* 0x040fe40003f44270 */
[C---:B------:R-:W-:Y:S02]  /*7ca0*/  IADD3 R2, P4, PT, R7.reuse, R6, RZ ;  /* 0x0000000607027210 */ /* 0x040fe40007f9e0ff */
[----:B------:R-:W-:Y:S02]  /*7cb0*/  ISETP.GT.AND P1, PT, R28, 0x3e, PT ;  /* 0x0000003e1c00780c */ /* 0x000fe40003f24270 */
[----:B------:R-:W-:-:S02]  /*7cc0*/  LEA.HI.X.SX32 R3, R7, R29, 0x1, P4 ;  /* 0x0000001d07037211 */ /* 0x000fc400020f0eff */
[----:B------:R-:W-:-:S03]  /*7cd0*/  PRMT R11, RZ, 0x7610, R11 ;  /* 0x00007610ff0b7816 */ /* 0x000fc6000000000b */
[----:B------:R1:W3:Y:S01]  /*7ce0*/  @P0 LDG.E.U8 R12, desc[UR8][R2.64] ;  /* 0x00000008020c0981 */ /* 0x0002e2000c1e1100 */
[----:B------:R-:W-:-:S03]  /*7cf0*/  PRMT R8, RZ, 0x7610, R8 ;  /* 0x00007610ff087816 */ /* 0x000fc60000000008 */
[----:B------:R0:W3:Y:S02]  /*7d00*/  @P2 LDG.E.U8 R11, desc[UR8][R4.64] ;  /* 0x00000008040b2981 */ /* 0x0000e4000c1e1100 */
[----:B0-----:R-:W-:-:S05]  /*7d10*/  IMAD R7, R0, 0x3e, RZ ;  /* 0x0000003e00077824 */ /* 0x001fca00078e02ff */
[----:B-1----:R-:W-:-:S04]  /*7d20*/  IADD3 R2, P0, PT, R7, R6, RZ ;  /* 0x0000000607027210 */ /* 0x002fc80007f1e0ff */
[----:B------:R-:W-:-:S05]  /*7d30*/  LEA.HI.X.SX32 R3, R7, R29, 0x1, P0 ;  /* 0x0000001d07037211 */ /* 0x000fca00000f0eff */
[----:B------:R-:W3:Y:S01]  /*7d40*/  @P1 LDG.E.U8 R8, desc[UR8][R2.64] ;  /* 0x0000000802081981 */ /* 0x000ee2000c1e1100 */
[C---:B------:R-:W-:Y:S02]  /*7d50*/  ISETP.GT.AND P3, PT, R28.reuse, 0x2f, PT ;  /* 0x0000002f1c00780c */ /* 0x040fe40003f64270 */
[----:B------:R-:W-:Y:S02]  /*7d60*/  ISETP.GT.AND P4, PT, R28, 0x3f, PT ;  /* 0x0000003f1c00780c */ /* 0x000fe40003f84270 */
[----:B------:R-:W-:Y:S02]  /*7d70*/  PRMT R10, RZ, 0x7610, R10 ;  /* 0x00007610ff0a7816 */ /* 0x000fe4000000000a */
[----:B------:R-:W-:Y:S01]  /*7d80*/  PRMT R9, RZ, 0x7610, R9 ;  /* 0x00007610ff097816 */ /* 0x000fe20000000009 */
[----:B----4-:R-:W-:Y:S04]  /*7d90*/  STL [R1+0x19a0], R18 ;  /* 0x0019a01201007387 */ /* 0x010fe80000100800 */
[----:B--2---:R-:W-:Y:S04]  /*7da0*/  STL [R1+0x1994], R17 ;  /* 0x0019941101007387 */ /* 0x004fe80000100800 */
[----:B---3--:R-:W-:Y:S04]  /*7db0*/  STL [R1+0x198c], R16 ;  /* 0x00198c1001007387 */ /* 0x008fe80000100800 */
[----:B------:R0:W-:Y:S04]  /*7dc0*/  STL [R1+0x1980], R15 ;  /* 0x0019800f01007387 */ /* 0x0001e80000100800 */
[----:B------:R-:W-:Y:S04]  /*7dd0*/  STL [R1+0x1974], R14 ;  /* 0x0019740e01007387 */ /* 0x000fe80000100800 */
[----:B------:R-:W-:Y:S04]  /*7de0*/  STL [R1+0x1970], R13 ;  /* 0x0019700d01007387 */ /* 0x000fe80000100800 */
[----:B0-----:R-:W2:Y:S01]  /*7df0*/  LDL.LU R15, [R1+0x208] ;  /* 0x00020800010f7983 */ /* 0x001ea20000300800 */
[----:B------:R-:W-:-:S02]  /*7e00*/  IMAD R16, R0, 0x2f, RZ ;  /* 0x0000002f00107824 */ /* 0x000fc400078e02ff */
[----:B------:R-:W-:Y:S01]  /*7e10*/  IMAD R0, R0, 0x3f, RZ ;  /* 0x0000003f00007824 */ /* 0x000fe200078e02ff */
[----:B------:R-:W3:Y:S02]  /*7e20*/  LDL.LU R17, [R1+0x138] ;  /* 0x0001380001117983 */ /* 0x000ee40000300800 */
[-C--:B------:R-:W-:Y:S02]  /*7e30*/  IADD3 R4, P2, PT, R16, R6.reuse, RZ ;  /* 0x0000000610047210 */ /* 0x080fe40007f5e0ff */
[----:B------:R-:W-:Y:S01]  /*7e40*/  IADD3 R6, P0, PT, R0, R6, RZ ;  /* 0x0000000600067210 */ /* 0x000fe20007f1e0ff */
[----:B------:R-:W4:Y:S01]  /*7e50*/  LDL.LU R27, [R1+0x88] ;  /* 0x00008800011b7983 */ /* 0x000f220000300800 */
[-C--:B------:R-:W-:Y:S02]  /*7e60*/  LEA.HI.X.SX32 R5, R16, R29.reuse, 0x1, P2 ;  /* 0x0000001d10057211 */ /* 0x080fe400010f0eff */
[----:B------:R-:W-:-:S03]  /*7e70*/  LEA.HI.X.SX32 R7, R0, R29, 0x1, P0 ;  /* 0x0000001d00077211 */ /* 0x000fc600000f0eff */
[----:B------:R-:W4:Y:S04]  /*7e80*/  @P3 LDG.E.U8 R10, desc[UR8][R4.64] ;  /* 0x00000008040a3981 */ /* 0x000f28000c1e1100 */
[----:B------:R-:W4:Y:S04]  /*7e90*/  @P4 LDG.E.U8 R9, desc[UR8][R6.64] ;  /* 0x0000000806094981 */ /* 0x000f28000c1e1100 */
[----:B------:R-:W-:Y:S04]  /*7ea0*/  STL [R1+0x1978], R12 ;  /* 0x0019780c01007387 */ /* 0x000fe80000100800 */
[----:B------:R-:W-:Y:S04]  /*7eb0*/  STL [R1+0x197c], R11 ;  /* 0x00197c0b01007387 */ /* 0x000fe80000100800 */
[----:B------:R0:W-:Y:S04]  /*7ec0*/  STL [R1+0x1984], R28 ;  /* 0x0019841c01007387 */ /* 0x0001e80000100800 */
[----:B------:R-:W4:Y:S04]  /*7ed0*/  LDL.LU R26, [R1+0x204] ;  /* 0x00020400011a7983 */ /* 0x000f280000300800 */
[----:B------:R-:W-:Y:S04]  /*7ee0*/  STL [R1+0x1988], R8 ;  /* 0x0019880801007387 */ /* 0x000fe80000100800 */
[----:B------:R-:W4:Y:S04]  /*7ef0*/  LDL.LU R0, [R1+0x134] ;  /* 0x0001340001007983 */ /* 0x000f280000300800 */
[----:B------:R-:W4:Y:S04]  /*7f00*/  LDL.LU R25, [R1+0x84] ;  /* 0x0000840001197983 */ /* 0x000f280000300800 */
[----:B0-----:R-:W4:Y:S04]  /*7f10*/  LDL.LU R28, [R1+0x200] ;  /* 0x00020000011c7983 */ /* 0x001f280000300800 */
[----:B------:R-:W4:Y:S04]  /*7f20*/  LDL.LU R16, [R1+0x130] ;  /* 0x0001300001107983 */ /* 0x000f280000300800 */
[----:B------:R-:W4:Y:S04]  /*7f30*/  LDL.LU R12, [R1+0x80] ;  /* 0x00008000010c7983 */ /* 0x000f280000300800 */
[----:B------:R-:W4:Y:S04]  /*7f40*/  LDL.LU R13, [R1+0x1cc] ;  /* 0x0001cc00010d7983 */ /* 0x000f280000300800 */
[----:B------:R-:W4:Y:S04]  /*7f50*/  LDL.LU R14, [R1+0xdc] ;  /* 0x0000dc00010e7983 */ /* 0x000f280000300800 */
[----:B------:R-:W4:Y:S01]  /*7f60*/  LDL.LU R18, [R1+0x2c] ;  /* 0x00002c0001127983 */ /* 0x000f220000300800 */
[----:B------:R-:W0:Y:S03]  /*7f70*/  S2R R3, SR_TID.X ;  /* 0x0000000000037919 */ /* 0x000e260000002100 */
[----:B------:R0:W-:Y:S02]  /*7f80*/  STL [R1+0xa8c], R29 ;  /* 0x000a8c1d01007387 */ /* 0x0001e40000100800 */
[----:B0-----:R-:W-:Y:S01]  /*7f90*/  LOP3.LUT R29, R3, 0x1ff, RZ, 0xc0, !PT ;  /* 0x000001ff031d7812 */ /* 0x001fe200078ec0ff */
[----:B------:R-:W-:Y:S06]  /*7fa0*/  BAR.SYNC.DEFER_BLOCKING 0x0 ;  /* 0x0000000000007b1d */ /* 0x000fec0000010000 */
[----:B------:R-:W-:Y:S04]  /*7fb0*/  STL [R1+0x1990], R3 ;  /* 0x0019900301007387 */ /* 0x000fe80000100800 */
[----:B--2---:R0:W-:Y:S02]  /*7fc0*/  STS.U8 [R29+UR5], R15 ;  /* 0x0000000f1d007988 */ /* 0x0041e40008000005 */
[----:B0-----:R-:W0:Y:S02]  /*7fd0*/  S2R R15, SR_TID.X ;  /* 0x00000000000f7919 */ /* 0x001e240000002100 */
[----:B---3--:R1:W-:Y:S04]  /*7fe0*/  STS.U8 [R29+UR5+0x2000], R17 ;  /* 0x002000111d007988 */ /* 0x0083e80008000005 */
[----:B----4-:R-:W-:Y:S04]  /*7ff0*/  STL [R1+0x1998], R10 ;  /* 0x0019980a01007387 */ /* 0x010fe80000100800 */
[----:B------:R-:W-:Y:S04]  /*8000*/  STL [R1+0x199c], R9 ;  /* 0x00199c0901007387 */ /* 0x000fe80000100800 */
[----:B------:R2:W-:Y:S04]  /*8010*/  STS.U8 [R29+UR5+0x4000], R27 ;  /* 0x0040001b1d007988 */ /* 0x0005e80008000005 */
[----:B-1----:R-:W3:Y:S04]  /*8020*/  LDL.LU R17, [R1+0x1c8] ;  /* 0x0001c80001117983 */ /* 0x002ee80000300800 */
[----:B------:R-:W-:Y:S04]  /*8030*/  STS.U8 [R29+UR5+0x6000], R24 ;  /* 0x006000181d007988 */ /* 0x000fe80008000005 */
[----:B--2---:R-:W2:Y:S01]  /*8040*/  LDL.LU R27, [R1+0xd8] ;  /* 0x0000d800011b7983 */ /* 0x004ea20000300800 */
[----:B0-----:R-:W-:-:S03]  /*8050*/  LOP3.LUT R11, R15, 0x1ff, RZ, 0xc0, !PT ;  /* 0x000001ff0f0b7812 */ /* 0x001fc600078ec0ff */
[----:B------:R-:W4:Y:S01]  /*8060*/  LDL.LU R15, [R1+0x1c] ;  /* 0x00001c00010f7983 */ /* 0x000f220000300800 */
[----:B------:R-:W-:-:S03]  /*8070*/  LOP3.LUT R2, R11, 0x8, RZ, 0x3c, !PT ;  /* 0x000000080b027812 */ /* 0x000fc600078e3cff */
[----:B------:R-:W-:Y:S04]  /*8080*/  STL [R1+0x1930], R24 ;  /* 0x0019301801007387 */ /* 0x000fe80000100800 */
[----:B------:R0:W-:Y:S04]  /*8090*/  STS.U8 [R2+UR5+0x200], R26 ;  /* 0x0002001a02007988 */ /* 0x0001e80008000005 */
[----:B------:R-:W-:Y:S01]  /*80a0*/  STL [R1+0x193c], R24 ;  /* 0x00193c1801007387 */ /* 0x000fe20000100800 */
[----:B0-----:R-:W0:Y:S03]  /*80b0*/  S2R R26, SR_TID.X ;  /* 0x00000000001a7919 */ /* 0x001e260000002100 */
[----:B------:R-:W-:Y:S04]  /*80c0*/  STL [R1+0x1948], R24 ;  /* 0x0019481801007387 */ /* 0x000fe80000100800 */
[----:B------:R-:W-:Y:S04]  /*80d0*/  STL [R1+0x1954], R24 ;  /* 0x0019541801007387 */ /* 0x000fe80000100800 */
[----:B------:R1:W-:Y:S04]  /*80e0*/  STS.U8 [R2+UR5+0x2200], R0 ;  /* 0x0022000002007988 */ /* 0x0003e80008000005 */
[----:B-1----:R-:W4:Y:S04]  /*80f0*/  LDL.LU R0, [R1+0x1c4] ;  /* 0x0001c40001007983 */ /* 0x002f280000300800 */
[----:B------:R1:W-:Y:S01]  /*8100*/  STS.U8 [R2+UR5+0x4200], R25 ;  /* 0x0042001902007988 */ /* 0x0003e20008000005 */
[----:B0-----:R-:W-:-:S03]  /*8110*/  LOP3.LUT R11, R26, 0x1ff, RZ, 0xc0, !PT ;  /* 0x000001ff1a0b7812 */ /* 0x001fc600078ec0ff */
[----:B------:R0:W-:Y:S01]  /*8120*/  STS.U8 [R2+UR5+0x6200], R23 ;  /* 0x0062001702007988 */ /* 0x0001e20008000005 */
[----:B------:R-:W-:-:S03]  /*8130*/  LOP3.LUT R3, R11, 0x10, RZ, 0x3c, !PT ;  /* 0x000000100b037812 */ /* 0x000fc600078e3cff */
[----:B-1----:R-:W4:Y:S04]  /*8140*/  LDL.LU R25, [R1+0xd4] ;  /* 0x0000d40001197983 */ /* 0x002f280000300800 */
[----:B------:R-:W-:Y:S01]  /*8150*/  STS.U8 [R3+UR5+0x400], R28 ;  /* 0x0004001c03007988 */ /* 0x000fe20008000005 */
[----:B0-----:R-:W-:-:S03]  /*8160*/  LOP3.LUT R2, R11, 0x18, RZ, 0x3c, !PT ;  /* 0x000000180b027812 */ /* 0x001fc600078e3cff */
[----:B------:R-:W-:Y:S04]  /*8170*/  STS.U8 [R3+UR5+0x2400], R16 ;  /* 0x0024001003007988 */ /* 0x000fe80008000005 */
[----:B------:R-:W4:Y:S04]  /*8180*/  LDL.LU R26, [R1+0x18] ;  /* 0x00001800011a7983 */ /* 0x000f280000300800 */
[----:B------:R-:W-:Y:S04]  /*8190*/  STS.U8 [R3+UR5+0x4400], R12 ;  /* 0x0044000c03007988 */ /* 0x000fe80008000005 */
[----:B------:R-:W-:Y:S04]  /*81a0*/  STL [R1+0x1934], R23 ;  /* 0x0019341701007387 */ /* 0x000fe80000100800 */
[----:B------:R-:W-:Y:S04]  /*81b0*/  STS.U8 [R3+UR5+0x6400], R22 ;  /* 0x0064001603007988 */ /* 0x000fe80008000005 */
[----:B------:R-:W-:Y:S04]  /*81c0*/  STL [R1+0x1940], R23 ;  /* 0x0019401701007387 */ /* 0x000fe80000100800 */
[----:B------:R-:W-:Y:S04]  /*81d0*/  STS.U8 [R2+UR5+0x600], R13 ;  /* 0x0006000d02007988 */ /* 0x000fe80008000005 */
[----:B------:R-:W-:Y:S04]  /*81e0*/  STL [R1+0x194c], R23 ;  /* 0x00194c1701007387 */ /* 0x000fe80000100800 */
[----:B------:R-:W-:Y:S04]  /*81f0*/  STS.U8 [R2+UR5+0x2600], R14 ;  /* 0x0026000e02007988 */ /* 0x000fe80008000005 */
[----:B------:R0:W-:Y:S04]  /*8200*/  STS.U8 [R2+UR5+0x4600], R18 ;  /* 0x0046001202007988 */ /* 0x0001e80008000005 */
[----:B------:R-:W4:Y:S04]  /*8210*/  LDL.LU R11, [R1+0x1c0] ;  /* 0x0001c000010b7983 */ /* 0x000f280000300800 */
[----:B0-----:R-:W4:Y:S01]  /*8220*/  LDL.LU R18, [R1+0xd0] ;  /* 0x0000d00001127983 */ /* 0x001f220000300800 */
[----:B------:R-:W0:Y:S03]  /*8230*/  S2R R16, SR_TID.X ;  /* 0x0000000000107919 */ /* 0x000e260000002100 */
[----:B------:R1:W-:Y:S04]  /*8240*/  STS.U8 [R2+UR5+0x6600], R21 ;  /* 0x0066001502007988 */ /* 0x0003e80008000005 */
[----:B------:R-:W4:Y:S04]  /*8250*/  LDL.LU R7, [R1+0x14] ;  /* 0x0000140001077983 */ /* 0x000f280000300800 */
[----:B------:R-:W4:Y:S04]  /*8260*/  LDL.LU R8, [R1+0x1ac] ;  /* 0x0001ac0001087983 */ /* 0x000f280000300800 */
[----:B------:R-:W4:Y:S01]  /*8270*/  LDL.LU R10, [R1+0xcc] ;  /* 0x0000cc00010a7983 */ /* 0x000f220000300800 */
[----:B0-----:R-:W-:-:S04]  /*8280*/  LOP3.LUT R16, R16, 0x1ff, RZ, 0xc0, !PT ;  /* 0x000001ff10107812 */ /* 0x001fc800078ec0ff */
[C---:B------:R-:W-:Y:S02]  /*8290*/  LOP3.LUT R3, R16.reuse, 0x20, RZ, 0x3c, !PT ;  /* 0x0000002010037812 */ /* 0x040fe400078e3cff */
[----:B-1----:R-:W-:-:S03]  /*82a0*/  LOP3.LUT R2, R16, 0x28, RZ, 0x3c, !PT ;  /* 0x0000002810027812 */ /* 0x002fc600078e3cff */
[----:B---3--:R0:W-:Y:S04]  /*82b0*/  STS.U8 [R3+UR5+0x800], R17 ;  /* 0x0008001103007988 */ /* 0x0081e80008000005 */
[----:B--2---:R1:W-:Y:S04]  /*82c0*/  STS.U8 [R3+UR5+0x2800], R27 ;  /* 0x0028001b03007988 */ /* 0x0043e80008000005 */
[----:B0-----:R-:W2:Y:S04]  /*82d0*/  LDL.LU R17, [R1+0x10] ;  /* 0x0000100001117983 */ /* 0x001ea80000300800 */
[----:B----4-:R0:W-:Y:S04]  /*82e0*/  STS.U8 [R3+UR5+0x4800], R15 ;  /* 0x0048000f03007988 */ /* 0x0101e80008000005 */
[----:B------:R-:W-:Y:S04]  /*82f0*/  STS.U8 [R3+UR5+0x6800], R20 ;  /* 0x0068001403007988 */ /* 0x000fe80008000005 */
[----:B-1----:R-:W3:Y:S04]  /*8300*/  LDL.LU R27, [R1+0x1a8] ;  /* 0x0001a800011b7983 */ /* 0x002ee80000300800 */
[----:B------:R-:W4:Y:S04]  /*8310*/  LDL.LU R6, [R1+0xc8] ;  /* 0x0000c80001067983 */ /* 0x000f280000300800 */
[----:B------:R-:W2:Y:S04]  /*8320*/  LDL.LU R16, [R1+0xc] ;  /* 0x00000c0001107983 */ /* 0x000ea80000300800 */
[----:B------:R-:W2:Y:S04]  /*8330*/  LDL.LU R13, [R1+0x1a4] ;  /* 0x0001a400010d7983 */ /* 0x000ea80000300800 */
[----:B------:R-:W2:Y:S04]  /*8340*/  LDL.LU R28, [R1+0xc4] ;  /* 0x0000c400011c7983 */ /* 0x000ea80000300800 */
[----:B0-----:R-:W2:Y:S04]  /*8350*/  LDL.LU R15, [R1+0x8] ;  /* 0x00000800010f7983 */ /* 0x001ea80000300800 */
[----:B------:R-:W2:Y:S04]  /*8360*/  LDL.LU R12, [R1+0x1a0] ;  /* 0x0001a000010c7983 */ /* 0x000ea80000300800 */
[----:B------:R-:W2:Y:S04]  /*8370*/  LDL.LU R5, [R1+0xc0] ;  /* 0x0000c00001057983 */ /* 0x000ea80000300800 */
[----:B------:R0:W-:Y:S04]  /*8380*/  STS.U8 [R2+UR5+0xa00], R0 ;  /* 0x000a000002007988 */ /* 0x0001e80008000005 */
[----:B------:R-:W2:Y:S01]  /*8390*/  LDL.LU R14, [R1+0x4] ;  /* 0x00000400010e7983 */ /* 0x000ea20000300800 */
[----:B0-----:R-:W0:Y:S03]  /*83a0*/  S2R R0, SR_TID.X ;  /* 0x0000000000007919 */ /* 0x001e260000002100 */
[----:B------:R1:W-:Y:S04]  /*83b0*/  STS.U8 [R2+UR5+0x2a00], R25 ;  /* 0x002a001902007988 */ /* 0x0003e80008000005 */
[----:B------:R0:W-:Y:S04]  /*83c0*/  STS.U8 [R2+UR5+0x4a00], R26 ;  /* 0x004a001a02007988 */ /* 0x0001e80008000005 */
[----:B------:R0:W-:Y:S02]  /*83d0*/  STS.U8 [R2+UR5+0x6a00], R19 ;  /* 0x006a001302007988 */ /* 0x0001e40008000005 */
[----:B0-----:R-:W-:-:S02]  /*83e0*/  LOP3.LUT R3, R0, 0x1ff, RZ, 0xc0, !PT ;  /* 0x000001ff00037812 */ /* 0x001fc400078ec0ff */
[----:B------:R-:W2:Y:S02]  /*83f0*/  LDL.LU R0, [R1+0x15c] ;  /* 0x00015c0001007983 */ /* 0x000ea40000300800 */
[C---:B------:R-:W-:Y:S02]  /*8400*/  LOP3.LUT R9, R3.reuse, 0x30, RZ, 0x3c, !PT ;  /* 0x0000003003097812 */ /* 0x040fe400078e3cff */
[----:B-1----:R-:W2:Y:S04]  /*8410*/  LDL.LU R25, [R1+0xac] ;  /* 0x0000ac0001197983 */ /* 0x002ea80000300800 */
[----:B------:R-:W2:Y:S04]  /*8420*/  LDL.LU R26, [R1] ;  /* 0x00000000011a7983 */ /* 0x000ea80000300800 */
[----:B------:R-:W2:Y:S04]  /*8430*/  LDL.LU R4, [R1+0x158] ;  /* 0x0001580001047983 */ /* 0x000ea80000300800 */
[----:B------:R-:W2:Y:S04]  /*8440*/  LDL.LU R2, [R1+0xa8] ;  /* 0x0000a80001027983 */ /* 0x000ea80000300800 */
[----:B------:R-:W-:Y:S04]  /*8450*/  STS.U8 [R9+UR5+0xc00], R11 ;  /* 0x000c000b09007988 */ /* 0x000fe80008000005 */
[----:B------:R0:W-:Y:S04]  /*8460*/  STS.U8 [R9+UR5+0x2c00], R18 ;  /* 0x002c001209007988 */ /* 0x0001e80008000005 */
[----:B0-----:R-:W2:Y:S01]  /*8470*/  LDL.LU R18, [R1+0x19a0] ;  /* 0x0019a00001127983 */ /* 0x001ea20000300800 */
[----:B------:R-:W-:-:S03]  /*8480*/  LOP3.LUT R3, R3, 0x38, RZ, 0x3c, !PT ;  /* 0x0000003803037812 */ /* 0x000fc600078e3cff */
[----:B------:R0:W-:Y:S04]  /*8490*/  STS.U8 [R9+UR5+0x4c00], R7 ;  /* 0x004c000709007988 */ /* 0x0001e80008000005 */
[----:B0-----:R-:W3:Y:S01]  /*84a0*/  LDL.LU R7, [R1+0x154] ;  /* 0x0001540001077983 */ /* 0x001ee20000300800 */
[----:B------:R-:W0:Y:S03]  /*84b0*/  S2R R11, SR_TID.X ;  /* 0x00000000000b7919 */ /* 0x000e260000002100 */
[----:B--2---:R1:W-:Y:S04]  /*84c0*/  STS.U8 [R9+UR5+0x6c00], R18 ;  /* 0x006c001209007988 */ /* 0x0043e80008000005 */
[----:B------:R-:W-:Y:S04]  /*84d0*/  STS.U8 [R3+UR5+0xe00], R8 ;  /* 0x000e000803007988 */ /* 0x000fe80008000005 */
[----:B------:R2:W-:Y:S04]  /*84e0*/  STS.U8 [R3+UR5+0x2e00], R10 ;  /* 0x002e000a03007988 */ /* 0x0005e80008000005 */
[----:B-1----:R-:W3:Y:S04]  /*84f0*/  LDL.LU R9, [R1+0x199c] ;  /* 0x00199c0001097983 */ /* 0x002ee80000300800 */
[----:B------:R1:W-:Y:S04]  /*8500*/  STS.U8 [R3+UR5+0x4e00], R17 ;  /* 0x004e001103007988 */ /* 0x0003e80008000005 */
[----:B--2---:R-:W2:Y:S04]  /*8510*/  LDL.LU R10, [R1+0x1998] ;  /* 0x00199800010a7983 */ /* 0x004ea80000300800 */
[----:B-1----:R-:W2:Y:S01]  /*8520*/  LDL.LU R17, [R1+0x1994] ;  /* 0x0019940001117983 */ /* 0x002ea20000300800 */
[----:B0-----:R-:W-:-:S04]  /*8530*/  LOP3.LUT R11, R11, 0x1ff, RZ, 0xc0, !PT ;  /* 0x000001ff0b0b7812 */ /* 0x001fc800078ec0ff */
[C---:B------:R-:W-:Y:S01]  /*8540*/  LOP3.LUT R8, R11.reuse, 0x40, RZ, 0x3c, !PT ;  /* 0x000000400b087812 */ /* 0x040fe200078e3cff */
[----:B--2---:R0:W-:Y:S04]  /*8550*/  STS.U8 [R3+UR5+0x6e00], R17 ;  /* 0x006e001103007988 */ /* 0x0041e80008000005 */
[----:B---3--:R-:W-:Y:S04]  /*8560*/  STS.U8 [R8+UR5+0x1000], R27 ;  /* 0x0010001b08007988 */ /* 0x008fe80008000005 */
[----:B----4-:R1:W-:Y:S04]  /*8570*/  STS.U8 [R8+UR5+0x3000], R6 ;  /* 0x0030000608007988 */ /* 0x0103e80008000005 */
[----:B0-----:R-:W2:Y:S04]  /*8580*/  LDL.LU R3, [R1+0x1990] ;  /* 0x0019900001037983 */ /* 0x001ea80000300800 */
[----:B------:R0:W-:Y:S04]  /*8590*/  STS.U8 [R8+UR5+0x5000], R16 ;  /* 0x0050001008007988 */ /* 0x0001e80008000005 */
[----:B-1----:R-:W3:Y:S04]  /*85a0*/  LDL.LU R6, [R1+0x150] ;  /* 0x0001500001067983 */ /* 0x002ee80000300800 */
[----:B0-----:R-:W4:Y:S01]  /*85b0*/  LDL.LU R16, [R1+0x198c] ;  /* 0x00198c0001107983 */ /* 0x001f220000300800 */
[----:B------:R-:W-:Y:S01]  /*85c0*/  LOP3.LUT R11, R11, 0x48, RZ, 0x3c, !PT ;  /* 0x000000480b0b7812 */ /* 0x000fe200078e3cff */
[----:B------:R-:W0:Y:S02]  /*85d0*/  S2R R27, SR_TID.X ;  /* 0x00000000001b7919 */ /* 0x000e240000002100 */
[----:B----4-:R1:W-:Y:S04]  /*85e0*/  STS.U8 [R8+UR5+0x7000], R16 ;  /* 0x0070001008007988 */ /* 0x0103e80008000005 */
[----:B------:R-:W-:Y:S04]  /*85f0*/  STS.U8 [R11+UR5+0x1200], R13 ;  /* 0x0012000d0b007988 */ /* 0x000fe80008000005 */
[----:B------:R4:W-:Y:S04]  /*8600*/  STS.U8 [R11+UR5+0x3200], R28 ;  /* 0x0032001c0b007988 */ /* 0x0009e80008000005 */
[----:B-1----:R-:W2:Y:S04]  /*8610*/  LDL.LU R8, [R1+0x1988] ;  /* 0x0019880001087983 */ /* 0x002ea80000300800 */
[----:B------:R1:W-:Y:S04]  /*8620*/  STS.U8 [R11+UR5+0x5200], R15 ;  /* 0x0052000f0b007988 */ /* 0x0003e80008000005 */
[----:B----4-:R-:W4:Y:S04]  /*8630*/  LDL.LU R28, [R1+0x1984] ;  /* 0x00198400011c7983 */ /* 0x010f280000300800 */
[----:B-1----:R-:W2:Y:S01]  /*8640*/  LDL.LU R15, [R1+0x1980] ;  /* 0x00198000010f7983 */ /* 0x002ea20000300800 */
[----:B0-----:R-:W-:-:S04]  /*8650*/  LOP3.LUT R27, R27, 0x1ff, RZ, 0xc0, !PT ;  /* 0x000001ff1b1b7812 */ /* 0x001fc800078ec0ff */
[C---:B------:R-:W-:Y:S01]  /*8660*/  LOP3.LUT R13, R27.reuse, 0x50, RZ, 0x3c, !PT ;  /* 0x000000501b0d7812 */ /* 0x040fe200078e3cff */
[----:B--2---:R0:W-:Y:S04]  /*8670*/  STS.U8 [R11+UR5+0x7200], R15 ;  /* 0x0072000f0b007988 */ /* 0x0041e80008000005 */
[----:B------:R1:W-:Y:S04]  /*8680*/  STS.U8 [R13+UR5+0x1400], R12 ;  /* 0x0014000c0d007988 */ /* 0x0003e80008000005 */
[----:B------:R2:W-:Y:S04]  /*8690*/  STS.U8 [R13+UR5+0x3400], R5 ;  /* 0x003400050d007988 */ /* 0x0005e80008000005 */
[----:B0-----:R-:W3:Y:S04]  /*86a0*/  LDL.LU R11, [R1+0x197c] ;  /* 0x00197c00010b7983 */ /* 0x001ee80000300800 */
[----:B-1----:R-:W3:Y:S04]  /*86b0*/  LDL.LU R12, [R1+0x1978] ;  /* 0x00197800010c7983 */ /* 0x002ee80000300800 */
[----:B--2---:R-:W2:Y:S04]  /*86c0*/  LDL.LU R5, [R1+0x8c] ;  /* 0x00008c0001057983 */ /* 0x004ea80000300800 */
[----:B------:R0:W-:Y:S04]  /*86d0*/  STS.U8 [R13+UR5+0x5400], R14 ;  /* 0x0054000e0d007988 */ /* 0x0001e80008000005 */
[----:B0-----:R-:W2:Y:S01]  /*86e0*/  LDL.LU R14, [R1+0x1974] ;  /* 0x00197400010e7983 */ /* 0x001ea20000300800 */
[----:B------:R-:W-:-:S03]  /*86f0*/  LOP3.LUT R27, R27, 0x58, RZ, 0x3c, !PT ;  /* 0x000000581b1b7812 */ /* 0x000fc600078e3cff */
[----:B--2---:R0:W-:Y:S04]  /*8700*/  STS.U8 [R13+UR5+0x7400], R14 ;  /* 0x0074000e0d007988 */ /* 0x0041e80008000005 */
[----:B0-----:R-:W2:Y:S04]  /*8710*/  LDL.LU R13, [R1+0x1970] ;  /* 0x00197000010d7983 */ /* 0x001ea80000300800 */
[----:B------:R-:W-:Y:S04]  /*8720*/  STS.U8 [R27+UR5+0x1600], R0 ;  /* 0x001600001b007988 */ /* 0x000fe80008000005 */
[----:B------:R0:W-:Y:S04]  /*8730*/  STS.U8 [R27+UR5+0x3600], R25 ;  /* 0x003600191b007988 */ /* 0x0001e80008000005 */
[----:B------:R1:W-:Y:S04]  /*8740*/  STS.U8 [R27+UR5+0x5600], R26 ;  /* 0x0056001a1b007988 */ /* 0x0003e80008000005 */
[----:B0-----:R-:W3:Y:S04]  /*8750*/  LDL.LU R25, [R1+0x196c] ;  /* 0x00196c0001197983 */ /* 0x001ee80000300800 */
[----:B-1----:R-:W3:Y:S04]  /*8760*/  LDL.LU R26, [R1+0x1968] ;  /* 0x00196800011a7983 */ /* 0x002ee80000300800 */
[----:B--2---:R0:W-:Y:S04]  /*8770*/  STS.U8 [R27+UR5+0x7600], R13 ;  /* 0x0076000d1b007988 */ /* 0x0041e80008000005 */
[----:B0-----:R-:W2:Y:S01]  /*8780*/  LDL.LU R27, [R1+0x1964] ;  /* 0x00196400011b7983 */ /* 0x001ea20000300800 */
[----:B------:R-:W-:-:S04]  /*8790*/  LOP3.LUT R3, R3, 0x1ff, RZ, 0xc0, !PT ;  /* 0x000001ff03037812 */ /* 0x000fc800078ec0ff */
[----:B------:R-:W-:-:S05]  /*87a0*/  LOP3.LUT R0, R3, 0x60, RZ, 0x3c, !PT ;  /* 0x0000006003007812 */ /* 0x000fca00078e3cff */
[----:B------:R-:W-:Y:S04]  /*87b0*/  STS.U8 [R0+UR5+0x1800], R4 ;  /* 0x0018000400007988 */ /* 0x000fe80008000005 */
[----:B------:R0:W-:Y:S04]  /*87c0*/  STS.U8 [R0+UR5+0x3800], R2 ;  /* 0x0038000200007988 */ /* 0x0001e80008000005 */
[----:B0-----:R-:W4:Y:S01]  /*87d0*/  LDL R2, [R1+0x884] ;  /* 0x0008840001027983 */ /* 0x001f220000100800 */
[----:B------:R-:W0:Y:S03]  /*87e0*/  S2R R4, SR_TID.X ;  /* 0x0000000000047919 */ /* 0x000e260000002100 */
[----:B--2---:R-:W-:Y:S04]  /*87f0*/  STS.U8 [R0+UR5+0x5800], R27 ;  /* 0x0058001b00007988 */ /* 0x004fe80008000005 */
[----:B---3--:R1:W-:Y:S04]  /*8800*/  STS.U8 [R0+UR5+0x7800], R12 ;  /* 0x0078000c00007988 */ /* 0x0083e80008000005 */
[----:B-1----:R-:W2:Y:S01]  /*8810*/  LDL.LU R0, [R1+0x1960] ;  /* 0x0019600001007983 */ /* 0x002ea20000300800 */
[----:B------:R-:W-:-:S05]  /*8820*/  LOP3.LUT R3, R3, 0x68, RZ, 0x3c, !PT ;  /* 0x0000006803037812 */ /* 0x000fca00078e3cff */
[----:B------:R0:W-:Y:S02]  /*8830*/  STS.U8 [R3+UR5+0x1a00], R7 ;  /* 0x001a000703007988 */ /* 0x0001e40008000005 */
[----:B0-----:R-:W-:-:S04]  /*8840*/  LOP3.LUT R7, R4, 0x3f, RZ, 0xc0, !PT ;  /* 0x0000003f04077812 */ /* 0x001fc800078ec0ff */
[----:B----4-:R-:W-:Y:S01]  /*8850*/  ISETP.GE.AND P0, PT, R7, R28, PT ;  /* 0x0000001c0700720c */ /* 0x010fe20003f06270 */
[----:B--2---:R0:W-:Y:S04]  /*8860*/  STS.U8 [R3+UR5+0x3a00], R0 ;  /* 0x003a000003007988 */ /* 0x0041e80008000005 */
[----:B0-----:R-:W2:Y:S04]  /*8870*/  LDL.LU R0, [R1+0x195c] ;  /* 0x00195c0001007983 */ /* 0x001ea80000300800 */
[----:B------:R-:W3:Y:S04]  /*8880*/  LDL R4, [R1+0x880] ;  /* 0x0008800001047983 */ /* 0x000ee80000100800 */
[----:B------:R0:W-:Y:S04]  /*8890*/  STL [R1+0xa9c], R28 ;  /* 0x000a9c1c01007387 */ /* 0x0001e80000100800 */
[----:B0-----:R-:W4:Y:S04]  /*88a0*/  LDL.LU R28, [R1+0xa0] ;  /* 0x0000a000011c7983 */ /* 0x001f280000300800 */
[----:B------:R-:W-:Y:S04]  /*88b0*/  STS.U8 [R3+UR5+0x5a00], R26 ;  /* 0x005a001a03007988 */ /* 0x000fe80008000005 */
[----:B------:R0:W-:Y:S02]  /*88c0*/  STS.U8 [R3+UR5+0x7a00], R11 ;  /* 0x007a000b03007988 */ /* 0x0001e40008000005 */
[----:B0-----:R-:W-:-:S05]  /*88d0*/  LOP3.LUT R3, R29, 0x70, RZ, 0x3c, !PT ;  /* 0x000000701d037812 */ /* 0x001fca00078e3cff */
[----:B------:R-:W-:Y:S01]  /*88e0*/  STS.U8 [R3+UR5+0x1c00], R6 ;  /* 0x001c000603007988 */ /* 0x000fe20008000005 */
[----:B------:R-:W-:-:S03]  /*88f0*/  LOP3.LUT R29, R29, 0x78, RZ, 0x3c, !PT ;  /* 0x000000781d1d7812 */ /* 0x000fc600078e3cff */
[----:B----4-:R-:W-:Y:S04]  /*8900*/  STS.U8 [R3+UR5+0x3c00], R28 ;  /* 0x003c001c03007988 */ /* 0x010fe80008000005 */
[----:B------:R-:W-:Y:S04]  /*8910*/  STS.U8 [R3+UR5+0x5c00], R25 ;  /* 0x005c001903007988 */ /* 0x000fe80008000005 */
[----:B------:R0:W-:Y:S04]  /*8920*/  STS.U8 [R3+UR5+0x7c00], R8 ;  /* 0x007c000803007988 */ /* 0x0001e80008000005 */
[----:B0-----:R-:W4:Y:S04]  /*8930*/  LDL R3, [R1+0x868] ;  /* 0x0008680001037983 */ /* 0x001f280000100800 */
[----:B--2---:R0:W-:Y:S04]  /*8940*/  STS.U8 [R29+UR5+0x1e00], R0 ;  /* 0x001e00001d007988 */ /* 0x0041e80008000005 */
[----:B------:R1:W-:Y:S04]  /*8950*/  STS.U8 [R29+UR5+0x3e00], R5 ;  /* 0x003e00051d007988 */ /* 0x0003e80008000005 */
[----:B------:R-:W-:Y:S04]  /*8960*/  STS.U8 [R29+UR5+0x5e00], R10 ;  /* 0x005e000a1d007988 */ /* 0x000fe80008000005 */
[----:B------:R2:W-:Y:S01]  /*8970*/  STS.U8 [R29+UR5+0x7e00], R9 ;  /* 0x007e00091d007988 */ /* 0x0005e20008000005 */
[----:B------:R-:W-:-:S02]  /*8980*/  IMAD R6, R7, UR12, RZ ;  /* 0x0000000c07067c24 */ /* 0x000fc4000f8e02ff */
[----:B------:R-:W-:Y:S01]  /*8990*/  IMAD R28, R7, UR11, RZ ;  /* 0x0000000b071c7c24 */ /* 0x000fe2000f8e02ff */
[----:B------:R-:W-:Y:S01]  /*89a0*/  PRMT R24, RZ, 0x7610, R24 ;  /* 0x00007610ff187816 */ /* 0x000fe20000000018 */
[----:B0-----:R-:W4:Y:S01]  /*89b0*/  LDL.LU R0, [R1+0x1958] ;  /* 0x0019580001007983 */ /* 0x001f220000300800 */
[C---:B------:R-:W-:Y:S01]  /*89c0*/  IADD3 R2, P1, PT, R6.reuse, R2, RZ ;  /* 0x0000000206027210 */ /* 0x040fe20007f3e0ff */
[----:B------:R-:W0:Y:S01]  /*89d0*/  LDCU UR11, c[0x0][0x3ac] ;  /* 0x00007580ff0b77ac */ /* 0x000e220008000800 */
[----:B------:R-:W-:Y:S01]  /*89e0*/  SHF.R.S32.HI R28, RZ, 0x1f, R28 ;  /* 0x0000001fff1c7819 */ /* 0x000fe2000001141c */
[----:B-1----:R-:W4:Y:S01]  /*89f0*/  LDL R5, [R1+0x860] ;  /* 0x0008600001057983 */ /* 0x002f220000100800 */
[----:B------:R-:W-:Y:S01]  /*8a00*/  BAR.SYNC.DEFER_BLOCKING 0x0 ;  /* 0x0000000000007b1d */ /* 0x000fe20000010000 */
[----:B---3--:R-:W-:-:S05]  /*8a10*/  IADD3 R4, P2, PT, R6, R4, RZ ;  /* 0x0000000406047210 */ /* 0x008fca0007f5e0ff */
[----:B------:R-:W3:Y:S04]  /*8a20*/  LDL R7, [R1+0x874] ;  /* 0x0008740001077983 */ /* 0x000ee80000100800 */
[----:B--2---:R-:W2:Y:S01]  /*8a30*/  LDL.LU R29, [R1+0x7f8] ;  /* 0x0007f800011d7983 */ /* 0x004ea20000300800 */
[----:B----4-:R-:W-:-:S05]  /*8a40*/  IMAD.X R3, R28, 0x1, R3, P1 ;  /* 0x000000011c037824 */ /* 0x010fca00008e0603 */
[----:B------:R-:W4:Y:S01]  /*8a50*/  @!P0 LDG.E.U8 R24, desc[UR8][R2.64] ;  /* 0x0000000802188981 */ /* 0x000f22000c1e1100 */
[----:B------:R-:W-:Y:S01]  /*8a60*/  PRMT R0, RZ, 0x7610, R0 ;  /* 0x00007610ff007816 */ /* 0x000fe20000000000 */
[----:B------:R-:W-:-:S05]  /*8a70*/  IMAD.X R5, R28, 0x1, R5, P2 ;  /* 0x000000011c057824 */ /* 0x000fca00010e0605 */
[----:B------:R-:W2:Y:S04]  /*8a80*/  @!P0 LDG.E.U8 R0, desc[UR8][R4.64] ;  /* 0x0000000804008981 */ /* 0x000ea8000c1e1100 */
[----:B----4-:R1:W-:Y:S04]  /*8a90*/  STL [R1+0x84], R24 ;  /* 0x0000841801007387 */ /* 0x0103e80000100800 */
[----:B-1----:R-:W4:Y:S04]  /*8aa0*/  LDL.LU R24, [R1+0x1954] ;  /* 0x0019540001187983 */ /* 0x002f280000300800 */
[----:B------:R-:W2:Y:S02]  /*8ab0*/  LDL R3, [R1+0x87c] ;  /* 0x00087c0001037983 */ /* 0x000ea40000100800 */
[----:B--2---:R-:W-:-:S02]  /*8ac0*/  IADD3 R2, P1, PT, R6, R3, RZ ;  /* 0x0000000306027210 */ /* 0x004fc40007f3e0ff */
[----:B------:R-:W2:Y:S04]  /*8ad0*/  LDL R3, [R1+0x858] ;  /* 0x0008580001037983 */ /* 0x000ea80000100800 */
[----:B------:R1:W-:Y:S04]  /*8ae0*/  STL [R1+0x88], R0 ;  /* 0x0000880001007387 */ /* 0x0003e80000100800 */
[----:B-1----:R-:W2:Y:S04]  /*8af0*/  LDL.LU R0, [R1+0x1950] ;  /* 0x0019500001007983 */ /* 0x002ea80000300800 */
[----:B------:R-:W2:Y:S01]  /*8b00*/  LDL R5, [R1+0x878] ;  /* 0x0008780001057983 */ /* 0x000ea20000100800 */
[----:B------:R-:W-:-:S02]  /*8b10*/  PRMT R23, RZ, 0x7610, R23 ;  /* 0x00007610ff177816 */ /* 0x000fc40000000017 */
[C---:B--2---:R-:W-:Y:S02]  /*8b20*/  IADD3 R4, P2, PT, R6.reuse, R5, RZ ;  /* 0x0000000506047210 */ /* 0x044fe40007f5e0ff */
[----:B------:R-:W2:Y:S01]  /*8b30*/  LDL R5, [R1+0x850] ;  /* 0x0008500001057983 */ /* 0x000ea20000100800 */
[----:B---3--:R-:W-:-:S03]  /*8b40*/  IADD3 R6, P3, PT, R6, R7, RZ ;  /* 0x0000000706067210 */ /* 0x008fc60007f7e0ff */
[----:B------:R-:W3:Y:S01]  /*8b50*/  LDL R7, [R1+0x848] ;  /* 0x0008480001077983 */ /* 0x000ee20000100800 */
[----:B------:R-:W-:-:S05]  /*8b60*/  IMAD.X R3, R28, 0x1, R3, P1 ;  /* 0x000000011c037824 */ /* 0x000fca00008e0603 */
[----:B------:R-:W3:Y:S01]  /*8b70*/  @!P0 LDG.E.U8 R23, desc[UR8][R2.64] ;  /* 0x0000000802178981 */ /* 0x000ee2000c1e1100 */
[----:B----4-:R-:W-:Y:S02]  /*8b80*/  PRMT R24, RZ, 0x7610, R24 ;  /* 0x00007610ff187816 */ /* 0x010fe40000000018 */
[----:B------:R-:W-:Y:S01]  /*8b90*/  PRMT R0, RZ, 0x7610, R0 ;  /* 0x00007610ff007816 */ /* 0x000fe20000000000 */
[C---:B--2---:R-:W-:Y:S02]  /*8ba0*/  IMAD.X R5, R28.reuse, 0x1, R5, P2 ;  /* 0x000000011c057824 */ /* 0x044fe400010e0605 */
[----:B---3--:R-:W-:-:S03]  /*8bb0*/  IMAD.X R7, R28, 0x1, R7, P3 ;  /* 0x000000011c077824 */ /* 0x008fc600018e0607 */
[----:B------:R-:W2:Y:S04]  /*8bc0*/  @!P0 LDG.E.U8 R24, desc[UR8][R4.64] ;  /* 0x0000000804188981 */ /* 0x000ea8000c1e1100 */
[----:B------:R-:W3:Y:S04]  /*8bd0*/  @!P0 LDG.E.U8 R0, desc[UR8][R6.64] ;  /* 0x0000000806008981 */ /* 0x000ee8000c1e1100 */
[----:B------:R1:W-:Y:S04]  /*8be0*/  STL [R1+0x1c], R23 ;  /* 0x00001c1701007387 */ /* 0x0003e80000100800 */
[----:B-1----:R-:W4:Y:S04]  /*8bf0*/  LDL.LU R23, [R1+0x194c] ;  /* 0x00194c0001177983 */ /* 0x002f280000300800 */
[----:B------:R-:W4:Y:S01]  /*8c00*/  LDL R3, [R1+0x86c] ;  /* 0x00086c0001037983 */ /* 0x000f220000100800 */
[----:B------:R-:W1:Y:S03]  /*8c10*/  S2R R2, SR_TID.X ;  /* 0x0000000000027919 */ /* 0x000e660000002100 */
[----:B--2---:R2:W-:Y:S04]  /*8c20*/  STL [R1+0x2c], R24 ;  /* 0x00002c1801007387 */ /* 0x0045e80000100800 */
[----:B--2---:R-:W2:Y:S04]  /*8c30*/  LDL.LU R24, [R1+0x1948] ;  /* 0x0019480001187983 */ /* 0x004ea80000300800 */
[----:B------:R-:W2:Y:S04]  /*8c40*/  LDL R5, [R1+0x864] ;  /* 0x0008640001057983 */ /* 0x000ea80000100800 */
[----:B---3--:R3:W-:Y:S04]  /*8c50*/  STL [R1+0x80], R0 ;  /* 0x0000800001007387 */ /* 0x0087e80000100800 */
[----:B---3--:R-:W3:Y:S04]  /*8c60*/  LDL.LU R0, [R1+0x1944] ;  /* 0x0019440001007983 */ /* 0x008ee80000300800 */
[----:B------:R-:W3:Y:S01]  /*8c70*/  LDL R6, [R1+0x85c] ;  /* 0x00085c0001067983 */ /* 0x000ee20000100800 */
[----:B-1----:R-:W-:-:S05]  /*8c80*/  LOP3.LUT R2, R2, 0x3f, RZ, 0xc0, !PT ;  /* 0x0000003f02027812 */ /* 0x002fca00078ec0ff */
[----:B0-----:R-:W-:Y:S01]  /*8c90*/  IMAD R7, R2, UR11, RZ ;  /* 0x0000000b02077c24 */ /* 0x001fe2000f8e02ff */
[----:B----4-:R-:W-:Y:S01]  /*8ca0*/  PRMT R23, RZ, 0x7610, R23 ;  /* 0x00007610ff177816 */ /* 0x010fe20000000017 */
[----:B------:R-:W0:Y:S03]  /*8cb0*/  LDCU UR11, c[0x0][0x3ac] ;  /* 0x00007580ff0b77ac */ /* 0x000e260008000800 */
[C---:B------:R-:W-:Y:S02]  /*8cc0*/  IADD3 R2, P1, PT, R7.reuse, R3, RZ ;  /* 0x0000000307027210 */ /* 0x040fe40007f3e0ff */
[----:B------:R-:W4:Y:S01]  /*8cd0*/  LDL R3, [R1+0x840] ;  /* 0x0008400001037983 */ /* 0x000f220000100800 */
[----:B--2---:R-:W-:-:S03]  /*8ce0*/  IADD3 R4, P2, PT, R7, R5, RZ ;  /* 0x0000000507047210 */ /* 0x004fc60007f5e0ff */
[----:B------:R-:W2:Y:S01]  /*8cf0*/  LDL R5, [R1+0x838] ;  /* 0x0008380001057983 */ /* 0x000ea20000100800 */
[----:B---3--:R-:W-:-:S03]  /*8d00*/  IADD3 R6, P3, PT, R7, R6, RZ ;  /* 0x0000000607067210 */ /* 0x008fc60007f7e0ff */
[----:B------:R-:W3:Y:S01]  /*8d10*/  LDL R7, [R1+0x78c] ;  /* 0x00078c0001077983 */ /* 0x000ee20000100800 */
[----:B----4-:R-:W-:-:S05]  /*8d20*/  IMAD.X R3, R28, 0x1, R3, P1 ;  /* 0x000000011c037824 */ /* 0x010fca00008e0603 */
[----:B------:R-:W4:Y:S01]  /*8d30*/  @!P0 LDG.E.U8 R23, desc[UR8][R2.64] ;  /* 0x0000000802178981 */ /* 0x000f22000c1e1100 */
[----:B------:R-:W-:Y:S02]  /*8d40*/  PRMT R24, RZ, 0x7610, R24 ;  /* 0x00007610ff187816 */ /* 0x000fe40000000018 */
[----:B------:R-:W-:Y:S01]  /*8d50*/  PRMT R0, RZ, 0x7610, R0 ;  /* 0x00007610ff007816 */ /* 0x000fe20000000000 */
[----:B--2---:R-:W-:-:S05]  /*8d60*/  IMAD.X R5, R28, 0x1, R5, P2 ;  /* 0x000000011c057824 */ /* 0x004fca00010e0605 */
[----:B------:R-:W2:Y:S01]  /*8d70*/  @!P0 LDG.E.U8 R24, desc[UR8][R4.64] ;  /* 0x0000000804188981 */ /* 0x000ea2000c1e1100 */
[----:B---3--:R-:W-:-:S05]  /*8d80*/  IMAD.X R7, R28, 0x1, R7, P3 ;  /* 0x000000011c077824 */ /* 0x008fca00018e0607 */
[----:B------:R-:W3:Y:S04]  /*8d90*/  @!P0 LDG.E.U8 R0, desc[UR8][R6.64] ;  /* 0x0000000806008981 */ /* 0x000ee8000c1e1100 */
[----:B----4-:R1:W-:Y:S04]  /*8da0*/  STL [R1+0x10], R23 ;  /* 0x0000101701007387 */ /* 0x0103e80000100800 */
        /* <DEDUP_REMOVED lines=39> */
[----:B------:R-:W-:Y:S01]  /*9020*/  PRMT R26, RZ, 0x7610, R26 ;  /* 0x00007610ff1a7816 */ /* 0x000fe2000000001a */
[----:B------:R-:W0:Y:S03]  /*9030*/  LDCU UR11, c[0x0][0x3ac] ;  /* 0x00007580ff0b77ac */ /* 0x000e260008000800 */
[C---:B----4-:R-:W-:Y:S02]  /*9040*/  IADD3 R2, P1, PT, R7.reuse, R3, RZ ;  /* 0x0000000307027210 */ /* 0x050fe40007f3e0ff */
[----:B------:R-:W4:Y:S01]  /*9050*/  LDL R3, [R1+0x79c] ;  /* 0x00079c0001037983 */ /* 0x000f220000100800 */
[----:B--2---:R-:W-:-:S03]  /*9060*/  IADD3 R4, P2, PT, R7, R5, RZ ;  /* 0x0000000507047210 */ /* 0x004fc60007f5e0ff */
[----:B------:R-:W2:Y:S01]  /*9070*/  LDL R5, [R1+0x7a0] ;  /* 0x0007a00001057983 */ /* 0x000ea20000100800 */
[----:B---3--:R-:W-:-:S03]  /*9080*/  IADD3 R6, P3, PT, R7, R6, RZ ;  /* 0x0000000607067210 */ /* 0x008fc60007f7e0ff */
[----:B------:R-:W3:Y:S01]  /*9090*/  LDL R7, [R1+0x7a8] ;  /* 0x0007a80001077983 */ /* 0x000ee20000100800 */
[----:B----4-:R-:W-:-:S05]  /*90a0*/  IMAD.X R3, R28, 0x1, R3, P1 ;  /* 0x000000011c037824 */ /* 0x010fca00008e0603 */
[----:B------:R1:W4:Y:S02]  /*90b0*/  @!P0 LDG.E.U8 R26, desc[UR8][R2.64] ;  /* 0x00000008021a8981 */ /* 0x000324000c1e1100 */
[----:B-1----:R-:W1:Y:S01]  /*90c0*/  S2R R3, SR_TID.X ;  /* 0x0000000000037919 */ /* 0x002e620000002100 */
[----:B------:R-:W-:Y:S02]  /*90d0*/  PRMT R27, RZ, 0x7610, R27 ;  /* 0x00007610ff1b7816 */ /* 0x000fe4000000001b */
[----:B------:R-:W-:Y:S02]  /*90e0*/  PRMT R0, RZ, 0x7610, R0 ;  /* 0x00007610ff007816 */ /* 0x000fe40000000000 */
[----:B-1----:R-:W-:Y:S02]  /*90f0*/  LOP3.LUT R2, R3, 0x3f, RZ, 0xc0, !PT ;  /* 0x0000003f03027812 */ /* 0x002fe400078ec0ff */
[----:B------:R-:W4:Y:S01]  /*9100*/  LDL R3, [R1+0x7b4] ;  /* 0x0007b40001037983 */ /* 0x000f220000100800 */
[----:B--2---:R-:W-:-:S05]  /*9110*/  IMAD.X R5, R28, 0x1, R5, P2 ;  /* 0x000000011c057824 */ /* 0x004fca00010e0605 */
[----:B------:R-:W2:Y:S01]  /*9120*/  @!P0 LDG.E.U8 R27, desc[UR8][R4.64] ;  /* 0x00000008041b8981 */ /* 0x000ea2000c1e1100 */
[----:B---3--:R-:W-:-:S05]  /*9130*/  IMAD.X R7, R28, 0x1, R7, P3 ;  /* 0x000000011c077824 */ /* 0x008fca00018e0607 */
[----:B------:R-:W3:Y:S04]  /*9140*/  @!P0 LDG.E.U8 R0, desc[UR8][R6.64] ;  /* 0x0000000806008981 */ /* 0x000ee8000c1e1100 */
[----:B----4-:R0:W-:Y:S04]  /*9150*/  STL [R1+0x183c], R26 ;  /* 0x00183c1a01007387 */ /* 0x0101e80000100800 */
[----:B------:R-:W4:Y:S01]  /*9160*/  LDL R5, [R1+0x7bc] ;  /* 0x0007bc0001057983 */ /* 0x000f220000100800 */
[----:B0-----:R-:W-:-:S05]  /*9170*/  IMAD R26, R2, UR11, RZ ;  /* 0x0000000b021a7c24 */ /* 0x001fca000f8e02ff */
[C---:B------:R-:W-:Y:S01]  /*9180*/  IADD3 R2, P1, PT, R26.reuse, R3, RZ ;  /* 0x000000031a027210 */ /* 0x040fe20007f3e0ff */
[----:B--2---:R0:W-:Y:S04]  /*9190*/  STL [R1+0x1840], R27 ;  /* 0x0018401b01007387 */ /* 0x0041e80000100800 */
[----:B0-----:R-:W2:Y:S04]  /*91a0*/  LDL R27, [R1+0x7c0] ;  /* 0x0007c000011b7983 */ /* 0x001ea80000100800 */
[----:B---3--:R0:W-:Y:S04]  /*91b0*/  STL [R1], R0 ;  /* 0x0000000001007387 */ /* 0x0081e80000100800 */
[----:B0-----:R-:W3:Y:S04]  /*91c0*/  LDL.LU R0, [R1+0x1928] ;  /* 0x0019280001007983 */ /* 0x001ee80000300800 */
[----:B------:R-:W2:Y:S01]  /*91d0*/  LDL R3, [R1+0x7b0] ;  /* 0x0007b00001037983 */ /* 0x000ea20000100800 */
[----:B----4-:R-:W-:-:S03]  /*91e0*/  IADD3 R4, P2, PT, R26, R5, RZ ;  /* 0x000000051a047210 */ /* 0x010fc60007f5e0ff */
[----:B------:R-:W4:Y:S04]  /*91f0*/  LDL R7, [R1+0x7c4] ;  /* 0x0007c40001077983 */ /* 0x000f280000100800 */
[----:B------:R-:W3:Y:S01]  /*9200*/  LDL R5, [R1+0x7b8] ;  /* 0x0007b80001057983 */ /* 0x000ee20000100800 */
[----:B------:R-:W-:Y:S01]  /*9210*/  PRMT R23, RZ, 0x7610, R23 ;  /* 0x00007610ff177816 */ /* 0x000fe20000000017 */
[----:B--2---:R-:W-:-:S05]  /*9220*/  IMAD.X R3, R28, 0x1, R3, P1 ;  /* 0x000000011c037824 */ /* 0x004fca00008e0603 */
[----:B------:R-:W2:Y:S01]  /*9230*/  @!P0 LDG.E.U8 R23, desc[UR8][R2.64] ;  /* 0x0000000802178981 */ /* 0x000ea2000c1e1100 */
[----:B----4-:R-:W-:Y:S02]  /*9240*/  IADD3 R6, P3, PT, R26, R7, RZ ;  /* 0x000000071a067210 */ /* 0x010fe40007f7e0ff */
[----:B------:R-:W-:Y:S01]  /*9250*/  PRMT R24, RZ, 0x7610, R24 ;  /* 0x00007610ff187816 */ /* 0x000fe20000000018 */
[C---:B---3--:R-:W-:Y:S01]  /*9260*/  IMAD.X R5, R28.reuse, 0x1, R5, P2 ;  /* 0x000000011c057824 */ /* 0x048fe200010e0605 */
[----:B------:R-:W-:Y:S01]  /*9270*/  PRMT R25, RZ, 0x7610, R25 ;  /* 0x00007610ff197816 */ /* 0x000fe20000000019 */
[----:B------:R-:W-:Y:S02]  /*9280*/  IMAD.X R7, R28, 0x1, R27, P3 ;  /* 0x000000011c077824 */ /* 0x000fe400018e061b */
[----:B------:R-:W3:Y:S04]  /*9290*/  LDL R27, [R1+0x7d8] ;  /* 0x0007d800011b7983 */ /* 0x000ee80000100800 */
[----:B------:R-:W4:Y:S04]  /*92a0*/  @!P0 LDG.E.U8 R24, desc[UR8][R4.64] ;  /* 0x0000000804188981 */ /* 0x000f28000c1e1100 */
[----:B------:R-:W3:Y:S04]  /*92b0*/  LDL R3, [R1+0x7cc] ;  /* 0x0007cc0001037983 */ /* 0x000ee80000100800 */
[----:B------:R-:W3:Y:S04]  /*92c0*/  @!P0 LDG.E.U8 R25, desc[UR8][R6.64] ;  /* 0x0000000806198981 */ /* 0x000ee8000c1e1100 */
[----:B--2---:R0:W-:Y:S04]  /*92d0*/  STL [R1+0x1844], R23 ;  /* 0x0018441701007387 */ /* 0x0041e80000100800 */
[----:B------:R-:W2:Y:S04]  /*92e0*/  LDL R5, [R1+0x7d4] ;  /* 0x0007d40001057983 */ /* 0x000ea80000100800 */
[----:B0-----:R-:W2:Y:S04]  /*92f0*/  LDL R23, [R1+0x7c8] ;  /* 0x0007c80001177983 */ /* 0x001ea80000100800 */
[----:B----4-:R0:W-:Y:S01]  /*9300*/  STL [R1+0x1848], R24 ;  /* 0x0018481801007387 */ /* 0x0101e20000100800 */
[----:B---3--:R-:W-:-:S02]  /*9310*/  IADD3 R2, P1, PT, R26, R3, RZ ;  /* 0x000000031a027210 */ /* 0x008fc40007f3e0ff */
[----:B------:R-:W-:Y:S01]  /*9320*/  PRMT R20, RZ, 0x7610, R20 ;  /* 0x00007610ff147816 */ /* 0x000fe20000000014 */
[----:B0-----:R-:W3:Y:S04]  /*9330*/  LDL R24, [R1+0x7dc] ;  /* 0x0007dc0001187983 */ /* 0x001ee80000100800 */
[----:B------:R0:W-:Y:S04]  /*9340*/  STL [R1+0x184c], R25 ;  /* 0x00184c1901007387 */ /* 0x0001e80000100800 */
[----:B0-----:R-:W4:Y:S01]  /*9350*/  LDL R25, [R1+0x7d0] ;  /* 0x0007d00001197983 */ /* 0x001f220000100800 */
[----:B--2---:R-:W-:Y:S01]  /*9360*/  IMAD.X R3, R28, 0x1, R23, P1 ;  /* 0x000000011c037824 */ /* 0x004fe200008e0617 */
[----:B------:R-:W-:-:S02]  /*9370*/  IADD3 R4, P2, PT, R26, R5, RZ ;  /* 0x000000051a047210 */ /* 0x000fc40007f5e0ff */
[----:B------:R-:W2:Y:S04]  /*9380*/  LDL R23, [R1+0x834] ;  /* 0x0008340001177983 */ /* 0x000ea80000100800 */
[----:B------:R-:W2:Y:S01]  /*9390*/  @!P0 LDG.E.U8 R20, desc[UR8][R2.64] ;  /* 0x0000000802148981 */ /* 0x000ea2000c1e1100 */
[----:B------:R-:W-:Y:S02]  /*93a0*/  PRMT R21, RZ, 0x7610, R21 ;  /* 0x00007610ff157816 */ /* 0x000fe40000000015 */
[----:B------:R-:W-:Y:S02]  /*93b0*/  PRMT R22, RZ, 0x7610, R22 ;  /* 0x00007610ff167816 */ /* 0x000fe40000000016 */
[----:B---3--:R-:W-:Y:S01]  /*93c0*/  IADD3 R6, P3, PT, R26, R24, RZ ;  /* 0x000000181a067210 */ /* 0x008fe20007f7e0ff */
[----:B------:R-:W3:Y:S04]  /*93d0*/  LDL R3, [R1+0x7e4] ;  /* 0x0007e40001037983 */ /* 0x000ee80000100800 */
[C---:B------:R-:W-:Y:S01]  /*93e0*/  IMAD.X R7, R28.reuse, 0x1, R27, P3 ;  /* 0x000000011c077824 */ /* 0x040fe200018e061b */
[----:B------:R-:W3:Y:S04]  /*93f0*/  LDL R24, [R1+0x7ec] ;  /* 0x0007ec0001187983 */ /* 0x000ee80000100800 */
[----:B------:R-:W3:Y:S01]  /*9400*/  LDL R27, [R1+0x7e8] ;  /* 0x0007e800011b7983 */ /* 0x000ee20000100800 */
[----:B----4-:R-:W-:-:S03]  /*9410*/  IMAD.X R5, R28, 0x1, R25, P2 ;  /* 0x000000011c057824 */ /* 0x010fc600010e0619 */
[----:B------:R0:W4:Y:S04]  /*9420*/  @!P0 LDG.E.U8 R22, desc[UR8][R6.64] ;  /* 0x0000000806168981 */ /* 0x000128000c1e1100 */
[----:B------:R1:W4:Y:S04]  /*9430*/  @!P0 LDG.E.U8 R21, desc[UR8][R4.64] ;  /* 0x0000000804158981 */ /* 0x000328000c1e1100 */
[----:B------:R-:W4:Y:S04]  /*9440*/  LDL R25, [R1+0x7f0] ;  /* 0x0007f00001197983 */ /* 0x000f280000100800 */
[----:B--2---:R2:W-:Y:S04]  /*9450*/  STL [R1+0x1850], R20 ;  /* 0x0018501401007387 */ /* 0x0045e80000100800 */
[----:B--2---:R-:W2:Y:S01]  /*9460*/  LDL R20, [R1+0x7e0] ;  /* 0x0007e00001147983 */ /* 0x004ea20000100800 */
[----:B---3--:R-:W-:-:S02]  /*9470*/  IADD3 R2, P1, PT, R26, R3, RZ ;  /* 0x000000031a027210 */ /* 0x008fc40007f3e0ff */
[C---:B0-----:R-:W-:Y:S02]  /*9480*/  IADD3 R6, P3, PT, R26.reuse, R23, RZ ;  /* 0x000000171a067210 */ /* 0x041fe40007f7e0ff */
[----:B-1----:R-:W-:Y:S02]  /*9490*/  IADD3 R4, P2, PT, R26, R24, RZ ;  /* 0x000000181a047210 */ /* 0x002fe40007f5e0ff */
[----:B------:R-:W-:Y:S02]  /*94a0*/  PRMT R17, RZ, 0x7610, R17 ;  /* 0x00007610ff117816 */ /* 0x000fe40000000011 */
[----:B------:R-:W-:Y:S01]  /*94b0*/  PRMT R18, RZ, 0x7610, R18 ;  /* 0x00007610ff127816 */ /* 0x000fe20000000012 */
[----:B------:R-:W-:Y:S01]  /*94c0*/  IMAD.X R5, R28, 0x1, R27, P2 ;  /* 0x000000011c057824 */ /* 0x000fe200010e061b */
[----:B------:R-:W-:-:S04]  /*94d0*/  PRMT R19, RZ, 0x7610, R19 ;  /* 0x00007610ff137816 */ /* 0x000fc80000000013 */
[----:B------:R-:W3:Y:S04]  /*94e0*/  @!P0 LDG.E.U8 R18, desc[UR8][R4.64] ;  /* 0x0000000804128981 */ /* 0x000ee8000c1e1100 */
[----:B----4-:R0:W-:Y:S04]  /*94f0*/  STL [R1+0x1854], R21 ;  /* 0x0018541501007387 */ /* 0x0101e80000100800 */
[----:B------:R1:W-:Y:S01]  /*9500*/  STL [R1+0x1858], R22 ;  /* 0x0018581601007387 */ /* 0x0003e20000100800 */
[----:B------:R-:W-:-:S03]  /*9510*/  IMAD.X R7, R28, 0x1, R25, P3 ;  /* 0x000000011c077824 */ /* 0x000fc600018e0619 */
[----:B------:R-:W4:Y:S04]  /*9520*/  LDL R24, [R1+0x830] ;  /* 0x0008300001187983 */ /* 0x000f280000100800 */
[----:B------:R-:W3:Y:S04]  /*9530*/  LDL R23, [R1+0x82c] ;  /* 0x00082c0001177983 */ /* 0x000ee80000100800 */
[----:B0-----:R-:W3:Y:S04]  /*9540*/  LDL R21, [R1+0x7f4] ;  /* 0x0007f40001157983 */ /* 0x001ee80000100800 */
[----:B------:R-:W3:Y:S04]  /*9550*/  @!P0 LDG.E.U8 R19, desc[UR8][R6.64] ;  /* 0x0000000806138981 */ /* 0x000ee8000c1e1100 */
[----:B-1----:R-:W3:Y:S01]  /*9560*/  LDL R22, [R1+0x800] ;  /* 0x0008000001167983 */ /* 0x002ee20000100800 */
[----:B--2---:R-:W-:-:S03]  /*9570*/  IMAD.X R3, R28, 0x1, R20, P1 ;  /* 0x000000011c037824 */ /* 0x004fc600008e0614 */
[----:B------:R-:W2:Y:S04]  /*9580*/  LDL R20, [R1+0x7fc] ;  /* 0x0007fc0001147983 */ /* 0x000ea80000100800 */
[----:B------:R4:W2:Y:S01]  /*9590*/  @!P0 LDG.E.U8 R17, desc[UR8][R2.64] ;  /* 0x0000000802118981 */ /* 0x0008a2000c1e1100 */
[----:B------:R-:W-:Y:S02]  /*95a0*/  PRMT R14, RZ, 0x7610, R14 ;  /* 0x00007610ff0e7816 */ /* 0x000fe4000000000e */
[C---:B----4-:R-:W-:Y:S02]  /*95b0*/  IADD3 R2, P1, PT, R26.reuse, R24, RZ ;  /* 0x000000181a027210 */ /* 0x050fe40007f3e0ff */
[----:B---3--:R-:W-:-:S03]  /*95c0*/  IADD3 R4, P2, PT, R26, R23, RZ ;  /* 0x000000171a047210 */ /* 0x008fc60007f5e0ff */
[C---:B------:R-:W-:Y:S02]  /*95d0*/  IMAD.X R3, R28.reuse, 0x1, R21, P1 ;  /* 0x000000011c037824 */ /* 0x040fe400008e0615 */
[----:B------:R-:W-:-:S03]  /*95e0*/  IMAD.X R5, R28, 0x1, R29, P2 ;  /* 0x000000011c057824 */ /* 0x000fc600010e061d */
[----:B------:R-:W3:Y:S01]  /*95f0*/  @!P0 LDG.E.U8 R14, desc[UR8][R2.64] ;  /* 0x00000008020e8981 */ /* 0x000ee2000c1e1100 */
[----:B------:R-:W-:-:S03]  /*9600*/  IADD3 R6, P3, PT, R26, R22, RZ ;  /* 0x000000161a067210 */ /* 0x000fc60007f7e0ff */
[----:B--2---:R-:W-:Y:S04]  /*9610*/  STL [R1+0x185c], R17 ;  /* 0x00185c1101007387 */ /* 0x004fe80000100800 */
[----:B------:R-:W-:Y:S04]  /*9620*/  STL [R1+0x1860], R18 ;  /* 0x0018601201007387 */ /* 0x000fe80000100800 */
[----:B------:R-:W-:Y:S04]  /*9630*/  STL [R1+0x1864], R19 ;  /* 0x0018641301007387 */ /* 0x000fe80000100800 */
[----:B------:R0:W-:Y:S04]  /*9640*/  STL [R1+0xa90], R29 ;  /* 0x000a901d01007387 */ /* 0x0001e80000100800 */
[----:B0-----:R-:W2:Y:S04]  /*9650*/  LDL.LU R29, [R1+0x810] ;  /* 0x00081000011d7983 */ /* 0x001ea80000300800 */
[----:B------:R-:W4:Y:S04]  /*9660*/  LDL R3, [R1+0x808] ;  /* 0x0008080001037983 */ /* 0x000f280000100800 */
[----:B------:R-:W3:Y:S04]  /*9670*/  LDL R27, [R1+0x818] ;  /* 0x00081800011b7983 */ /* 0x000ee80000100800 */
[----:B------:R-:W3:Y:S04]  /*9680*/  LDL R25, [R1+0x804] ;  /* 0x0008040001197983 */ /* 0x000ee80000100800 */
[----:B------:R-:W3:Y:S04]  /*9690*/  LDL R24, [R1+0x80c] ;  /* 0x00080c0001187983 */ /* 0x000ee80000100800 */
[----:B------:R-:W3:Y:S01]  /*96a0*/  LDL R23, [R1+0x814] ;  /* 0x0008140001177983 */ /* 0x000ee20000100800 */
[----:B------:R-:W-:-:S03]  /*96b0*/  IMAD.X R7, R28, 0x1, R20, P3 ;  /* 0x000000011c077824 */ /* 0x000fc600018e0614 */
[----:B------:R-:W3:Y:S04]  /*96c0*/  LDL R22, [R1+0x820] ;  /* 0x0008200001167983 */ /* 0x000ee80000100800 */
[----:B------:R-:W3:Y:S04]  /*96d0*/  LDL R21, [R1+0x828] ;  /* 0x0008280001157983 */ /* 0x000ee80000100800 */
[----:B------:R-:W3:Y:S04]  /*96e0*/  LDL R20, [R1+0x888] ;  /* 0x0008880001147983 */ /* 0x000ee80000100800 */
[----:B------:R-:W3:Y:S04]  /*96f0*/  LDL R19, [R1+0x81c] ;  /* 0x00081c0001137983 */ /* 0x000ee80000100800 */
[----:B------:R-:W3:Y:S04]  /*9700*/  LDL R18, [R1+0x824] ;  /* 0x0008240001127983 */ /* 0x000ee80000100800 */
[----:B------:R-:W3:Y:S01]  /*9710*/  LDL R17, [R1+0x870] ;  /* 0x0008700001117983 */ /* 0x000ee20000100800 */
[----:B------:R-:W-:-:S02]  /*9720*/  PRMT R15, RZ, 0x7610, R15 ;  /* 0x00007610ff0f7816 */ /* 0x000fc4000000000f */
[----:B------:R-:W-:-:S04]  /*9730*/  PRMT R16, RZ, 0x7610, R16 ;  /* 0x00007610ff107816 */ /* 0x000fc80000000010 */
[----:B------:R2:W3:Y:S01]  /*9740*/  @!P0 LDG.E.U8 R15, desc[UR8][R4.64] ;  /* 0x00000008040f8981 */ /* 0x0004e2000c1e1100 */
[----:B------:R-:W-:-:S03]  /*9750*/  PRMT R11, RZ, 0x7610, R11 ;  /* 0x00007610ff0b7816 */ /* 0x000fc6000000000b */
[----:B------:R3:W3:Y:S01]  /*9760*/  @!P0 LDG.E.U8 R16, desc[UR8][R6.64] ;  /* 0x0000000806108981 */ /* 0x0006e2000c1e1100 */
[----:B------:R-:W-:Y:S02]  /*9770*/  PRMT R12, RZ, 0x7610, R12 ;  /* 0x00007610ff0c7816 */ /* 0x000fe4000000000c */
[----:B------:R-:W-:Y:S02]  /*9780*/  PRMT R13, RZ, 0x7610, R13 ;  /* 0x00007610ff0d7816 */ /* 0x000fe4000000000d */
[----:B------:R-:W-:Y:S02]  /*9790*/  PRMT R9, RZ, 0x7610, R9 ;  /* 0x00007610ff097816 */ /* 0x000fe40000000009 */
[----:B------:R-:W-:Y:S02]  /*97a0*/  PRMT R10, RZ, 0x7610, R10 ;  /* 0x00007610ff0a7816 */ /* 0x000fe4000000000a */
[----:B------:R-:W-:Y:S02]  /*97b0*/  PRMT R8, RZ, 0x7610, R8 ;  /* 0x00007610ff087816 */ /* 0x000fe40000000008 */
[----:B--2---:R-:W-:-:S02]  /*97c0*/  IADD3 R4, P2, PT, R26, R29, RZ ;  /* 0x0000001d1a047210 */ /* 0x004fc40007f5e0ff */
[C---:B----4-:R-:W-:Y:S02]  /*97d0*/  IADD3 R2, P1, PT, R26.reuse, R3, RZ ;  /* 0x000000031a027210 */ /* 0x050fe40007f3e0ff */
[----:B---3--:R-:W-:-:S03]  /*97e0*/  IADD3 R6, P3, PT, R26, R27, RZ ;  /* 0x0000001b1a067210 */ /* 0x008fc60007f7e0ff */
[C---:B------:R-:W-:Y:S02]  /*97f0*/  IMAD.X R3, R28.reuse, 0x1, R25, P1 ;  /* 0x000000011c037824 */ /* 0x040fe400008e0619 */
[----:B------:R-:W-:-:S03]  /*9800*/  IMAD.X R5, R28, 0x1, R24, P2 ;  /* 0x000000011c057824 */ /* 0x000fc600010e0618 */
[----:B------:R0:W2:Y:S01]  /*9810*/  @!P0 LDG.E.U8 R11, desc[UR8][R2.64] ;  /* 0x00000008020b8981 */ /* 0x0000a2000c1e1100 */
[----:B------:R-:W-:-:S03]  /*9820*/  IMAD.X R7, R28, 0x1, R23, P3 ;  /* 0x000000011c077824 */ /* 0x000fc600018e0617 */
[----:B------:R1:W3:Y:S04]  /*9830*/  @!P0 LDG.E.U8 R12, desc[UR8][R4.64] ;  /* 0x00000008040c8981 */ /* 0x0002e8000c1e1100 */
[----:B------:R4:W3:Y:S01]  /*9840*/  @!P0 LDG.E.U8 R13, desc[UR8][R6.64] ;  /* 0x00000008060d8981 */ /* 0x0008e2000c1e1100 */
[C---:B0-----:R-:W-:Y:S02]  /*9850*/  IADD3 R2, P2, PT, R26.reuse, R22, RZ ;  /* 0x000000161a027210 */ /* 0x041fe40007f5e0ff */
[C---:B-1----:R-:W-:Y:S02]  /*9860*/  IADD3 R4, P3, PT, R26.reuse, R21, RZ ;  /* 0x000000151a047210 */ /* 0x042fe40007f7e0ff */
[----:B----4-:R-:W-:Y:S01]  /*9870*/  IADD3 R6, P1, PT, R26, R20, RZ ;  /* 0x000000141a067210 */ /* 0x010fe20007f3e0ff */
[----:B------:R-:W-:-:S02]  /*9880*/  IMAD.X R3, R28, 0x1, R19, P2 ;  /* 0x000000011c037824 */ /* 0x000fc400010e0613 */
[----:B------:R-:W-:-:S03]  /*9890*/  IMAD.X R5, R28, 0x1, R18, P3 ;  /* 0x000000011c057824 */ /* 0x000fc600018e0612 */
[----:B------:R0:W4:Y:S01]  /*98a0*/  @!P0 LDG.E.U8 R9, desc[UR8][R2.64] ;  /* 0x0000000802098981 */ /* 0x000122000c1e1100 */
[----:B------:R-:W-:-:S03]  /*98b0*/  IMAD.X R7, R28, 0x1, R17, P1 ;  /* 0x000000011c077824 */ /* 0x000fc600008e0611 */
[----:B------:R1:W4:Y:S04]  /*98c0*/  @!P0 LDG.E.U8 R10, desc[UR8][R4.64] ;  /* 0x00000008040a8981 */ /* 0x000328000c1e1100 */
[----:B------:R1:W4:Y:S04]  /*98d0*/  @!P0 LDG.E.U8 R8, desc[UR8][R6.64] ;  /* 0x0000000806088981 */ /* 0x000328000c1e1100 */
[----:B0-----:R-:W0:Y:S04]  /*98e0*/  LDS.U8 R2, [R0+UR5+0x8] ;  /* 0x0000080500027984 */ /* 0x001e280008000000 */
[----:B------:R-:W-:Y:S04]  /*98f0*/  STL [R1+0x1868], R14 ;  /* 0x0018680e01007387 */ /* 0x000fe80000100800 */
[----:B------:R-:W-:Y:S04]  /*9900*/  STL [R1+0x186c], R15 ;  /* 0x00186c0f01007387 */ /* 0x000fe80000100800 */
[----:B------:R-:W-:Y:S04]  /*9910*/  STL [R1+0x1870], R16 ;  /* 0x0018701001007387 */ /* 0x000fe80000100800 */
[----:B------:R-:W-:Y:S04]  /*9920*/  STL [R1+0xa94], R29 ;  /* 0x000a941d01007387 */ /* 0x000fe80000100800 */
[----:B-1----:R-:W1:Y:S04]  /*9930*/  LDS.U8 R4, [R0+UR5+0x200] ;  /* 0x0002000500047984 */ /* 0x002e680008000000 */
[----:B------:R-:W0:Y:S04]  /*9940*/  LDS.U8 R3, [R0+UR5+0x2000] ;  /* 0x0020000500037984 */ /* 0x000e280008000000 */
[----:B--2---:R-:W-:Y:S04]  /*9950*/  STL [R1+0x1874], R11 ;  /* 0x0018740b01007387 */ /* 0x004fe80000100800 */
[----:B---3--:R-:W-:Y:S04]  /*9960*/  STL [R1+0x1878], R12 ;  /* 0x0018780c01007387 */ /* 0x008fe80000100800 */
[----:B------:R-:W-:Y:S01]  /*9970*/  STL [R1+0x187c], R13 ;  /* 0x00187c0d01007387 */ /* 0x000fe20000100800 */
[----:B------:R-:W-:-:S02]  /*9980*/  LOP3.LUT R27, R0, 0x410, RZ, 0x3c, !PT ;  /* 0x00000410001b7812 */ /* 0x000fc400078e3cff */
[----:B------:R-:W-:Y:S01]  /*9990*/  LOP3.LUT R26, R0, 0x40, RZ, 0x3c, !PT ;  /* 0x00000040001a7812 */ /* 0x000fe200078e3cff */
[----:B------:R-:W-:Y:S04]  /*99a0*/  LDS.U8 R11, [R0+UR5] ;  /* 0x00000005000b7984 */ /* 0x000fe80008000000 */
[----:B------:R-:W-:Y:S04]  /*99b0*/  LDS.U8 R7, [R27+UR5+0x2080] ;  /* 0x002080051b077984 */ /* 0x000fe80008000000 */
[----:B------:R-:W-:Y:S04]  /*99c0*/  LDS.U8 R6, [R27+UR5+0x2288] ;  /* 0x002288051b067984 */ /* 0x000fe80008000000 */
[----:B----4-:R-:W-:Y:S04]  /*99d0*/  STL [R1+0x1880], R9 ;  /* 0x0018800901007387 */ /* 0x010fe80000100800 */
[----:B------:R-:W-:Y:S04]  /*99e0*/  STL [R1+0x1884], R10 ;  /* 0x0018840a01007387 */ /* 0x000fe80000100800 */
[----:B------:R-:W-:Y:S04]  /*99f0*/  STL [R1+0x1838], R8 ;  /* 0x0018380801007387 */ /* 0x000fe80000100800 */
[----:B0-----:R-:W-:Y:S04]  /*9a00*/  STL [R1+0x240], R2 ;  /* 0x0002400201007387 */ /* 0x001fe80000100800 */
[----:B------:R-:W0:Y:S04]  /*9a10*/  LDS.U8 R2, [R0+UR5+0x2208] ;  /* 0x0022080500027984 */ /* 0x000e280008000000 */
[----:B-1----:R-:W-:Y:S04]  /*9a20*/  STL [R1+0x20c], R4 ;  /* 0x00020c0401007387 */ /* 0x002fe80000100800 */
[----:B------:R-:W1:Y:S04]  /*9a30*/  LDS.U8 R4, [R0+UR5+0x2008] ;  /* 0x0020080500047984 */ /* 0x000e680008000000 */
[----:B------:R-:W-:Y:S04]  /*9a40*/  STL [R1+0x208], R3 ;  /* 0x0002080301007387 */ /* 0x000fe80000100800 */
[----:B------:R-:W2:Y:S04]  /*9a50*/  LDS.U8 R3, [R0+UR5+0x2200] ;  /* 0x0022000500037984 */ /* 0x000ea80008000000 */
[----:B------:R-:W-:Y:S04]  /*9a60*/  LDS.U8 R5, [R27+UR5+0x2088] ;  /* 0x002088051b057984 */ /* 0x000fe80008000000 */
[----:B------:R-:W-:Y:S01]  /*9a70*/  LDS.U8 R12, [R0+UR5+0x208] ;  /* 0x00020805000c7984 */ /* 0x000fe20008000000 */
[----:B------:R-:W3:Y:S01]  /*9a80*/  S2R R24, SR_TID.X ;  /* 0x0000000000187919 */ /* 0x000ee20000002100 */
[----:B------:R-:W4:Y:S02]  /*9a90*/  S2R R28, SR_TID.X ;  /* 0x00000000001c7919 */ /* 0x000f240000002100 */
[----:B------:R-:W-:Y:S04]  /*9aa0*/  LDS.U8 R10, [R26+UR5+0x2080] ;  /* 0x002080051a0a7984 */ /* 0x000fe80008000000 */
[----:B0-----:R-:W-:Y:S04]  /*9ab0*/  STL [R1+0x204], R2 ;  /* 0x0002040201007387 */ /* 0x001fe80000100800 */
[----:B------:R-:W0:Y:S04]  /*9ac0*/  LDS.U8 R2, [R0+UR5+0x80] ;  /* 0x0000800500027984 */ /* 0x000e280008000000 */
[----:B-1----:R-:W-:Y:S04]  /*9ad0*/  STL [R1+0x200], R4 ;  /* 0x0002000401007387 */ /* 0x002fe80000100800 */
[----:B------:R-:W1:Y:S04]  /*9ae0*/  LDS.U8 R4, [R0+UR5+0x288] ;  /* 0x0002880500047984 */ /* 0x000e680008000000 */
[----:B--2---:R-:W-:Y:S04]  /*9af0*/  STL [R1+0x1cc], R3 ;  /* 0x0001cc0301007387 */ /* 0x004fe80000100800 */
[----:B------:R-:W2:Y:S04]  /*9b00*/  LDS.U8 R3, [R0+UR5+0x88] ;  /* 0x0000880500037984 */ /* 0x000ea80008000000 */
[----:B------:R-:W-:Y:S04]  /*9b10*/  LDS.U8 R9, [R26+UR5+0x2288] ;  /* 0x002288051a097984 */ /* 0x000fe80008000000 */
[----:B------:R-:W-:Y:S04]  /*9b20*/  LDS.U8 R13, [R26+UR5+0x2088] ;  /* 0x002088051a0d7984 */ /* 0x000fe80008000000 */
[----:B------:R-:W-:Y:S04]  /*9b30*/  LDS.U8 R16, [R26+UR5+0x308] ;  /* 0x000308051a107984 */ /* 0x000fe80008000000 */
[----:B------:R-:W-:Y:S04]  /*9b40*/  LDS.U8 R15, [R26+UR5+0x108] ;  /* 0x000108051a0f7984 */ /* 0x000fe80008000000 */
        /* <DEDUP_REMOVED lines=32> */
[----:B------:R-:W1:Y:S04]  /*9d50*/  LDS.U8 R4, [R27+UR5] ;  /* 0x000000051b047984 */ /* 0x000e680008000000 */
        /* <DEDUP_REMOVED lines=25> */
[----:B------:R-:W-:Y:S04]  /*9ef0*/  STL [R1+0x1898], R7 ;  /* 0x0018980701007387 */ /* 0x000fe80000100800 */
[----:B------:R-:W2:Y:S04]  /*9f00*/  LDS.U8 R3, [R26+UR5] ;  /* 0x000000051a037984 */ /* 0x000ea80008000000 */
[----:B0-----:R-:W-:Y:S04]  /*9f10*/  STL [R1+0x8c], R2 ;  /* 0x00008c0201007387 */ /* 0x001fe80000100800 */
[----:B------:R-:W0:Y:S04]  /*9f20*/  LDS.U8 R2, [R26+UR5+0x208] ;  /* 0x000208051a027984 */ /* 0x000e280008000000 */
[----:B------:R-:W-:Y:S04]  /*9f30*/  STL [R1+0x1888], R0 ;  /* 0x0018880001007387 */ /* 0x000fe80000100800 */
[----:B------:R-:W-:Y:S04]  /*9f40*/  STL [R1+0x189c], R6 ;  /* 0x00189c0601007387 */ /* 0x000fe80000100800 */
[----:B------:R-:W-:Y:S04]  /*9f50*/  STL [R1+0x18a0], R5 ;  /* 0x0018a00501007387 */ /* 0x000fe80000100800 */
[----:B-1----:R-:W-:Y:S04]  /*9f60*/  STL [R1+0x18a4], R4 ;  /* 0x0018a40401007387 */ /* 0x002fe80000100800 */
[----:B------:R-:W-:Y:S04]  /*9f70*/  STL [R1+0x188c], R27 ;  /* 0x00188c1b01007387 */ /* 0x000fe80000100800 */
[----:B--2---:R-:W-:Y:S04]  /*9f80*/  STL [R1+0x18a8], R3 ;  /* 0x0018a80301007387 */ /* 0x004fe80000100800 */
[----:B------:R-:W1:Y:S04]  /*9f90*/  LDS.U8 R3, [R26+UR5+0x8] ;  /* 0x000008051a037984 */ /* 0x000e680008000000 */
[----:B------:R-:W2:Y:S04]  /*9fa0*/  LDS.U8 R0, [R26+UR5+0x200] ;  /* 0x000200051a007984 */ /* 0x000ea80008000000 */
        /* <DEDUP_REMOVED lines=13> */
[----:B0-----:R0:W-:Y:S04]  /*a080*/  STL [R1+0x25c], R2 ;  /* 0x00025c0201007387 */ /* 0x0011e80000100800 */
[----:B0-----:R-:W2:Y:S04]  /*a090*/  LDL.LU R2, [R1+0xc0] ;  /* 0x0000c00001027983 */ /* 0x001ea80000300800 */
[----:B-1----:R-:W-:Y:S04]  /*a0a0*/  STL [R1+0x268], R3 ;  /* 0x0002680301007387 */ /* 0x002fe80000100800 */
[----:B--2---:R0:W-:Y:S04]  /*a0b0*/  STL [R1+0x18b0], R2 ;  /* 0x0018b00201007387 */ /* 0x0041e80000100800 */
[----:B------:R-:W-:Y:S04]  /*a0c0*/  STL [R1+0x264], R0 ;  /* 0x0002640001007387 */ /* 0x000fe80000100800 */
[----:B------:R-:W1:Y:S04]  /*a0d0*/  LDS.U8 R0, [R26+UR5+0x280] ;  /* 0x000280051a007984 */ /* 0x000e680008000000 */
[----:B0-----:R-:W2:Y:S04]  /*a0e0*/  LDL.LU R2, [R1+0xc4] ;  /* 0x0000c40001027983 */ /* 0x001ea80000300800 */
[----:B--2---:R0:W-:Y:S04]  /*a0f0*/  STL [R1+0x18b8], R2 ;  /* 0x0018b80201007387 */ /* 0x0041e80000100800 */
        /* <DEDUP_REMOVED lines=25> */
[----:B--2---:R-:W-:Y:S04]  /*a290*/  STL [R1+0x1920], R2 ;  /* 0x0019200201007387 */ /* 0x004fe80000100800 */
[----:B------:R-:W2:Y:S04]  /*a2a0*/  LDL.LU R3, [R1+0xac] ;  /* 0x0000ac0001037983 */ /* 0x000ea80000300800 */
        /* <DEDUP_REMOVED lines=27> */
[----:B0-----:R-:W2:Y:S01]  /*a460*/  LDL.LU R3, [R1+0x240] ;  /* 0x0002400001037983 */ /* 0x001ea20000300800 */
[----:B------:R-:W-:Y:S01]  /*a470*/  IMAD.MOV.U32 R2, RZ, RZ, R12 ;  /* 0x000000ffff027224 */ /* 0x000fe200078e000c */
[----:B---3--:R-:W-:-:S02]  /*a480*/  SHF.R.U32.HI R23, RZ, 0x3, R24 ;  /* 0x00000003ff177819 */ /* 0x008fc40000011618 */
[----:B--2---:R0:W-:Y:S04]  /*a490*/  STL [R1+0x1924], R3 ;  /* 0x0019240301007387 */ /* 0x0041e80000100800 */
[----:B------:R-:W2:Y:S04]  /*a4a0*/  LDL.LU R4, [R1+0xa8] ;  /* 0x0000a80001047983 */ /* 0x000ea80000300800 */
[----:B------:R-:W2:Y:S01]  /*a4b0*/  LDL.LU R5, [R1+0xa4] ;  /* 0x0000a40001057983 */ /* 0x000ea20000300800 */
[----:B0-----:R-:W-:-:S03]  /*a4c0*/  IMAD.MOV.U32 R3, RZ, RZ, R11 ;  /* 0x000000ffff037224 */ /* 0x001fc600078e000b */
[----:B------:R-:W3:Y:S01]  /*a4d0*/  LDL.LU R6, [R1+0xa0] ;  /* 0x0000a00001067983 */ /* 0x000ee20000300800 */
[----:B------:R-:W-:-:S03]  /*a4e0*/  IMAD R2, R2, 0x100, R3 ;  /* 0x0000010002027824 */ /* 0x000fc600078e0203 */
[----:B------:R-:W3:Y:S04]  /*a4f0*/  LDL.LU R7, [R1+0x8c] ;  /* 0x00008c0001077983 */ /* 0x000ee80000300800 */
[----:B------:R0:W-:Y:S01]  /*a500*/  STL [R1+0x1890], R27 ;  /* 0x0018901b01007387 */ /* 0x0001e20000100800 */
[----:B------:R-:W-:Y:S02]  /*a510*/  LOP3.LUT R24, R24, 0x3, RZ, 0xc0, !PT ;  /* 0x0000000318187812 */ /* 0x000fe400078ec0ff */
[----:B----4-:R-:W-:Y:S01]  /*a520*/  SHF.R.U32.HI R28, RZ, 0x2, R28 ;  /* 0x00000002ff1c7819 */ /* 0x010fe2000001161c */
[----:B------:R-:W4:Y:S01]  /*a530*/  LDS.U8 R12, [R26+UR5+0x2280] ;  /* 0x002280051a0c7984 */ /* 0x000f220008000000 */
[----:B------:R-:W-:-:S03]  /*a540*/  LOP3.LUT R23, R23, 0x30, RZ, 0xc0, !PT ;  /* 0x0000003017177812 */ /* 0x000fc600078ec0ff */
[----:B------:R-:W2:Y:S04]  /*a550*/  LDS.U8 R11, [R26+UR5+0x100] ;  /* 0x000100051a0b7984 */ /* 0x000ea80008000000 */
[----:B0-----:R-:W2:Y:S04]  /*a560*/  LDL.LU R27, [R1+0x24c] ;  /* 0x00024c00011b7983 */ /* 0x001ea80000300800 */
[----:B-1----:R0:W-:Y:S04]  /*a570*/  STL [R1+0x1894], R0 ;  /* 0x0018940001007387 */ /* 0x0021e80000100800 */
[----:B0-----:R-:W2:Y:S04]  /*a580*/  LDL.LU R0, [R1+0x250] ;  /* 0x0002500001007983 */ /* 0x001ea80000300800 */
[----:B------:R-:W2:Y:S04]  /*a590*/  LDL.LU R3, [R1+0x1924] ;  /* 0x0019240001037983 */ /* 0x000ea80000300800 */
[----:B------:R0:W-:Y:S04]  /*a5a0*/  STL [R1+0x244], R2 ;  /* 0x0002440201007387 */ /* 0x0001e80000100800 */
[----:B0-----:R-:W2:Y:S02]  /*a5b0*/  LDL.LU R2, [R1+0x1920] ;  /* 0x0019200001027983 */ /* 0x001ea40000300800 */
[----:B--2---:R-:W-:-:S02]  /*a5c0*/  IMAD R2, R2, 0x100, R3 ;  /* 0x0000010002027824 */ /* 0x004fc400078e0203 */
        /* <DEDUP_REMOVED lines=54> */
[----:B0-----:R-:W2:Y:S01]  /*a930*/  LDL.LU R2, [R1+0x18b0] ;  /* 0x0018b00001027983 */ /* 0x001ea20000300800 */
[----:B------:R-:W-:Y:S02]  /*a940*/  IMAD R5, R5, 0x100, R4 ;  /* 0x0000010005057824 */ /* 0x000fe400078e0204 */
[----:B---3--:R-:W-:-:S02]  /*a950*/  IMAD R7, R7, 0x100, R6 ;  /* 0x0000010007077824 */ /* 0x008fc400078e0206 */
[----:B--2---:R-:W-:Y:S02]  /*a960*/  IMAD R3, R3, 0x100, R2 ;  /* 0x0000010003037824 */ /* 0x004fe400078e0202 */
[----:B------:R-:W2:Y:S04]  /*a970*/  LDL.LU R2, [R1+0x18ac] ;  /* 0x0018ac0001027983 */ /* 0x000ea80000300800 */
[----:B------:R0:W-:Y:S04]  /*a980*/  STL [R1+0x5b0], R3 ;  /* 0x0005b00301007387 */ /* 0x0001e80000100800 */
[----:B0-----:R-:W2:Y:S04]  /*a990*/  LDL.LU R3, [R1+0x18a8] ;  /* 0x0018a80001037983 */ /* 0x001ea80000300800 */
[----:B------:R-:W3:Y:S04]  /*a9a0*/  LDL.LU R4, [R1+0x18a4] ;  /* 0x0018a40001047983 */ /* 0x000ee80000300800 */
[----:B------:R0:W-:Y:S04]  /*a9b0*/  STL [R1+0x698], R5 ;  /* 0x0006980501007387 */ /* 0x0001e80000100800 */
[----:B0-----:R-:W3:Y:S04]  /*a9c0*/  LDL.LU R5, [R1+0x18a0] ;  /* 0x0018a00001057983 */ /* 0x001ee80000300800 */
[----:B------:R-:W4:Y:S04]  /*a9d0*/  LDL.LU R6, [R1+0x189c] ;  /* 0x00189c0001067983 */ /* 0x000f280000300800 */
[----:B------:R0:W-:Y:S04]  /*a9e0*/  STL [R1+0x68c], R7 ;  /* 0x00068c0701007387 */ /* 0x0001e80000100800 */
[----:B0-----:R-:W4:Y:S01]  /*a9f0*/  LDL.LU R7, [R1+0x1898] ;  /* 0x0018980001077983 */ /* 0x001f220000300800 */
[----:B------:R-:W-:-:S02]  /*aa00*/  IMAD R27, R27, 0x100, R0 ;  /* 0x000001001b1b7824 */ /* 0x000fc400078e0200 */
[----:B--2---:R-:W-:Y:S02]  /*aa10*/  IMAD R3, R2, 0x100, R3 ;  /* 0x0000010002037824 */ /* 0x004fe400078e0203 */
[----:B---3--:R-:W-:Y:S02]  /*aa20*/  IMAD R5, R4, 0x100, R5 ;  /* 0x0000010004057824 */ /* 0x008fe400078e0205 */
[----:B----4-:R-:W-:Y:S02]  /*aa30*/  IMAD R7, R6, 0x100, R7 ;  /* 0x0000010006077824 */ /* 0x010fe400078e0207 */
        /* <DEDUP_REMOVED lines=8> */
[----:B0-----:R-:W4:Y:S04]  /*aac0*/  LDL.LU R3, [R1+0x254] ;  /* 0x0002540001037983 */ /* 0x001f280000300800 */
[----:B------:R-:W2:Y:S04]  /*aad0*/  LDL.LU R0, [R1+0x1894] ;  /* 0x0018940001007983 */ /* 0x000ea80000300800 */
[----:B------:R0:W-:Y:S04]  /*aae0*/  STL [R1+0xd8], R27 ;  /* 0x0000d81b01007387 */ /* 0x0001e80000100800 */
[----:B0-----:R-:W2:Y:S01]  /*aaf0*/  LDL.LU R27, [R1+0x1890] ;  /* 0x00189000011b7983 */ /* 0x001ea20000300800 */
[----:B------:R-:W-:Y:S01]  /*ab00*/  IMAD R8, R24, 0x820, RZ ;  /* 0x0000082018087824 */ /* 0x000fe200078e02ff */
[----:B------:R-:W-:-:S04]  /*ab10*/  SGXT.U32 R28, R28, 0x3 ;  /* 0x000000031c1c781a */ /* 0x000fc80000000000 */
[----:B------:R-:W-:-:S04]  /*ab20*/  LOP3.LUT R8, R8, R28, R23, 0x1e, !PT ;  /* 0x0000001c08087212 */ /* 0x000fc800078e1e17 */
[----:B------:R-:W-:-:S05]  /*ab30*/  LOP3.LUT R8, R8, 0x450, RZ, 0x3c, !PT ;  /* 0x0000045008087812 */ /* 0x000fca00078e3cff */
[----:B------:R-:W-:Y:S04]  /*ab40*/  LDS.U8 R21, [R8+UR5] ;  /* 0x0000000508157984 */ /* 0x000fe80008000000 */
[----:B------:R-:W0:Y:S04]  /*ab50*/  LDS.U8 R20, [R8+UR5+0x208] ;  /* 0x0002080508147984 */ /* 0x000e280008000000 */
[----:B------:R-:W-:Y:S04]  /*ab60*/  LDS.U8 R25, [R8+UR5+0x8] ;  /* 0x0000080508197984 */ /* 0x000fe80008000000 */
[----:B------:R-:W1:Y:S04]  /*ab70*/  LDS.U8 R24, [R8+UR5+0x200] ;  /* 0x0002000508187984 */ /* 0x000e680008000000 */
[----:B------:R-:W-:Y:S04]  /*ab80*/  LDS.U8 R23, [R8+UR5+0x2000] ;  /* 0x0020000508177984 */ /* 0x000fe80008000000 */
[----:B------:R-:W0:Y:S04]  /*ab90*/  LDS.U8 R29, [R8+UR5+0x2208] ;  /* 0x00220805081d7984 */ /* 0x000e280008000000 */
[----:B------:R-:W-:Y:S04]  /*aba0*/  LDS.U8 R28, [R8+UR5+0x2008] ;  /* 0x00200805081c7984 */ /* 0x000fe80008000000 */
[----:B------:R-:W0:Y:S01]  /*abb0*/  LDS.U8 R8, [R8+UR5+0x2200] ;  /* 0x0022000508087984 */ /* 0x000e220008000000 */
[----:B---3--:R-:W-:-:S02]  /*abc0*/  IMAD R4, R5, 0x100, R4 ;  /* 0x0000010005047824 */ /* 0x008fc400078e0204 */
[----:B----4-:R-:W-:Y:S02]  /*abd0*/  IMAD R2, R3, 0x100, R2 ;  /* 0x0000010003027824 */ /* 0x010fe400078e0202 */
[----:B--2---:R-:W-:-:S03]  /*abe0*/  IMAD R3, R7, 0x100, R6 ;  /* 0x0000010007037824 */ /* 0x004fc600078e0206 */
[----:B------:R2:W-:Y:S04]  /*abf0*/  STL [R1+0xdc], R2 ;  /* 0x0000dc0201007387 */ /* 0x0005e80000100800 */
[----:B------:R-:W-:Y:S01]  /*ac00*/  STL [R1+0x130], R4 ;  /* 0x0001300401007387 */ /* 0x000fe20000100800 */
[----:B--2---:R-:W-:-:S03]  /*ac10*/  IMAD R2, R0, 0x100, R27 ;  /* 0x0000010000027824 */ /* 0x004fc600078e021b */
[----:B------:R-:W2:Y:S04]  /*ac20*/  LDL.LU R27, [R1+0x188c] ;  /* 0x00188c00011b7983 */ /* 0x000ea80000300800 */
[----:B------:R3:W-:Y:S04]  /*ac30*/  STL [R1+0x134], R3 ;  /* 0x0001340301007387 */ /* 0x0007e80000100800 */
[----:B------:R-:W4:Y:S01]  /*ac40*/  LDL.LU R0, [R1+0x1888] ;  /* 0x0018880001007983 */ /* 0x000f220000300800 */
[----:B---3--:R-:W-:-:S03]  /*ac50*/  IMAD R3, R9, 0x100, R10 ;  /* 0x0000010009037824 */ /* 0x008fc600078e020a */
[----:B------:R-:W3:Y:S04]  /*ac60*/  LDL.LU R10, [R1+0x1884] ;  /* 0x00188400010a7983 */ /* 0x000ee80000300800 */
[----:B------:R0:W-:Y:S04]  /*ac70*/  STL [R1+0x138], R2 ;  /* 0x0001380201007387 */ /* 0x0001e80000100800 */
[----:B------:R-:W2:Y:S01]  /*ac80*/  LDL.LU R9, [R1+0x1880] ;  /* 0x0018800001097983 */ /* 0x000ea20000300800 */
[----:B0-----:R-:W-:-:S03]  /*ac90*/  IMAD R2, R12, 0x100, R13 ;  /* 0x000001000c027824 */ /* 0x001fc600078e020d */
[----:B------:R-:W2:Y:S04]  /*aca0*/  LDL.LU R13, [R1+0x187c] ;  /* 0x00187c00010d7983 */ /* 0x000ea80000300800 */
        /* <DEDUP_REMOVED lines=22> */
[----:B-1----:R-:W-:-:S03]  /*ae10*/  IMAD R2, R24, 0x100, R25 ;  /* 0x0000010018027824 */ /* 0x002fc600078e0219 */
[----:B------:R-:W2:Y:S04]  /*ae20*/  LDL.LU R25, [R1+0x184c] ;  /* 0x00184c0001197983 */ /* 0x000ea80000300800 */
[----:B------:R0:W-:Y:S04]  /*ae30*/  STL [R1+0x5cc], R3 ;  /* 0x0005cc0301007387 */ /* 0x0001e80000100800 */
[----:B------:R-:W2:Y:S01]  /*ae40*/  LDL.LU R24, [R1+0x1848] ;  /* 0x0018480001187983 */ /* 0x000ea20000300800 */
[----:B0-----:R-:W-:-:S03]  /*ae50*/  IMAD R3, R29, 0x100, R23 ;  /* 0x000001001d037824 */ /* 0x001fc600078e0217 */
[----:B------:R-:W2:Y:S04]  /*ae60*/  LDL.LU R23, [R1+0x1844] ;  /* 0x0018440001177983 */ /* 0x000ea80000300800 */
[----:B------:R0:W-:Y:S04]  /*ae70*/  STL [R1+0x5c8], R2 ;  /* 0x0005c80201007387 */ /* 0x0001e80000100800 */
[----:B------:R-:W-:Y:S01]  /*ae80*/  STL [R1+0x5c4], R3 ;  /* 0x0005c40301007387 */ /* 0x000fe20000100800 */
[----:B0-----:R-:W-:-:S05]  /*ae90*/  IMAD R2, R8, 0x100, R28 ;  /* 0x0000010008027824 */ /* 0x001fca00078e021c */
[----:B------:R-:W-:Y:S04]  /*aea0*/  STL [R1+0x5c0], R2 ;  /* 0x0005c00201007387 */ /* 0x000fe80000100800 */
[----:B----4-:R-:W0:Y:S04]  /*aeb0*/  LDS.U8 R4, [R0+UR5+0x4000] ;  /* 0x0040000500047984 */ /* 0x010e280008000000 */
[----:B------:R-:W1:Y:S04]  /*aec0*/  LDS.U8 R3, [R0+UR5+0x4208] ;  /* 0x0042080500037984 */ /* 0x000e680008000000 */
[----:B------:R-:W4:Y:S04]  /*aed0*/  LDS.U8 R2, [R0+UR5+0x4008] ;  /* 0x0040080500027984 */ /* 0x000f280008000000 */
[----:B------:R-:W-:Y:S04]  /*aee0*/  LDS.U8 R29, [R0+UR5+0x6008] ;  /* 0x00600805001d7984 */ /* 0x000fe80008000000 */
        /* <DEDUP_REMOVED lines=9> */
[----:B----4-:R-:W-:Y:S04]  /*af80*/  STL [R1+0x738], R2 ;  /* 0x0007380201007387 */ /* 0x010fe80000100800 */
[----:B------:R-:W4:Y:S04]  /*af90*/  LDS.U8 R2, [R0+UR5+0x6208] ;  /* 0x0062080500027984 */ /* 0x000f280008000000 */
[----:B0-----:R-:W-:Y:S04]  /*afa0*/  STL [R1+0x734], R4 ;  /* 0x0007340401007387 */ /* 0x001fe80000100800 */
[----:B------:R-:W0:Y:S04]  /*afb0*/  LDS.U8 R4, [R0+UR5+0x4080] ;  /* 0x0040800500047984 */ /* 0x000e280008000000 */
[----:B-1----:R-:W-:Y:S04]  /*afc0*/  STL [R1+0x740], R3 ;  /* 0x0007400301007387 */ /* 0x002fe80000100800 */
[----:B------:R1:W-:Y:S04]  /*afd0*/  STL [R1+0x1188], R29 ;  /* 0x0011881d01007387 */ /* 0x0003e80000100800 */
[----:B----4-:R-:W-:Y:S04]  /*afe0*/  STL [R1+0x73c], R2 ;  /* 0x00073c0201007387 */ /* 0x010fe80000100800 */
[----:B------:R-:W4:Y:S04]  /*aff0*/  LDS.U8 R2, [R0+UR5+0x4288] ;  /* 0x0042880500027984 */ /* 0x000f280008000000 */
[----:B------:R-:W-:Y:S04]  /*b000*/  STL [R1+0x118c], R28 ;  /* 0x00118c1c01007387 */ /* 0x000fe80000100800 */
[----:B------:R-:W2:Y:S01]  /*b010*/  LDS.U8 R3, [R0+UR5+0x4088] ;  /* 0x0040880500037984 */ /* 0x000ea20008000000 */
[----:B-1----:R-:W-:-:S03]  /*b020*/  LOP3.LUT R29, R0, 0x450, RZ, 0x3c, !PT ;  /* 0x00000450001d7812 */ /* 0x002fc600078e3cff */
[----:B------:R-:W-:Y:S04]  /*b030*/  LDS.U8 R28, [R0+UR5+0x2380] ;  /* 0x00238005001c7984 */ /* 0x000fe80008000000 */
[----:B0-----:R-:W-:Y:S04]  /*b040*/  STL [R1+0x770], R4 ;  /* 0x0007700401007387 */ /* 0x001fe80000100800 */
[----:B------:R-:W0:Y:S04]  /*b050*/  LDS.U8 R4, [R0+UR5+0x4280] ;  /* 0x0042800500047984 */ /* 0x000e280008000000 */
[----:B----4-:R-:W-:Y:S04]  /*b060*/  STL [R1+0x76c], R2 ;  /* 0x00076c0201007387 */ /* 0x010fe80000100800 */
        /* <DEDUP_REMOVED lines=130> */
[----:B------:R-:W-:Y:S04]  /*b890*/  LDS.U8 R4, [R26+UR5+0x6108] ;  /* 0x006108051a047984 */ /* 0x000fe80008000000 */
[----:B-1----:R-:W-:Y:S04]  /*b8a0*/  STL [R1+0x8d4], R2 ;  /* 0x0008d40201007387 */ /* 0x002fe80000100800 */
[----:B------:R-:W0:Y:S04]  /*b8b0*/  LDS.U8 R2, [R26+UR5+0x6308] ;  /* 0x006308051a027984 */ /* 0x000e280008000000 */
[----:B--2---:R-:W-:Y:S04]  /*b8c0*/  STL [R1+0x8e0], R3 ;  /* 0x0008e00301007387 */ /* 0x004fe80000100800 */
[----:B------:R-:W1:Y:S04]  /*b8d0*/  LDS.U8 R3, [R26+UR5+0x6300] ;  /* 0x006300051a037984 */ /* 0x000e680008000000 */
[----:B0-----:R-:W-:Y:S04]  /*b8e0*/  STL [R1+0x8dc], R2 ;  /* 0x0008dc0201007387 */ /* 0x001fe80000100800 */
[----:B------:R-:W0:Y:S04]  /*b8f0*/  LDS.U8 R2, [R29+UR5+0x4000] ;  /* 0x004000051d027984 */ /* 0x000e280008000000 */
[----:B------:R-:W-:Y:S04]  /*b900*/  STL [R1+0x8e8], R4 ;  /* 0x0008e80401007387 */ /* 0x000fe80000100800 */
[----:B------:R-:W2:Y:S04]  /*b910*/  LDS.U8 R4, [R29+UR5+0x4208] ;  /* 0x004208051d047984 */ /* 0x000ea80008000000 */
[----:B-1----:R-:W-:Y:S04]  /*b920*/  STL [R1+0x8e4], R3 ;  /* 0x0008e40301007387 */ /* 0x002fe80000100800 */
[----:B------:R-:W1:Y:S04]  /*b930*/  LDS.U8 R3, [R29+UR5+0x4008] ;  /* 0x004008051d037984 */ /* 0x000e680008000000 */
[----:B0-----:R-:W-:Y:S04]  /*b940*/  STL [R1+0x950], R2 ;  /* 0x0009500201007387 */ /* 0x001fe80000100800 */
[----:B------:R-:W0:Y:S04]  /*b950*/  LDS.U8 R2, [R29+UR5+0x4200] ;  /* 0x004200051d027984 */ /* 0x000e280008000000 */
[----:B--2---:R-:W-:Y:S04]  /*b960*/  STL [R1+0x94c], R4 ;  /* 0x00094c0401007387 */ /* 0x004fe80000100800 */
        /* <DEDUP_REMOVED lines=68> */
[----:B------:R-:W-:Y:S04]  /*bdb0*/  LDS.U8 R3, [R0+UR5+0x180] ;  /* 0x0001800500037984 */ /* 0x000fe80008000000 */
[----:B0-----:R-:W-:Y:S04]  /*bdc0*/  STL [R1+0x9e0], R2 ;  /* 0x0009e00201007387 */ /* 0x001fe80000100800 */
[----:B------:R-:W-:Y:S04]  /*bdd0*/  LDS.U8 R2, [R0+UR5+0x388] ;  /* 0x0003880500027984 */ /* 0x000fe80008000000 */
[----:B--2---:R-:W-:Y:S04]  /*bde0*/  STL [R1+0x9dc], R4 ;  /* 0x0009dc0401007387 */ /* 0x004fe80000100800 */
[----:B------:R-:W-:Y:S04]  /*bdf0*/  STL [R1+0xa0], R8 ;  /* 0x0000a00801007387 */ /* 0x000fe80000100800 */
[----:B------:R-:W0:Y:S04]  /*be00*/  LDS.U8 R8, [R0+UR5+0x4180] ;  /* 0x0041800500087984 */ /* 0x000e280008000000 */
[----:B------:R-:W-:Y:S04]  /*be10*/  STL [R1+0x8c], R28 ;  /* 0x00008c1c01007387 */ /* 0x000fe80000100800 */
[----:B------:R-:W1:Y:S04]  /*be20*/  LDS.U8 R28, [R0+UR5+0x4388] ;  /* 0x00438805001c7984 */ /* 0x000e680008000000 */
[----:B------:R-:W-:Y:S04]  /*be30*/  LDS.U8 R4, [R0+UR5+0x380] ;  /* 0x0003800500047984 */ /* 0x000fe80008000000 */
[----:B0-----:R-:W-:Y:S04]  /*be40*/  STL [R1+0x8f0], R8 ;  /* 0x0008f00801007387 */ /* 0x001fe80000100800 */
[----:B------:R-:W0:Y:S04]  /*be50*/  LDS.U8 R8, [R0+UR5+0x4188] ;  /* 0x0041880500087984 */ /* 0x000e280008000000 */
[----:B-1----:R-:W-:Y:S04]  /*be60*/  STL [R1+0x8ec], R28 ;  /* 0x0008ec1c01007387 */ /* 0x002fe80000100800 */
[----:B------:R-:W1:Y:S04]  /*be70*/  LDS.U8 R28, [R0+UR5+0x4380] ;  /* 0x00438005001c7984 */ /* 0x000e680008000000 */
[----:B0-----:R-:W-:Y:S04]  /*be80*/  STL [R1+0x8f8], R8 ;  /* 0x0008f80801007387 */ /* 0x001fe80000100800 */
[----:B------:R-:W0:Y:S04]  /*be90*/  LDS.U8 R8, [R0+UR5+0x6180] ;  /* 0x0061800500087984 */ /* 0x000e280008000000 */
[----:B-1----:R-:W-:Y:S04]  /*bea0*/  STL [R1+0x8f4], R28 ;  /* 0x0008f41c01007387 */ /* 0x002fe80000100800 */
[----:B------:R-:W1:Y:S04]  /*beb0*/  LDS.U8 R28, [R0+UR5+0x6388] ;  /* 0x00638805001c7984 */ /* 0x000e680008000000 */
[----:B0-----:R-:W-:Y:S04]  /*bec0*/  STL [R1+0x900], R8 ;  /* 0x0009000801007387 */ /* 0x001fe80000100800 */
[----:B------:R-:W0:Y:S04]  /*bed0*/  LDS.U8 R8, [R0+UR5+0x6188] ;  /* 0x0061880500087984 */ /* 0x000e280008000000 */
[----:B-1----:R-:W-:Y:S04]  /*bee0*/  STL [R1+0x8fc], R28 ;  /* 0x0008fc1c01007387 */ /* 0x002fe80000100800 */
        /* <DEDUP_REMOVED lines=37> */
[----:B------:R-:W-:Y:S04]  /*c140*/  LDS.U8 R28, [R29+UR5+0x6388] ;  /* 0x006388051d1c7984 */ /* 0x000fe80008000000 */
        /* <DEDUP_REMOVED lines=59> */
[----:B0-----:R0:W-:Y:S04]  /*c500*/  STL [R1+0xa14], R8 ;  /* 0x000a140801007387 */ /* 0x0011e80000100800 */
[----:B0-----:R-:W4:Y:S04]  /*c510*/  LDL.LU R8, [R1] ;  /* 0x0000000001087983 */ /* 0x001f280000300800 */
[----:B--2---:R-:W-:Y:S04]  /*c520*/  STL [R1+0xa20], R0 ;  /* 0x000a200001007387 */ /* 0x004fe80000100800 */
[----:B------:R-:W0:Y:S01]  /*c530*/  LDS.U8 R0, [R29+UR5+0x6188] ;  /* 0x006188051d007984 */ /* 0x000e220008000000 */
[----:B------:R-:W1:Y:S03]  /*c540*/  S2R R27, SR_TID.X ;  /* 0x00000000001b7919 */ /* 0x000e660000002100 */
[----:B------:R2:W-:Y:S04]  /*c550*/  STL [R1+0xa1c], R28 ;  /* 0x000a1c1c01007387 */ /* 0x0005e80000100800 */
[----:B0-----:R-:W-:Y:S04]  /*c560*/  STL [R1+0xa28], R0 ;  /* 0x000a280001007387 */ /* 0x001fe80000100800 */
[----:B------:R0:W3:Y:S01]  /*c570*/  LDS.U8 R0, [R29+UR5+0x6380] ;  /* 0x006380051d007984 */ /* 0x0000e20008000000 */
[----:B-1----:R-:W-:-:S03]  /*c580*/  SHF.R.U32.HI R26, RZ, 0x3, R27 ;  /* 0x00000003ff1a7819 */ /* 0x002fc6000001161b */
[----:B--2---:R-:W2:Y:S01]  /*c590*/  LDL.LU R28, [R1+0x10] ;  /* 0x00001000011c7983 */ /* 0x004ea20000300800 */
[----:B------:R-:W-:-:S03]  /*c5a0*/  LOP3.LUT R26, R26, 0x30, RZ, 0xc0, !PT ;  /* 0x000000301a1a7812 */ /* 0x000fc600078ec0ff */
[----:B0-----:R-:W2:Y:S01]  /*c5b0*/  LDL.LU R29, [R1+0x80] ;  /* 0x00008000011d7983 */ /* 0x001ea20000300800 */
[----:B------:R-:W-:Y:S01]  /*c5c0*/  LOP3.LUT R26, R26, 0x1ff, R27, 0x78, !PT ;  /* 0x000001ff1a1a7812 */ /* 0x000fe200078e781b */
[----:B------:R-:W-:Y:S06]  /*c5d0*/  BAR.SYNC.DEFER_BLOCKING 0x0 ;  /* 0x0000000000007b1d */ /* 0x000fec0000010000 */
[----:B------:R-:W2:Y:S04]  /*c5e0*/  LDL.LU R27, [R1+0x1840] ;  /* 0x00184000011b7983 */ /* 0x000ea80000300800 */
[----:B---3--:R-:W-:Y:S04]  /*c5f0*/  STS.U8 [R26+UR5], R10 ;  /* 0x0000000a1a007988 */ /* 0x008fe80008000005 */
[----:B------:R-:W-:Y:S04]  /*c600*/  STS.U8 [R26+UR5+0x200], R9 ;  /* 0x000200091a007988 */ /* 0x000fe80008000005 */
[----:B------:R-:W-:Y:S04]  /*c610*/  STS.U8 [R26+UR5+0x400], R13 ;  /* 0x0004000d1a007988 */ /* 0x000fe80008000005 */
[----:B------:R-:W-:Y:S04]  /*c620*/  STS.U8 [R26+UR5+0x600], R12 ;  /* 0x0006000c1a007988 */ /* 0x000fe80008000005 */
[----:B------:R0:W-:Y:S04]  /*c630*/  STS.U8 [R26+UR5+0x800], R11 ;  /* 0x0008000b1a007988 */ /* 0x0001e80008000005 */
[----:B------:R1:W-:Y:S01]  /*c640*/  STS.U8 [R26+UR5+0xa00], R16 ;  /* 0x000a00101a007988 */ /* 0x0003e20008000005 */
[----:B0-----:R-:W0:Y:S03]  /*c650*/  S2R R11, SR_TID.X ;  /* 0x00000000000b7919 */ /* 0x001e260000002100 */
[----:B------:R3:W-:Y:S01]  /*c660*/  STS.U8 [R26+UR5+0xc00], R15 ;  /* 0x000c000f1a007988 */ /* 0x0007e20008000005 */
[----:B-1----:R-:W1:Y:S01]  /*c670*/  S2R R16, SR_TID.X ;  /* 0x0000000000107919 */ /* 0x002e620000002100 */
[----:B---3--:R-:W3:Y:S02]  /*c680*/  S2R R15, SR_TID.X ;  /* 0x00000000000f7919 */ /* 0x008ee40000002100 */
[----:B------:R0:W-:Y:S04]  /*c690*/  STL [R1+0xb0c], R0 ;  /* 0x000b0c0001007387 */ /* 0x0001e80000100800 */
[----:B0-----:R-:W2:Y:S01]  /*c6a0*/  LDL.LU R0, [R1+0x14] ;  /* 0x0000140001007983 */ /* 0x001ea20000300800 */
[----:B------:R-:W-:-:S03]  /*c6b0*/  SHF.R.U32.HI R11, RZ, 0x3, R11 ;  /* 0x00000003ff0b7819 */ /* 0x000fc6000001160b */
[----:B------:R-:W2:Y:S01]  /*c6c0*/  LDL.LU R10, [R1+0x18] ;  /* 0x00001800010a7983 */ /* 0x000ea20000300800 */
[----:B------:R-:W-:-:S03]  /*c6d0*/  LOP3.LUT R11, R11, 0x30, RZ, 0xc0, !PT ;  /* 0x000000300b0b7812 */ /* 0x000fc600078ec0ff */
[----:B------:R-:W2:Y:S04]  /*c6e0*/  LDL.LU R9, [R1+0x4] ;  /* 0x0000040001097983 */ /* 0x000ea80000300800 */
[----:B------:R-:W2:Y:S04]  /*c6f0*/  LDL.LU R13, [R1+0x8] ;  /* 0x00000800010d7983 */ /* 0x000ea80000300800 */
[----:B------:R-:W2:Y:S01]  /*c700*/  LDL.LU R12, [R1+0xc] ;  /* 0x00000c00010c7983 */ /* 0x000ea20000300800 */
[----:B---3--:R-:W-:Y:S02]  /*c710*/  LOP3.LUT R15, R11, 0x1ff, R15, 0x78, !PT ;  /* 0x000001ff0b0f7812 */ /* 0x008fe400078e780f */
[--C-:B-1----:R-:W-:Y:S01]  /*c720*/  SHF.R.U32.HI R11, RZ, 0x3, R16.reuse ;  /* 0x00000003ff0b7819 */ /* 0x102fe20000011610 */
[----:B------:R-:W3:Y:S03]  /*c730*/  LDL.LU R26, [R1+0x183c] ;  /* 0x00183c00011a7983 */ /* 0x000ee60000300800 */
[----:B------:R-:W-:Y:S01]  /*c740*/  LOP3.LUT R11, R11, 0x30, RZ, 0xc0, !PT ;  /* 0x000000300b0b7812 */ /* 0x000fe200078ec0ff */
[----:B------:R-:W-:Y:S04]  /*c750*/  STS.U8 [R15+UR5+0xe00], R14 ;  /* 0x000e000e0f007988 */ /* 0x000fe80008000005 */
[----:B------:R-:W-:Y:S04]  /*c760*/  STS.U8 [R15+UR5+0x1000], R19 ;  /* 0x001000130f007988 */ /* 0x000fe80008000005 */
[----:B------:R-:W-:Y:S04]  /*c770*/  STS.U8 [R15+UR5+0x1200], R18 ;  /* 0x001200120f007988 */ /* 0x000fe80008000005 */
[----:B------:R-:W-:Y:S04]  /*c780*/  STS.U8 [R15+UR5+0x1400], R17 ;  /* 0x001400110f007988 */ /* 0x000fe80008000005 */
[----:B------:R0:W-:Y:S02]  /*c790*/  STS.U8 [R15+UR5+0x1600], R22 ;  /* 0x001600160f007988 */ /* 0x0001e40008000005 */
[----:B0-----:R-:W-:-:S05]  /*c7a0*/  LOP3.LUT R22, R11, 0x1ff, R16, 0x78, !PT ;  /* 0x000001ff0b167812 */ /* 0x001fca00078e7810 */
[----:B------:R-:W-:Y:S04]  /*c7b0*/  STS.U8 [R22+UR5+0x1800], R21 ;  /* 0x0018001516007988 */ /* 0x000fe80008000005 */
[----:B------:R-:W-:Y:S04]  /*c7c0*/  STS.U8 [R22+UR5+0x1a00], R20 ;  /* 0x001a001416007988 */ /* 0x000fe80008000005 */
[----:B------:R-:W-:Y:S04]  /*c7d0*/  STS.U8 [R22+UR5+0x1c00], R25 ;  /* 0x001c001916007988 */ /* 0x000fe80008000005 */
[----:B------:R-:W-:Y:S04]  /*c7e0*/  STS.U8 [R22+UR5+0x1e00], R24 ;  /* 0x001e001816007988 */ /* 0x000fe80008000005 */
[----:B------:R-:W-:Y:S04]  /*c7f0*/  STS.U8 [R22+UR5+0x2000], R23 ;  /* 0x0020001716007988 */ /* 0x000fe80008000005 */
[----:B----4-:R0:W-:Y:S04]  /*c800*/  STS.U8 [R22+UR5+0x2200], R8 ;  /* 0x0022000816007988 */ /* 0x0101e80008000005 */
[----:B0-----:R-:W4:Y:S04]  /*c810*/  LDL.LU R8, [R1+0x2c] ;  /* 0x00002c0001087983 */ /* 0x001f280000300800 */
[----:B------:R-:W4:Y:S04]  /*c820*/  LDL.LU R23, [R1+0x1c] ;  /* 0x00001c0001177983 */ /* 0x000f280000300800 */
[----:B------:R-:W4:Y:S04]  /*c830*/  LDL.LU R20, [R1+0x88] ;  /* 0x0000880001147983 */ /* 0x000f280000300800 */
[----:B------:R-:W4:Y:S04]  /*c840*/  LDL.LU R21, [R1+0x84] ;  /* 0x0000840001157983 */ /* 0x000f280000300800 */
[----:B------:R-:W4:Y:S04]  /*c850*/  LDL.LU R24, [R1+0xa0] ;  /* 0x0000a00001187983 */ /* 0x000f280000300800 */
[----:B------:R-:W4:Y:S04]  /*c860*/  LDL.LU R17, [R1+0x8c] ;  /* 0x00008c0001117983 */ /* 0x000f280000300800 */
[----:B------:R-:W4:Y:S04]  /*c870*/  LDL.LU R18, [R1+0xa8] ;  /* 0x0000a80001127983 */ /* 0x000f280000300800 */
[----:B--2---:R-:W-:Y:S04]  /*c880*/  STS.U8 [R22+UR5+0x2400], R27 ;  /* 0x0024001b16007988 */ /* 0x004fe80008000005 */
[----:B---3--:R-:W-:Y:S04]  /*c890*/  STS.U8 [R22+UR5+0x2600], R26 ;  /* 0x0026001a16007988 */ /* 0x008fe80008000005 */
[----:B------:R0:W-:Y:S04]  /*c8a0*/  STS.U8 [R22+UR5+0x2800], R12 ;  /* 0x0028000c16007988 */ /* 0x0001e80008000005 */
[----:B------:R1:W-:Y:S04]  /*c8b0*/  STS.U8 [R22+UR5+0x2a00], R13 ;  /* 0x002a000d16007988 */ /* 0x0003e80008000005 */
[----:B------:R-:W-:Y:S04]  /*c8c0*/  STS.U8 [R22+UR5+0x2c00], R9 ;  /* 0x002c000916007988 */ /* 0x000fe80008000005 */
[----:B0-----:R-:W2:Y:S04]  /*c8d0*/  LDL.LU R12, [R1+0xa4] ;  /* 0x0000a400010c7983 */ /* 0x001ea80000300800 */
[----:B------:R-:W3:Y:S04]  /*c8e0*/  LDL.LU R25, [R1+0xc0] ;  /* 0x0000c00001197983 */ /* 0x000ee80000300800 */
[----:B------:R-:W-:Y:S04]  /*c8f0*/  STS.U8 [R22+UR5+0x2e00], R10 ;  /* 0x002e000a16007988 */ /* 0x000fe80008000005 */
[----:B-1----:R-:W3:Y:S04]  /*c900*/  LDL.LU R13, [R1+0xac] ;  /* 0x0000ac00010d7983 */ /* 0x002ee80000300800 */
[----:B------:R0:W-:Y:S04]  /*c910*/  STS.U8 [R22+UR5+0x3000], R0 ;  /* 0x0030000016007988 */ /* 0x0001e80008000005 */
[----:B------:R-:W3:Y:S04]  /*c920*/  LDL.LU R26, [R1+0xc8] ;  /* 0x0000c800011a7983 */ /* 0x000ee80000300800 */
[----:B0-----:R-:W3:Y:S04]  /*c930*/  LDL.LU R0, [R1+0xc4] ;  /* 0x0000c40001007983 */ /* 0x001ee80000300800 */
[----:B------:R-:W3:Y:S04]  /*c940*/  LDL.LU R27, [R1+0xd0] ;  /* 0x0000d000011b7983 */ /* 0x000ee80000300800 */
[----:B------:R-:W3:Y:S04]  /*c950*/  LDL.LU R19, [R1+0xcc] ;  /* 0x0000cc0001137983 */ /* 0x000ee80000300800 */
[----:B------:R-:W3:Y:S04]  /*c960*/  LDL.LU R14, [R1+0x244] ;  /* 0x00024400010e7983 */ /* 0x000ee80000300800 */
[----:B------:R-:W3:Y:S04]  /*c970*/  LDL.LU R15, [R1+0x20c] ;  /* 0x00020c00010f7983 */ /* 0x000ee80000300800 */
[----:B------:R-:W3:Y:S04]  /*c980*/  LDL.LU R16, [R1+0x208] ;  /* 0x0002080001107983 */ /* 0x000ee80000300800 */
[----:B------:R-:W3:Y:S04]  /*c990*/  LDL.LU R11, [R1+0x204] ;  /* 0x00020400010b7983 */ /* 0x000ee80000300800 */
[----:B------:R-:W3:Y:S04]  /*c9a0*/  LDL.LU R9, [R1+0x200] ;  /* 0x0002000001097983 */ /* 0x000ee80000300800 */
[----:B------:R0:W-:Y:S04]  /*c9b0*/  STS.U8 [R22+UR5+0x3200], R28 ;  /* 0x0032001c16007988 */ /* 0x0001e80008000005 */
[----:B------:R-:W3:Y:S04]  /*c9c0*/  LDL.LU R10, [R1+0x1cc] ;  /* 0x0001cc00010a7983 */ /* 0x000ee80000300800 */
[----:B------:R1:W-:Y:S04]  /*c9d0*/  STS.U8 [R22+UR5+0x3400], R29 ;  /* 0x0034001d16007988 */ /* 0x0003e80008000005 */
[----:B0-----:R-:W3:Y:S04]  /*c9e0*/  LDL.LU R28, [R1+0x1c8] ;  /* 0x0001c800011c7983 */ /* 0x001ee80000300800 */
[----:B-1----:R-:W3:Y:S04]  /*c9f0*/  LDL.LU R29, [R1+0x1c4] ;  /* 0x0001c400011d7983 */ /* 0x002ee80000300800 */
[----:B----4-:R0:W-:Y:S04]  /*ca00*/  STS.U8 [R22+UR5+0x3600], R8 ;  /* 0x0036000816007988 */ /* 0x0101e80008000005 */
[----:B0-----:R-:W4:Y:S04]  /*ca10*/  LDL.LU R8, [R1+0x1838] ;  /* 0x0018380001087983 */ /* 0x001f280000300800 */
[----:B------:R-:W-:Y:S04]  /*ca20*/  STS.U8 [R22+UR5+0x3800], R23 ;  /* 0x0038001716007988 */ /* 0x000fe80008000005 */
[----:B------:R0:W-:Y:S04]  /*ca30*/  STS.U8 [R22+UR5+0x3a00], R20 ;  /* 0x003a001416007988 */ /* 0x0001e80008000005 */
[----:B------:R1:W-:Y:S01]  /*ca40*/  STS.U8 [R22+UR5+0x3c00], R21 ;  /* 0x003c001516007988 */ /* 0x0003e20008000005 */
[----:B0-----:R-:W-:-:S03]  /*ca50*/  IMAD R20, R2, 0x100, R3 ;  /* 0x0000010002147824 */ /* 0x001fc600078e0203 */
[----:B------:R-:W4:Y:S01]  /*ca60*/  LDL.LU R2, [R1+0x1a4] ;  /* 0x0001a40001027983 */ /* 0x000f220000300800 */
[----:B-1----:R-:W-:-:S03]  /*ca70*/  IMAD R21, R4, 0x100, R5 ;  /* 0x0000010004157824 */ /* 0x002fc600078e0205 */
[----:B------:R-:W4:Y:S04]  /*ca80*/  LDL.LU R4, [R1+0x1c0] ;  /* 0x0001c00001047983 */ /* 0x000f280000300800 */
[----:B------:R-:W4:Y:S01]  /*ca90*/  LDL.LU R5, [R1+0x1ac] ;  /* 0x0001ac0001057983 */ /* 0x000f220000300800 */
[----:B------:R-:W-:Y:S02]  /*caa0*/  IMAD R23, R17, 0x100, R24 ;  /* 0x0000010011177824 */ /* 0x000fe400078e0218 */
[----:B--2---:R-:W-:Y:S02]  /*cab0*/  IMAD R24, R12, 0x100, R18 ;  /* 0x000001000c187824 */ /* 0x004fe400078e0212 */
[----:B---3--:R-:W-:Y:S02]  /*cac0*/  IMAD R25, R13, 0x100, R25 ;  /* 0x000001000d197824 */ /* 0x008fe400078e0219 */
[----:B------:R-:W-:Y:S01]  /*cad0*/  IMAD R26, R0, 0x100, R26 ;  /* 0x00000100001a7824 */ /* 0x000fe200078e021a */
[----:B----4-:R0:W-:Y:S02]  /*cae0*/  STS.U8 [R22+UR5+0x3e00], R8 ;  /* 0x003e000816007988 */ /* 0x0101e40008000005 */
[----:B0-----:R-:W-:-:S02]  /*caf0*/  IMAD R22, R6, 0x100, R7 ;  /* 0x0000010006167824 */ /* 0x001fc400078e0207 */
[----:B------:R-:W2:Y:S04]  /*cb00*/  LDL.LU R7, [R1+0x1a8] ;  /* 0x0001a80001077983 */ /* 0x000ea80000300800 */
[----:B------:R-:W3:Y:S04]  /*cb10*/  LDL.LU R3, [R1+0xd4] ;  /* 0x0000d40001037983 */ /* 0x000ee80000300800 */
[----:B------:R-:W4:Y:S04]  /*cb20*/  LDL.LU R17, [R1+0xd8] ;  /* 0x0000d80001117983 */ /* 0x000f280000300800 */
[----:B------:R-:W4:Y:S04]  /*cb30*/  LDL.LU R18, [R1+0xdc] ;  /* 0x0000dc0001127983 */ /* 0x000f280000300800 */
[----:B------:R-:W4:Y:S04]  /*cb40*/  LDL.LU R12, [R1+0x130] ;  /* 0x00013000010c7983 */ /* 0x000f280000300800 */
[----:B------:R-:W4:Y:S04]  /*cb50*/  LDL.LU R13, [R1+0x134] ;  /* 0x00013400010d7983 */ /* 0x000f280000300800 */
[----:B------:R-:W4:Y:S01]  /*cb60*/  LDL.LU R0, [R1+0x138] ;  /* 0x0001380001007983 */ /* 0x000f220000300800 */
[----:B------:R-:W-:-:S02]  /*cb70*/  F2FP.F16.E5M2.UNPACK_B R6, R14 ;  /* 0x0000000eff06723e */ /* 0x000fc400020004ff */
[----:B------:R-:W-:Y:S02]  /*cb80*/  F2FP.F16.E5M2.UNPACK_B R8, R15 ;  /* 0x0000000fff08723e */ /* 0x000fe400020004ff */
[----:B------:R-:W-:Y:S01]  /*cb90*/  F2FP.F16.E5M2.UNPACK_B R14, R16 ;  /* 0x00000010ff0e723e */ /* 0x000fe200020004ff */
[----:B------:R0:W-:Y:S04]  /*cba0*/  STL [R1+0x10], R6 ;  /* 0x0000100601007387 */ /* 0x0001e80000100800 */
[----:B------:R1:W-:Y:S01]  /*cbb0*/  STL [R1+0x14], R8 ;  /* 0x0000140801007387 */ /* 0x0003e20000100800 */
[----:B0-----:R-:W-:-:S03]  /*cbc0*/  F2FP.F16.E5M2.UNPACK_B R6, R11 ;  /* 0x0000000bff06723e */ /* 0x001fc600020004ff */
[----:B------:R0:W-:Y:S01]  /*cbd0*/  STL [R1+0x18], R14 ;  /* 0x0000180e01007387 */ /* 0x0001e20000100800 */
[----:B------:R-:W-:Y:S02]  /*cbe0*/  F2FP.F16.E5M2.UNPACK_B R11, R29 ;  /* 0x0000001dff0b723e */ /* 0x000fe400020004ff */
[----:B-1----:R-:W-:Y:S01]  /*cbf0*/  F2FP.F16.E5M2.UNPACK_B R8, R9 ;  /* 0x00000009ff08723e */ /* 0x002fe200020004ff */
[----:B------:R2:W-:Y:S01]  /*cc00*/  STL [R1+0x1c], R6 ;  /* 0x00001c0601007387 */ /* 0x0005e20000100800 */
[----:B------:R-:W-:Y:S01]  /*cc10*/  F2FP.F16.E5M2.UNPACK_B R9, R10 ;  /* 0x0000000aff09723e */ /* 0x000fe200020004ff */
[----:B------:R-:W-:Y:S01]  /*cc20*/  IMAD R27, R19, 0x100, R27 ;  /* 0x00000100131b7824 */ /* 0x000fe200078e021b */
[----:B------:R-:W-:Y:S01]  /*cc30*/  F2FP.F16.E5M2.UNPACK_B R10, R28 ;  /* 0x0000001cff0a723e */ /* 0x000fe200020004ff */
[----:B0-----:R-:W4:Y:S04]  /*cc40*/  LDL.LU R14, [R1+0x13c] ;  /* 0x00013c00010e7983 */ /* 0x001f280000300800 */
[----:B------:R-:W4:Y:S04]  /*cc50*/  LDL.LU R15, [R1+0x150] ;  /* 0x00015000010f7983 */ /* 0x000f280000300800 */
[----:B------:R-:W4:Y:S04]  /*cc60*/  LDL.LU R16, [R1+0x154] ;  /* 0x0001540001107983 */ /* 0x000f280000300800 */
[----:B------:R-:W4:Y:S01]  /*cc70*/  LDL.LU R19, [R1+0x158] ;  /* 0x0001580001137983 */ /* 0x000f220000300800 */
[----:B------:R-:W-:-:S03]  /*cc80*/  F2FP.F16.E5M2.UNPACK_B R4, R4 ;  /* 0x00000004ff04723e */ /* 0x000fc600020004ff */
[----:B------:R-:W4:Y:S01]  /*cc90*/  LDL.LU R28, [R1+0x15c] ;  /* 0x00015c00011c7983 */ /* 0x000f220000300800 */
[----:B------:R-:W-:-:S03]  /*cca0*/  F2FP.F16.E5M2.UNPACK_B R5, R5 ;  /* 0x00000005ff05723e */ /* 0x000fc600020004ff */
[----:B------:R-:W4:Y:S04]  /*ccb0*/  LDL.LU R29, [R1+0x1a0] ;  /* 0x0001a000011d7983 */ /* 0x000f280000300800 */
[----:B------:R-:W-:Y:S04]  /*ccc0*/  STL.64 [R1+0x1800], R10 ;  /* 0x0018000a01007387 */ /* 0x000fe80000100a00 */
[----:B------:R3:W-:Y:S01]  /*ccd0*/  STL.64 [R1+0x17f8], R8 ;  /* 0x0017f80801007387 */ /* 0x0007e20000100a00 */
[----:B------:R-:W-:Y:S02]  /*cce0*/  F2FP.F16.E5M2.UNPACK_B R23, R23 ;  /* 0x00000017ff17723e */ /* 0x000fe400020004ff */
[----:B------:R-:W-:-:S02]  /*ccf0*/  F2FP.F16.E5M2.UNPACK_B R20, R20 ;  /* 0x00000014ff14723e */ /* 0x000fc400020004ff */
[----:B------:R-:W-:Y:S02]  /*cd00*/  F2FP.F16.E5M2.UNPACK_B R21, R21 ;  /* 0x00000015ff15723e */ /* 0x000fe400020004ff */
[----:B------:R-:W-:Y:S02]  /*cd10*/  F2FP.F16.E5M2.UNPACK_B R26, R26 ;  /* 0x0000001aff1a723e */ /* 0x000fe400020004ff */
[----:B------:R-:W-:Y:S02]  /*cd20*/  F2FP.F16.E5M2.UNPACK_B R24, R24 ;  /* 0x00000018ff18723e */ /* 0x000fe400020004ff */
[----:B------:R-:W-:Y:S01]  /*cd30*/  F2FP.F16.E5M2.UNPACK_B R25, R25 ;  /* 0x00000019ff19723e */ /* 0x000fe200020004ff */
[----:B------:R-:W-:Y:S01]  /*cd40*/  BAR.SYNC.DEFER_BLOCKING 0x0 ;  /* 0x0000000000007b1d */ /* 0x000fe20000010000 */
[----:B--2---:R-:W-:Y:S02]  /*cd50*/  F2FP.F16.E5M2.UNPACK_B R6, R7 ;  /* 0x00000007ff06723e */ /* 0x004fe400020004ff */
[----:B------:R-:W-:-:S02]  /*cd60*/  F2FP.F16.E5M2.UNPACK_B R7, R2 ;  /* 0x00000002ff07723e */ /* 0x000fc400020004ff */
[----:B---3--:R-:W-:Y:S02]  /*cd70*/  F2FP.F16.E5M2.UNPACK_B R8, R3 ;  /* 0x00000003ff08723e */ /* 0x008fe400020004ff */
[----:B----4-:R-:W-:Y:S01]  /*cd80*/  F2FP.F16.E5M2.UNPACK_B R9, R17 ;  /* 0x00000011ff09723e */ /* 0x010fe200020004ff */
[----:B------:R-:W-:Y:S01]  /*cd90*/  STL.64 [R1+0x17f0], R6 ;  /* 0x0017f00601007387 */ /* 0x000fe20000100a00 */
[----:B------:R-:W-:-:S03]  /*cda0*/  F2FP.F16.E5M2.UNPACK_B R10, R18 ;  /* 0x00000012ff0a723e */ /* 0x000fc600020004ff */
[----:B------:R-:W-:Y:S01]  /*cdb0*/  STL.64 [R1+0x17e8], R4 ;  /* 0x0017e80401007387 */ /* 0x000fe20000100a00 */
[----:B------:R-:W-:-:S03]  /*cdc0*/  F2FP.F16.E5M2.UNPACK_B R11, R12 ;  /* 0x0000000cff0b723e */ /* 0x000fc600020004ff */
[----:B------:R-:W-:Y:S01]  /*cdd0*/  STL [R1], R8 ;  /* 0x0000000801007387 */ /* 0x000fe20000100800 */
[----:B------:R-:W-:-:S03]  /*cde0*/  F2FP.F16.E5M2.UNPACK_B R12, R13 ;  /* 0x0000000dff0c723e */ /* 0x000fc600020004ff */
[----:B------:R-:W-:Y:S01]  /*cdf0*/  STL [R1+0x4], R9 ;  /* 0x0000040901007387 */ /* 0x000fe20000100800 */
[----:B------:R-:W-:-:S03]  /*ce00*/  F2FP.F16.E5M2.UNPACK_B R13, R0 ;  /* 0x00000000ff0d723e */ /* 0x000fc600020004ff */
[----:B------:R-:W-:Y:S04]  /*ce10*/  STL [R1+0x8], R10 ;  /* 0x0000080a01007387 */ /* 0x000fe80000100800 */
[----:B------:R-:W2:Y:S04]  /*ce20*/  LDL R0, [R1+0x670] ;  /* 0x0006700001007983 */ /* 0x000ea80000100800 */
[----:B------:R-:W-:Y:S04]  /*ce30*/  STL [R1+0xc], R11 ;  /* 0x00000c0b01007387 */ /* 0x000fe80000100800 */
[----:B------:R0:W-:Y:S04]  /*ce40*/  STL.64 [R1+0x1820], R10 ;  /* 0x0018200a01007387 */ /* 0x0001e80000100a00 */
[----:B------:R1:W-:Y:S04]  /*ce50*/  STL.64 [R1+0x1818], R8 ;  /* 0x0018180801007387 */ /* 0x0003e80000100a00 */
[----:B0-----:R-:W3:Y:S04]  /*ce60*/  LDL.64 R10, [R1+0x18] ;  /* 0x00001800010a7983 */ /* 0x001ee80000100a00 */
[----:B-1----:R-:W4:Y:S01]  /*ce70*/  LDL.64 R8, [R1+0x10] ;  /* 0x0000100001087983 */ /* 0x002f220000100a00 */
[----:B------:R-:W-:-:S02]  /*ce80*/  F2FP.F16.E5M2.UNPACK_B R14, R14 ;  /* 0x0000000eff0e723e */ /* 0x000fc400020004ff */
[----:B------:R-:W-:Y:S02]  /*ce90*/  F2FP.F16.E5M2.UNPACK_B R15, R15 ;  /* 0x0000000fff0f723e */ /* 0x000fe400020004ff */
[----:B------:R-:W-:Y:S02]  /*cea0*/  F2FP.F16.E5M2.UNPACK_B R22, R22 ;  /* 0x00000016ff16723e */ /* 0x000fe400020004ff */
[----:B------:R-:W-:Y:S01]  /*ceb0*/  F2FP.F16.E5M2.UNPACK_B R27, R27 ;  /* 0x0000001bff1b723e */ /* 0x000fe200020004ff */
[----:B---3--:R-:W-:Y:S04]  /*cec0*/  STL.64 [R1+0x1830], R10 ;  /* 0x0018300a01007387 */ /* 0x008fe80000100a00 */
[----:B----4-:R-:W-:Y:S04]  /*ced0*/  STL.64 [R1+0x1828], R8 ;  /* 0x0018280801007387 */ /* 0x010fe80000100a00 */
[----:B--2---:R-:W0:Y:S04]  /*cee0*/  LDSM.16.M88.4 R8, [R0] ;  /* 0x000000000008783b */ /* 0x004e280000000200 */
[----:B------:R-:W-:Y:S04]  /*cef0*/  STL.64 [R1+0x1810], R14 ;  /* 0x0018100e01007387 */ /* 0x000fe80000100a00 */
[----:B------:R1:W-:Y:S04]  /*cf00*/  STL.64 [R1+0x1808], R12 ;  /* 0x0018080c01007387 */ /* 0x0003e80000100a00 */
[----:B-1----:R-:W2:Y:S04]  /*cf10*/  LDL.LU.64 R12, [R1+0x320] ;  /* 0x00032000010c7983 */ /* 0x002ea80000300a00 */
[----:B------:R-:W2:Y:S04]  /*cf20*/  LDL.LU.64 R14, [R1+0x328] ;  /* 0x00032800010e7983 */ /* 0x000ea80000300a00 */
[----:B------:R-:W3:Y:S04]  /*cf30*/  LDL.LU.64 R4, [R1+0x310] ;  /* 0x0003100001047983 */ /* 0x000ee80000300a00 */
[----:B------:R-:W3:Y:S04]  /*cf40*/  LDL.LU.64 R6, [R1+0x318] ;  /* 0x0003180001067983 */ /* 0x000ee80000300a00 */
[----:B------:R-:W-:Y:S04]  /*cf50*/  STL.64 [R1+0x17e0], R22 ;  /* 0x0017e01601007387 */ /* 0x000fe80000100a00 */
[----:B------:R1:W-:Y:S01]  /*cf60*/  STL.64 [R1+0x17d8], R20 ;  /* 0x0017d81401007387 */ /* 0x0003e20000100a00 */
[----:B0-----:R-:W-:-:S02]  /*cf70*/  IMAD.MOV.U32 R2, RZ, RZ, R8 ;  /* 0x000000ffff027224 */ /* 0x001fc400078e0008 */
[----:B------:R-:W-:Y:S01]  /*cf80*/  IMAD.MOV.U32 R3, RZ, RZ, R9 ;  /* 0x000000ffff037224 */ /* 0x000fe200078e0009 */
[----:B-1----:R-:W4:Y:S04]  /*cf90*/  LDL.LU.64 R20, [R1+0x400] ;  /* 0x0004000001147983 */ /* 0x002f280000300a00 */
[----:B------:R-:W4:Y:S04]  /*cfa0*/  LDL.LU.64 R22, [R1+0x408] ;  /* 0x0004080001167983 */ /* 0x000f280000300a00 */
[----:B------:R-:W-:Y:S04]  /*cfb0*/  STL.64 [R1+0x17d0], R26 ;  /* 0x0017d01a01007387 */ /* 0x000fe80000100a00 */
[----:B------:R0:W-:Y:S04]  /*cfc0*/  STL.64 [R1+0x17c8], R24 ;  /* 0x0017c81801007387 */ /* 0x0001e80000100a00 */
[----:B0-----:R-:W2:Y:S04]  /*cfd0*/  LDL.LU.64 R24, [R1+0x210] ;  /* 0x0002100001187983 */ /* 0x001ea80000300a00 */
[----:B------:R-:W2:Y:S04]  /*cfe0*/  LDL.LU.64 R26, [R1+0x218] ;  /* 0x00021800011a7983 */ /* 0x000ea80000300a00 */
[----:B------:R-:W-:Y:S04]  /*cff0*/  STL.64 [R1+0x660], R8 ;  /* 0x0006600801007387 */ /* 0x000fe80000100a00 */
[----:B------:R0:W-:Y:S04]  /*d000*/  STL.64 [R1+0x668], R10 ;  /* 0x0006680a01007387 */ /* 0x0001e80000100a00 */
[----:B0-----:R-:W4:Y:S04]  /*d010*/  LDL.LU.64 R10, [R1+0x1830] ;  /* 0x00183000010a7983 */ /* 0x001f280000300a00 */
[----:B------:R-:W4:Y:S01]  /*d020*/  LDL.LU.64 R8, [R1+0x1828] ;  /* 0x0018280001087983 */ /* 0x000f220000300a00 */
[----:B------:R-:W-:-:S02]  /*d030*/  F2FP.F16.E5M2.UNPACK_B R2, R2 ;  /* 0x00000002ff02723e */ /* 0x000fc400020004ff */
[----:B------:R-:W-:-:S07]  /*d040*/  F2FP.F16.E5M2.UNPACK_B R3, R3 ;  /* 0x00000003ff03723e */ /* 0x000fce00020004ff */
[----:B----4-:R-:W-:-:S15]  /*d050*/  HMMA.16816.F32 R20, R8, R2, R20 ;  /* 0x000000020814723c */ /* 0x010fde0000001814 */
[----:B------:R-:W-:-:S04]  /*d060*/  NOP ;  /* 0x0000000000007918 */ /* 0x000fc80000000000 */
[----:B------:R0:W-:Y:S04]  /*d070*/  STL.64 [R1+0xd0], R20 ;  /* 0x0000d01401007387 */ /* 0x0001e80000100a00 */
[----:B------:R1:W-:Y:S01]  /*d080*/  STL.64 [R1+0xd8], R22 ;  /* 0x0000d81601007387 */ /* 0x0003e20000100a00 */
[----:B0-----:R-:W-:Y:S02]  /*d090*/  IMAD.MOV.U32 R21, RZ, RZ, R10 ;  /* 0x000000ffff157224 */ /* 0x001fe400078e000a */
[----:B------:R-:W-:Y:S02]  /*d0a0*/  IMAD.MOV.U32 R20, RZ, RZ, R11 ;  /* 0x000000ffff147224 */ /* 0x000fe400078e000b */
[----:B-1----:R-:W-:Y:S01]  /*d0b0*/  IMAD.MOV.U32 R23, RZ, RZ, R8 ;  /* 0x000000ffff177224 */ /* 0x002fe200078e0008 */
[----:B------:R-:W2:Y:S01]  /*d0c0*/  LDL.LU.64 R10, [R1+0x1820] ;  /* 0x00182000010a7983 */ /* 0x000ea20000300a00 */
[----:B------:R-:W-:-:S03]  /*d0d0*/  IMAD.MOV.U32 R22, RZ, RZ, R9 ;  /* 0x000000ffff167224 */ /* 0x000fc600078e0009 */
[----:B------:R-:W2:Y:S02]  /*d0e0*/  LDL.LU.64 R8, [R1+0x1818] ;  /* 0x0018180001087983 */ /* 0x000ea40000300a00 */
[----:B--2---:R-:W-:Y:S02]  /*d0f0*/  HMMA.16816.F32 R8, R8, R2, R12 ;  /* 0x000000020808723c */ /* 0x004fe4000000180c */
[----:B------:R-:W2:Y:S04]  /*d100*/  LDL.LU.64 R14, [R1+0x1810] ;  /* 0x00181000010e7983 */ /* 0x000ea80000300a00 */
[----:B------:R-:W2:-:S13]  /*d110*/  LDL.LU.64 R12, [R1+0x1808] ;  /* 0x00180800010c7983 */ /* 0x000e9a0000300a00 */
[----:B------:R-:W-:Y:S04]  /*d120*/  STL.64 [R1+0x2a0], R8 ;  /* 0x0002a00801007387 */ /* 0x000fe80000100a00 */
[----:B------:R0:W-:Y:S04]  /*d130*/  STL.64 [R1+0x2a8], R10 ;  /* 0x0002a80a01007387 */ /* 0x0001e80000100a00 */
[----:B0-----:R-:W3:Y:S04]  /*d140*/  LDL.LU.64 R10, [R1+0x1800] ;  /* 0x00180000010a7983 */ /* 0x001ee80000300a00 */
[----:B------:R-:W3:Y:S02]  /*d150*/  LDL.LU.64 R8, [R1+0x17f8] ;  /* 0x0017f80001087983 */ /* 0x000ee40000300a00 */
[----:B---3--:R-:W-:-:S15]  /*d160*/  HMMA.16816.F32 R4, R8, R2, R4 ;  /* 0x000000020804723c */ /* 0x008fde0000001804 */
[----:B------:R-:W-:-:S04]  /*d170*/  NOP ;  /* 0x0000000000007918 */ /* 0x000fc80000000000 */
[----:B------:R-:W-:Y:S04]  /*d180*/  STL.64 [R1+0x320], R4 ;  /* 0x0003200401007387 */ /* 0x000fe80000100a00 */
[----:B------:R0:W-:Y:S04]  /*d190*/  STL.64 [R1+0x328], R6 ;  /* 0x0003280601007387 */ /* 0x0001e80000100a00 */
[----:B0-----:R-:W3:Y:S04]  /*d1a0*/  LDL.LU.64 R6, [R1+0x17f0] ;  /* 0x0017f00001067983 */ /* 0x001ee80000300a00 */
[----:B------:R-:W3:Y:S04]  /*d1b0*/  LDL.LU.64 R4, [R1+0x17e8] ;  /* 0x0017e80001047983 */ /* 0x000ee80000300a00 */
[----:B------:R0:W-:Y:S04]  /*d1c0*/  STL.64 [R1+0x17a8], R10 ;  /* 0x0017a80a01007387 */ /* 0x0001e80000100a00 */
[----:B------:R1:W-:Y:S01]  /*d1d0*/  STL.64 [R1+0x17a0], R8 ;  /* 0x0017a00801007387 */ /* 0x0003e20000100a00 */
[----:B0-----:R-:W-:-:S02]  /*d1e0*/  IMAD.MOV.U32 R10, RZ, RZ, R21 ;  /* 0x000000ffff0a7224 */ /* 0x001fc400078e0015 */
[----:B------:R-:W-:Y:S02]  /*d1f0*/  IMAD.MOV.U32 R11, RZ, RZ, R20 ;  /* 0x000000ffff0b7224 */ /* 0x000fe400078e0014 */
[----:B-1----:R-:W-:Y:S01]  /*d200*/  IMAD.MOV.U32 R8, RZ, RZ, R23 ;  /* 0x000000ffff087224 */ /* 0x002fe200078e0017 */
[----:B------:R-:W4:Y:S01]  /*d210*/  LDL.LU.64 R20, [R1+0x110] ;  /* 0x0001100001147983 */ /* 0x000f220000300a00 */
[----:B------:R-:W-:-:S03]  /*d220*/  IMAD.MOV.U32 R9, RZ, RZ, R22 ;  /* 0x000000ffff097224 */ /* 0x000fc600078e0016 */
[----:B------:R-:W4:Y:S04]  /*d230*/  LDL.LU.64 R22, [R1+0x118] ;  /* 0x0001180001167983 */ /* 0x000f280000300a00 */
[----:B------:R-:W-:Y:S04]  /*d240*/  STL.64 [R1+0x17c0], R10 ;  /* 0x0017c00a01007387 */ /* 0x000fe80000100a00 */
[----:B------:R0:W-:Y:S04]  /*d250*/  STL.64 [R1+0x17b8], R8 ;  /* 0x0017b80801007387 */ /* 0x0001e80000100a00 */
[----:B0-----:R-:W3:Y:S04]  /*d260*/  LDL.LU.64 R8, [R1+0x190] ;  /* 0x0001900001087983 */ /* 0x001ee80000300a00 */
[----:B------:R-:W3:Y:S01]  /*d270*/  LDL.LU.64 R10, [R1+0x198] ;  /* 0x00019800010a7983 */ /* 0x000ee20000300a00 */
[----:B--2---:R-:W-:Y:S01]  /*d280*/  HMMA.16816.F32 R24, R12, R2, R24 ;  /* 0x000000020c18723c */ /* 0x004fe20000001818 */
[----:B------:R-:W-:-:S02]  /*d290*/  F2FP.F16.E5M2.UNPACK_B R17, R19 ;  /* 0x00000013ff11723e */ /* 0x000fc400020004ff */
[----:B------:R-:W-:Y:S02]  /*d2a0*/  F2FP.F16.E5M2.UNPACK_B R16, R16 ;  /* 0x00000010ff10723e */ /* 0x000fe400020004ff */
[----:B------:R-:W-:Y:S02]  /*d2b0*/  F2FP.F16.E5M2.UNPACK_B R18, R28 ;  /* 0x0000001cff12723e */ /* 0x000fe400020004ff */
[----:B------:R-:W-:-:S12]  /*d2c0*/  F2FP.F16.E5M2.UNPACK_B R19, R29 ;  /* 0x0000001dff13723e */ /* 0x000fd800020004ff */
[----:B------:R0:W-:Y:S04]  /*d2d0*/  STL.64 [R1+0x360], R24 ;  /* 0x0003601801007387 */ /* 0x0001e80000100a00 */
[----:B------:R1:W-:Y:S04]  /*d2e0*/  STL.64 [R1+0x368], R26 ;  /* 0x0003681a01007387 */ /* 0x0003e80000100a00 */
[----:B0-----:R-:W2:Y:S04]  /*d2f0*/  LDL.LU.64 R24, [R1+0x90] ;  /* 0x0000900001187983 */ /* 0x001ea80000300a00 */
[----:B-1----:R-:W2:Y:S04]  /*d300*/  LDL.LU.64 R26, [R1+0x98] ;  /* 0x00009800011a7983 */ /* 0x002ea80000300a00 */
[----:B------:R-:W-:Y:S04]  /*d310*/  STL [R1+0x179c], R14 ;  /* 0x00179c0e01007387 */ /* 0x000fe80000100800 */
[----:B------:R-:W-:Y:S04]  /*d320*/  STL [R1+0x1798], R15 ;  /* 0x0017980f01007387 */ /* 0x000fe80000100800 */
[----:B------:R3:W-:Y:S01]  /*d330*/  STL.64 [R1+0x17b0], R12 ;  /* 0x0017b00c01007387 */ /* 0x0007e20000100a00 */
[-C--:B----4-:R-:W-:Y:S08]  /*d340*/  HMMA.16816.F32 R20, R16, R2.reuse, R20 ;  /* 0x000000021014723c */ /* 0x090ff00000001814 */
[----:B---3--:R-:W-:Y:S01]  /*d350*/  HMMA.16816.F32 R12, R4, R2, R8 ;  /* 0x00000002040c723c */ /* 0x008fe20000001808 */
[----:B------:R-:W3:Y:S04]  /*d360*/  LDL.LU.64 R8, [R1+0x50] ;  /* 0x0000500001087983 */ /* 0x000ee80000300a00 */
[----:B------:R-:W3:-:S14]  /*d370*/  LDL.LU.64 R10, [R1+0x58] ;  /* 0x00005800010a7983 */ /* 0x000edc0000300a00 */
[----:B------:R0:W-:Y:S04]  /*d380*/  STL.64 [R1+0x390], R12 ;  /* 0x0003900c01007387 */ /* 0x0001e80000100a00 */
[----:B------:R1:W-:Y:S04]  /*d390*/  STL.64 [R1+0x398], R14 ;  /* 0x0003980e01007387 */ /* 0x0003e80000100a00 */
[----:B0-----:R-:W4:Y:S04]  /*d3a0*/  LDL.LU.64 R12, [R1+0x3f0] ;  /* 0x0003f000010c7983 */ /* 0x001f280000300a00 */
[----:B-1----:R-:W4:Y:S04]  /*d3b0*/  LDL.LU.64 R14, [R1+0x3f8] ;  /* 0x0003f800010e7983 */ /* 0x002f280000300a00 */
[----:B------:R-:W-:Y:S04]  /*d3c0*/  STL.64 [R1+0x1790], R6 ;  /* 0x0017900601007387 */ /* 0x000fe80000100a00 */
[----:B------:R0:W-:Y:S04]  /*d3d0*/  STL.64 [R1+0x1788], R4 ;  /* 0x0017880401007387 */ /* 0x0001e80000100a00 */
[----:B0-----:R-:W2:Y:S04]  /*d3e0*/  LDL.LU.64 R4, [R1+0x300] ;  /* 0x0003000001047983 */ /* 0x001ea80000300a00 */
[----:B------:R-:W2:Y:S04]  /*d3f0*/  LDL.LU.64 R6, [R1+0x308] ;  /* 0x0003080001067983 */ /* 0x000ea80000300a00 */
[----:B------:R-:W-:Y:S04]  /*d400*/  STL.64 [R1+0x3b0], R20 ;  /* 0x0003b01401007387 */ /* 0x000fe80000100a00 */
[----:B------:R0:W-:Y:S04]  /*d410*/  STL.64 [R1+0x3b8], R22 ;  /* 0x0003b81601007387 */ /* 0x0001e80000100a00 */
[----:B0-----:R-:W2:Y:S04]  /*d420*/  LDL.LU.64 R22, [R1+0x17e0] ;  /* 0x0017e00001167983 */ /* 0x001ea80000300a00 */
[----:B------:R-:W2:Y:S04]  /*d430*/  LDL.LU.64 R20, [R1+0x17d8] ;  /* 0x0017d80001147983 */ /* 0x000ea80000300a00 */
[----:B------:R0:W-:Y:S04]  /*d440*/  STL.64 [R1+0x1780], R18 ;  /* 0x0017801201007387 */ /* 0x0001e80000100a00 */
[----:B------:R1:W-:Y:S04]  /*d450*/  STL.64 [R1+0x1778], R16 ;  /* 0x0017781001007387 */ /* 0x0003e80000100a00 */
[----:B0-----:R-:W3:Y:S04]  /*d460*/  LDL.64 R18, [R1+0x8] ;  /* 0x0000080001127983 */ /* 0x001ee80000100a00 */
[----:B-1----:R-:W3:Y:S01]  /*d470*/  LDL.64 R16, [R1] ;  /* 0x0000000001107983 */ /* 0x002ee20000100a00 */
[----:B--2---:R-:W-:-:S15]  /*d480*/  HMMA.16816.F32 R24, R20, R2, R24 ;  /* 0x000000021418723c */ /* 0x004fde0000001818 */
[----:B------:R-:W-:-:S04]  /*d490*/  NOP ;  /* 0x0000000000007918 */ /* 0x000fc80000000000 */
[----:B------:R-:W-:Y:S04]  /*d4a0*/  STL.64 [R1+0x3c0], R24 ;  /* 0x0003c01801007387 */ /* 0x000fe80000100a00 */
[----:B------:R0:W-:Y:S04]  /*d4b0*/  STL.64 [R1+0x3c8], R26 ;  /* 0x0003c81a01007387 */ /* 0x0001e80000100a00 */
[----:B0-----:R-:W3:Y:S04]  /*d4c0*/  LDL.LU.64 R26, [R1+0x17d0] ;  /* 0x0017d000011a7983 */ /* 0x001ee80000300a00 */
[----:B------:R-:W3:Y:S04]  /*d4d0*/  LDL.LU.64 R24, [R1+0x17c8] ;  /* 0x0017c80001187983 */ /* 0x000ee80000300a00 */
[----:B------:R-:W-:Y:S04]  /*d4e0*/  STL.64 [R1+0x1770], R22 ;  /* 0x0017701601007387 */ /* 0x000fe80000100a00 */
[----:B------:R0:W-:Y:S04]  /*d4f0*/  STL.64 [R1+0x1768], R20 ;  /* 0x0017681401007387 */ /* 0x0001e80000100a00 */
[----:B0-----:R-:W2:Y:S04]  /*d500*/  LDL.LU.64 R20, [R1+0x330] ;  /* 0x0003300001147983 */ /* 0x001ea80000300a00 */
[----:B------:R-:W2:Y:S01]  /*d510*/  LDL.LU.64 R22, [R1+0x338] ;  /* 0x0003380001167983 */ /* 0x000ea20000300a00 */
[----:B---3--:R-:W-:-:S15]  /*d520*/  HMMA.16816.F32 R8, R24, R2, R8 ;  /* 0x000000021808723c */ /* 0x008fde0000001808 */
[----:B------:R-:W-:-:S04]  /*d530*/  NOP ;  /* 0x0000000000007918 */ /* 0x000fc80000000000 */
[----:B------:R-:W-:Y:S04]  /*d540*/  STL.64 [R1+0x400], R8 ;  /* 0x0004000801007387 */ /* 0x000fe80000100a00 */
[----:B------:R-:W-:Y:S04]  /*d550*/  STL.64 [R1+0x408], R10 ;  /* 0x0004080a01007387 */ /* 0x000fe80000100a00 */
[----:B------:R-:W0:Y:S04]  /*d560*/  LDSM.16.M88.4 R8, [R0+0x800] ;  /* 0x000800000008783b */ /* 0x000e280000000200 */
[----:B0-----:R-:W-:Y:S01]  /*d570*/  STL.64 [R1+0x650], R8 ;  /* 0x0006500801007387 */ /* 0x001fe20000100a00 */
[----:B------:R-:W-:-:S02]  /*d580*/  IMAD.MOV.U32 R2, RZ, RZ, R8 ;  /* 0x000000ffff027224 */ /* 0x000fc400078e0008 */
[----:B------:R-:W-:Y:S01]  /*d590*/  IMAD.MOV.U32 R3, RZ, RZ, R9 ;  /* 0x000000ffff037224 */ /* 0x000fe200078e0009 */
[----:B------:R0:W-:Y:S04]  /*d5a0*/  STL.64 [R1+0x658], R10 ;  /* 0x0006580a01007387 */ /* 0x0001e80000100a00 */
[----:B0-----:R-:W4:Y:S04]  /*d5b0*/  LDL.LU.64 R10, [R1+0x17c0] ;  /* 0x0017c000010a7983 */ /* 0x001f280000300a00 */
[----:B------:R-:W4:Y:S01]  /*d5c0*/  LDL.LU.64 R8, [R1+0x17b8] ;  /* 0x0017b80001087983 */ /* 0x000f220000300a00 */
[----:B------:R-:W-:-:S02]  /*d5d0*/  F2FP.F16.E5M2.UNPACK_B R2, R2 ;  /* 0x00000002ff02723e */ /* 0x000fc400020004ff */
[----:B------:R-:W-:-:S07]  /*d5e0*/  F2FP.F16.E5M2.UNPACK_B R3, R3 ;  /* 0x00000003ff03723e */ /* 0x000fce00020004ff */
[----:B----4-:R-:W-:Y:S01]  /*d5f0*/  HMMA.16816.F32 R8, R8, R2, R12 ;  /* 0x000000020808723c */ /* 0x010fe2000000180c */
[----:B------:R-:W3:-:S15]  /*d600*/  LDL.LU.64 R12, [R1+0x17b0] ;  /* 0x0017b000010c7983 */ /* 0x000ede0000300a00 */
[----:B------:R-:W-:-:S03]  /*d610*/  NOP ;  /* 0x0000000000007918 */ /* 0x000fc60000000000 */
[----:B------:R-:W-:Y:S04]  /*d620*/  STL.64 [R1+0xc0], R8 ;  /* 0x0000c00801007387 */ /* 0x000fe80000100a00 */
[----:B------:R0:W-:Y:S04]  /*d630*/  STL.64 [R1+0xc8], R10 ;  /* 0x0000c80a01007387 */ /* 0x0001e80000100a00 */
[----:B0-----:R-:W4:Y:S04]  /*d640*/  LDL.LU.64 R10, [R1+0x17a8] ;  /* 0x0017a800010a7983 */ /* 0x001f280000300a00 */
[----:B------:R-:W4:Y:S01]  /*d650*/  LDL.LU.64 R8, [R1+0x17a0] ;  /* 0x0017a00001087983 */ /* 0x000f220000300a00 */
[----:B--2---:R-:W-:Y:S01]  /*d660*/  HMMA.16816.F32 R20, R16, R2, R20 ;  /* 0x000000021014723c */ /* 0x004fe20000001814 */
[----:B------:R-:W-:-:S02]  /*d670*/  IMAD.MOV.U32 R14, RZ, RZ, R16 ;  /* 0x000000ffff0e7224 */ /* 0x000fc400078e0010 */
[----:B------:R-:W-:Y:S02]  /*d680*/  IMAD.MOV.U32 R15, RZ, RZ, R17 ;  /* 0x000000ffff0f7224 */ /* 0x000fe400078e0011 */
[----:B------:R-:W-:Y:S02]  /*d690*/  IMAD.MOV.U32 R29, RZ, RZ, R18 ;  /* 0x000000ffff1d7224 */ /* 0x000fe400078e0012 */
[----:B------:R-:W-:-:S12]  /*d6a0*/  IMAD.MOV.U32 R28, RZ, RZ, R19 ;  /* 0x000000ffff1c7224 */ /* 0x000fd800078e0013 */
[----:B------:R-:W-:Y:S04]  /*d6b0*/  STL.64 [R1+0x200], R20 ;  /* 0x0002001401007387 */ /* 0x000fe80000100a00 */
[----:B------:R-:W-:Y:S01]  /*d6c0*/  STL.64 [R1+0x208], R22 ;  /* 0x0002081601007387 */ /* 0x000fe20000100a00 */
[----:B----4-:R-:W-:Y:S03]  /*d6d0*/  HMMA.16816.F32 R16, R8, R2, R4 ;  /* 0x000000020810723c */ /* 0x010fe60000001804 */
[----:B------:R-:W3:Y:S04]  /*d6e0*/  LDL.LU.64 R4, [R1+0x220] ;  /* 0x0002200001047983 */ /* 0x000ee80000300a00 */
[----:B------:R-:W3:-:S12]  /*d6f0*/  LDL.LU.64 R6, [R1+0x228] ;  /* 0x0002280001067983 */ /* 0x000ed80000300a00 */
[----:B------:R0:W-:Y:S04]  /*d700*/  STL.64 [R1+0x260], R16 ;  /* 0x0002601001007387 */ /* 0x0001e80000100a00 */
[----:B------:R1:W-:Y:S04]  /*d710*/  STL.64 [R1+0x268], R18 ;  /* 0x0002681201007387 */ /* 0x0003e80000100a00 */
[----:B0-----:R-:W2:Y:S04]  /*d720*/  LDL.LU.64 R16, [R1+0x1f0] ;  /* 0x0001f00001107983 */ /* 0x001ea80000300a00 */
[----:B-1----:R-:W2:Y:S04]  /*d730*/  LDL.LU.64 R18, [R1+0x1f8] ;  /* 0x0001f80001127983 */ /* 0x002ea80000300a00 */
[----:B------:R-:W4:Y:S04]  /*d740*/  LDL.LU.64 R20, [R1+0x170] ;  /* 0x0001700001147983 */ /* 0x000f280000300a00 */
[----:B------:R-:W4:Y:S04]  /*d750*/  LDL.LU.64 R22, [R1+0x178] ;  /* 0x0001780001167983 */ /* 0x000f280000300a00 */
[----:B------:R-:W-:Y:S04]  /*d760*/  STL.64 [R1+0x1730], R10 ;  /* 0x0017300a01007387 */ /* 0x000fe80000100a00 */
[----:B------:R0:W-:Y:S02]  /*d770*/  STL.64 [R1+0x1728], R8 ;  /* 0x0017280801007387 */ /* 0x0001e40000100a00 */
[----:B0-----:R-:W-:-:S02]  /*d780*/  IMAD.MOV.U32 R8, RZ, RZ, R14 ;  /* 0x000000ffff087224 */ /* 0x001fc400078e000e */
[----:B------:R-:W3:Y:S01]  /*d790*/  LDL.LU R14, [R1+0x179c] ;  /* 0x00179c00010e7983 */ /* 0x000ee20000300800 */
[----:B------:R-:W-:-:S03]  /*d7a0*/  IMAD.MOV.U32 R9, RZ, RZ, R15 ;  /* 0x000000ffff097224 */ /* 0x000fc600078e000f */
[----:B------:R-:W3:Y:S01]  /*d7b0*/  LDL.LU R15, [R1+0x1798] ;  /* 0x00179800010f7983 */ /* 0x000ee20000300800 */
[----:B------:R-:W-:Y:S02]  /*d7c0*/  IMAD.MOV.U32 R10, RZ, RZ, R29 ;  /* 0x000000ffff0a7224 */ /* 0x000fe400078e001d */
[----:B------:R-:W-:-:S05]  /*d7d0*/  IMAD.MOV.U32 R11, RZ, RZ, R28 ;  /* 0x000000ffff0b7224 */ /* 0x000fca00078e001c */
[----:B------:R0:W-:Y:S04]  /*d7e0*/  STL.64 [R1+0x1750], R10 ;  /* 0x0017500a01007387 */ /* 0x0001e80000100a00 */
[----:B------:R1:W-:Y:S04]  /*d7f0*/  STL.64 [R1+0x1748], R8 ;  /* 0x0017480801007387 */ /* 0x0003e80000100a00 */
[----:B0-----:R-:W2:Y:S04]  /*d800*/  LDL.64 R10, [R1+0x18] ;  /* 0x00001800010a7983 */ /* 0x001ea80000100a00 */
[----:B-1----:R-:W4:Y:S01]  /*d810*/  LDL.64 R8, [R1+0x10] ;  /* 0x0000100001087983 */ /* 0x002f220000100a00 */
[-C--:B---3--:R-:W-:Y:S03]  /*d820*/  HMMA.16816.F32 R4, R12, R2.reuse, R4 ;  /* 0x000000020c04723c */ /* 0x088fe60000001804 */
[----:B--2---:R-:W-:Y:S04]  /*d830*/  STL.64 [R1+0x1760], R10 ;  /* 0x0017600a01007387 */ /* 0x004fe80000100a00 */
[----:B----4-:R0:W-:Y:S04]  /*d840*/  STL.64 [R1+0x1758], R8 ;  /* 0x0017580801007387 */ /* 0x0101e80000100a00 */
[----:B0-----:R-:W2:Y:S04]  /*d850*/  LDL.LU.64 R8, [R1+0x40] ;  /* 0x0000400001087983 */ /* 0x001ea80000300a00 */
[----:B------:R-:W2:Y:S04]  /*d860*/  LDL.LU.64 R10, [R1+0x48] ;  /* 0x00004800010a7983 */ /* 0x000ea80000300a00 */
[----:B------:R-:W-:Y:S04]  /*d870*/  STL.64 [R1+0x2f0], R4 ;  /* 0x0002f00401007387 */ /* 0x000fe80000100a00 */
[----:B------:R0:W-:Y:S04]  /*d880*/  STL.64 [R1+0x2f8], R6 ;  /* 0x0002f80601007387 */ /* 0x0001e80000100a00 */
[----:B0-----:R-:W3:Y:S04]  /*d890*/  LDL.LU.64 R6, [R1+0x1790] ;  /* 0x0017900001067983 */ /* 0x001ee80000300a00 */
[----:B------:R-:W3:Y:S04]  /*d8a0*/  LDL.LU.64 R4, [R1+0x1788] ;  /* 0x0017880001047983 */ /* 0x000ee80000300a00 */
[----:B------:R-:W-:Y:S04]  /*d8b0*/  STL.64 [R1+0x1740], R14 ;  /* 0x0017400e01007387 */ /* 0x000fe80000100a00 */
[----:B------:R0:W-:Y:S04]  /*d8c0*/  STL.64 [R1+0x1738], R12 ;  /* 0x0017380c01007387 */ /* 0x0001e80000100a00 */
[----:B0-----:R-:W4:Y:S04]  /*d8d0*/  LDL.LU.64 R12, [R1+0xf0] ;  /* 0x0000f000010c7983 */ /* 0x001f280000300a00 */
[----:B------:R-:W4:Y:S01]  /*d8e0*/  LDL.LU.64 R14, [R1+0xf8] ;  /* 0x0000f800010e7983 */ /* 0x000f220000300a00 */
[----:B---3--:R-:W-:-:S15]  /*d8f0*/  HMMA.16816.F32 R16, R4, R2, R16 ;  /* 0x000000020410723c */ /* 0x008fde0000001810 */
[----:B------:R-:W-:-:S04]  /*d900*/  NOP ;  /* 0x0000000000007918 */ /* 0x000fc80000000000 */
        /* <DEDUP_REMOVED lines=8> */
[----:B0-----:R-:W4:Y:S04]  /*d990*/  LDL.LU.64 R22, [R1+0x1770] ;  /* 0x0017700001167983 */ /* 0x001f280000300a00 */
[----:B------:R-:W4:Y:S04]  /*d9a0*/  LDL.LU.64 R20, [R1+0x1768] ;  /* 0x0017680001147983 */ /* 0x000f280000300a00 */
[----:B------:R-:W-:Y:S04]  /*d9b0*/  STL.64 [R1+0x1720], R18 ;  /* 0x0017201201007387 */ /* 0x000fe80000100a00 */
[----:B------:R4:W-:Y:S01]  /*d9c0*/  STL.64 [R1+0x1718], R16 ;  /* 0x0017181001007387 */ /* 0x0009e20000100a00 */
[-C--:B--2---:R-:W-:Y:S08]  /*d9d0*/  HMMA.16816.F32 R8, R24, R2.reuse, R8 ;  /* 0x000000021808723c */ /* 0x084ff00000001808 */
[----:B----4-:R-:W-:Y:S01]  /*d9e0*/  HMMA.16816.F32 R16, R20, R2, R12 ;  /* 0x000000021410723c */ /* 0x010fe2000000180c */
[----:B------:R-:W2:Y:S04]  /*d9f0*/  LDL.LU.64 R12, [R1+0x3d0] ;  /* 0x0003d000010c7983 */ /* 0x000ea80000300a00 */
[----:B------:R-:W2:-:S14]  /*da00*/  LDL.LU.64 R14, [R1+0x3d8] ;  /* 0x0003d800010e7983 */ /* 0x000e9c0000300a00 */
[----:B------:R-:W-:Y:S04]  /*da10*/  STL.64 [R1+0x3a0], R16 ;  /* 0x0003a01001007387 */ /* 0x000fe80000100a00 */
[----:B------:R-:W-:Y:S04]  /*da20*/  STL.64 [R1+0x3a8], R18 ;  /* 0x0003a81201007387 */ /* 0x000fe80000100a00 */
[----:B------:R-:W-:Y:S04]  /*da30*/  STL.64 [R1+0x1710], R22 ;  /* 0x0017101601007387 */ /* 0x000fe80000100a00 */
[----:B------:R0:W-:Y:S04]  /*da40*/  STL.64 [R1+0x1708], R20 ;  /* 0x0017081401007387 */ /* 0x0001e80000100a00 */
[----:B0-----:R-:W3:Y:S04]  /*da50*/  LDL.LU.64 R20, [R1+0x3e0] ;  /* 0x0003e00001147983 */ /* 0x001ee80000300a00 */
[----:B------:R-:W3:Y:S04]  /*da60*/  LDL.LU.64 R22, [R1+0x3e8] ;  /* 0x0003e80001167983 */ /* 0x000ee80000300a00 */
[----:B------:R-:W4:Y:S04]  /*da70*/  LDL.LU.64 R16, [R1+0x280] ;  /* 0x0002800001107983 */ /* 0x000f280000300a00 */
[----:B------:R-:W4:Y:S04]  /*da80*/  LDL.LU.64 R18, [R1+0x288] ;  /* 0x0002880001127983 */ /* 0x000f280000300a00 */
[----:B------:R-:W-:Y:S04]  /*da90*/  STL.64 [R1+0x3f0], R8 ;  /* 0x0003f00801007387 */ /* 0x000fe80000100a00 */
[----:B------:R-:W-:Y:S04]  /*daa0*/  STL.64 [R1+0x3f8], R10 ;  /* 0x0003f80a01007387 */ /* 0x000fe80000100a00 */
[----:B------:R-:W0:Y:S04]  /*dab0*/  LDSM.16.M88.4 R8, [R0+0x1000] ;  /* 0x001000000008783b */ /* 0x000e280000000200 */
[----:B------:R-:W-:Y:S04]  /*dac0*/  STL.64 [R1+0x1700], R26 ;  /* 0x0017001a01007387 */ /* 0x000fe80000100a00 */
[----:B------:R1:W-:Y:S04]  /*dad0*/  STL.64 [R1+0x16f8], R24 ;  /* 0x0016f81801007387 */ /* 0x0003e80000100a00 */
[----:B-1----:R-:W2:Y:S04]  /*dae0*/  LDL.LU.64 R24, [R1+0x340] ;  /* 0x0003400001187983 */ /* 0x002ea80000300a00 */
[----:B------:R-:W2:Y:S04]  /*daf0*/  LDL.LU.64 R26, [R1+0x348] ;  /* 0x00034800011a7983 */ /* 0x000ea80000300a00 */
[----:B0-----:R-:W-:Y:S01]  /*db00*/  STL.64 [R1+0x640], R8 ;  /* 0x0006400801007387 */ /* 0x001fe20000100a00 */
[----:B------:R-:W-:-:S02]  /*db10*/  IMAD.MOV.U32 R2, RZ, RZ, R8 ;  /* 0x000000ffff027224 */ /* 0x000fc400078e0008 */
[----:B------:R-:W-:Y:S01]  /*db20*/  IMAD.MOV.U32 R3, RZ, RZ, R9 ;  /* 0x000000ffff037224 */ /* 0x000fe200078e0009 */
[----:B------:R0:W-:Y:S04]  /*db30*/  STL.64 [R1+0x648], R10 ;  /* 0x0006480a01007387 */ /* 0x0001e80000100a00 */
[----:B0-----:R-:W3:Y:S04]  /*db40*/  LDL.LU.64 R10, [R1+0x1760] ;  /* 0x00176000010a7983 */ /* 0x001ee80000300a00 */
[----:B------:R-:W3:Y:S01]  /*db50*/  LDL.LU.64 R8, [R1+0x1758] ;  /* 0x0017580001087983 */ /* 0x000ee20000300a00 */
[----:B------:R-:W-:-:S02]  /*db60*/  F2FP.F16.E5M2.UNPACK_B R2, R2 ;  /* 0x00000002ff02723e */ /* 0x000fc400020004ff */
[----:B------:R-:W-:-:S07]  /*db70*/  F2FP.F16.E5M2.UNPACK_B R3, R3 ;  /* 0x00000003ff03723e */ /* 0x000fce00020004ff */
[----:B---3--:R-:W-:-:S15]  /*db80*/  HMMA.16816.F32 R20, R8, R2, R20 ;  /* 0x000000020814723c */ /* 0x008fde0000001814 */
        /* <DEDUP_REMOVED lines=10> */
[----:B------:R-:W4:Y:S04]  /*dc30*/  LDL.LU.64 R14, [R1+0x1740] ;  /* 0x00174000010e7983 */ /* 0x000f280000300a00 */
[----:B------:R-:W4:-:S13]  /*dc40*/  LDL.LU.64 R12, [R1+0x1738] ;  /* 0x00173800010c7983 */ /* 0x000f1a0000300a00 */
[----:B------:R-:W-:Y:S04]  /*dc50*/  STL.64 [R1+0x1a0], R8 ;  /* 0x0001a00801007387 */ /* 0x000fe80000100a00 */
[----:B------:R0:W-:Y:S04]  /*dc60*/  STL.64 [R1+0x1a8], R10 ;  /* 0x0001a80a01007387 */ /* 0x0001e80000100a00 */
[----:B0-----:R-:W2:Y:S04]  /*dc70*/  LDL.LU.64 R10, [R1+0x1730] ;  /* 0x00173000010a7983 */ /* 0x001ea80000300a00 */
[----:B------:R-:W2:Y:S02]  /*dc80*/  LDL.LU.64 R8, [R1+0x1728] ;  /* 0x0017280001087983 */ /* 0x000ea40000300a00 */
[----:B--2---:R-:W-:Y:S02]  /*dc90*/  HMMA.16816.F32 R24, R8, R2, R24 ;  /* 0x000000020818723c */ /* 0x004fe40000001818 */
[----:B------:R0:W-:Y:S04]  /*dca0*/  STL.64 [R1+0x16b0], R10 ;  /* 0x0016b00a01007387 */ /* 0x0001e80000100a00 */
[----:B------:R1:W-:-:S13]  /*dcb0*/  STL.64 [R1+0x16a8], R8 ;  /* 0x0016a80801007387 */ /* 0x0003da0000100a00 */
[----:B------:R-:W-:Y:S04]  /*dcc0*/  STL.64 [R1+0x1f0], R24 ;  /* 0x0001f01801007387 */ /* 0x000fe80000100a00 */
[----:B------:R-:W-:Y:S04]  /*dcd0*/  STL.64 [R1+0x1f8], R26 ;  /* 0x0001f81a01007387 */ /* 0x000fe80000100a00 */
[----:B0-----:R-:W2:Y:S04]  /*dce0*/  LDL.64 R10, [R1+0x8] ;  /* 0x00000800010a7983 */ /* 0x001ea80000100a00 */
[----:B-1----:R-:W3:Y:S04]  /*dcf0*/  LDL.64 R8, [R1] ;  /* 0x0000000001087983 */ /* 0x002ee80000100a00 */
[----:B--2---:R0:W-:Y:S04]  /*dd00*/  STL.64 [R1+0x16d0], R10 ;  /* 0x0016d00a01007387 */ /* 0x0041e80000100a00 */
[----:B---3--:R1:W-:Y:S01]  /*dd10*/  STL.64 [R1+0x16c8], R8 ;  /* 0x0016c80801007387 */ /* 0x0083e20000100a00 */
[----:B0-----:R-:W-:-:S02]  /*dd20*/  IMAD.MOV.U32 R10, RZ, RZ, R21 ;  /* 0x000000ffff0a7224 */ /* 0x001fc400078e0015 */
[----:B------:R-:W-:Y:S02]  /*dd30*/  IMAD.MOV.U32 R11, RZ, RZ, R20 ;  /* 0x000000ffff0b7224 */ /* 0x000fe400078e0014 */
[----:B-1----:R-:W-:Y:S02]  /*dd40*/  IMAD.MOV.U32 R8, RZ, RZ, R23 ;  /* 0x000000ffff087224 */ /* 0x002fe400078e0017 */
[----:B------:R-:W-:Y:S01]  /*dd50*/  IMAD.MOV.U32 R9, RZ, RZ, R22 ;  /* 0x000000ffff097224 */ /* 0x000fe200078e0016 */
[----:B------:R-:W-:Y:S04]  /*dd60*/  STL.64 [R1+0x16f0], R10 ;  /* 0x0016f00a01007387 */ /* 0x000fe80000100a00 */
[----:B------:R4:W-:Y:S02]  /*dd70*/  STL.64 [R1+0x16e8], R8 ;  /* 0x0016e80801007387 */ /* 0x0009e40000100a00 */
[----:B----4-:R-:W-:Y:S02]  /*dd80*/  HMMA.16816.F32 R8, R12, R2, R16 ;  /* 0x000000020c08723c */ /* 0x010fe40000001810 */
[----:B------:R-:W2:Y:S04]  /*dd90*/  LDL.LU.64 R16, [R1+0x1e0] ;  /* 0x0001e00001107983 */ /* 0x000ea80000300a00 */
[----:B------:R-:W2:-:S13]  /*dda0*/  LDL.LU.64 R18, [R1+0x1e8] ;  /* 0x0001e80001127983 */ /* 0x000e9a0000300a00 */
[----:B------:R0:W-:Y:S04]  /*ddb0*/  STL.64 [R1+0x250], R8 ;  /* 0x0002500801007387 */ /* 0x0001e80000100a00 */
[----:B------:R1:W-:Y:S04]  /*ddc0*/  STL.64 [R1+0x258], R10 ;  /* 0x0002580a01007387 */ /* 0x0003e80000100a00 */
[----:B------:R-:W3:Y:S04]  /*ddd0*/  LDL.LU.64 R20, [R1+0x160] ;  /* 0x0001600001147983 */ /* 0x000ee80000300a00 */
[----:B------:R-:W3:Y:S04]  /*dde0*/  LDL.LU.64 R22, [R1+0x168] ;  /* 0x0001680001167983 */ /* 0x000ee80000300a00 */
[----:B------:R-:W4:Y:S04]  /*ddf0*/  LDL.LU.64 R24, [R1+0xe0] ;  /* 0x0000e00001187983 */ /* 0x000f280000300a00 */
[----:B------:R-:W4:Y:S04]  /*de00*/  LDL.LU.64 R26, [R1+0xe8] ;  /* 0x0000e800011a7983 */ /* 0x000f280000300a00 */
[----:B0-----:R-:W2:Y:S04]  /*de10*/  LDL.LU.64 R8, [R1+0x30] ;  /* 0x0000300001087983 */ /* 0x001ea80000300a00 */
[----:B-1----:R-:W2:Y:S04]  /*de20*/  LDL.LU.64 R10, [R1+0x38] ;  /* 0x00003800010a7983 */ /* 0x002ea80000300a00 */
[----:B------:R-:W-:Y:S04]  /*de30*/  STL.64 [R1+0x16a0], R14 ;  /* 0x0016a00e01007387 */ /* 0x000fe80000100a00 */
[----:B------:R0:W-:Y:S04]  /*de40*/  STL.64 [R1+0x1698], R12 ;  /* 0x0016980c01007387 */ /* 0x0001e80000100a00 */
[----:B0-----:R-:W2:Y:S04]  /*de50*/  LDL.LU.64 R12, [R1+0x430] ;  /* 0x00043000010c7983 */ /* 0x001ea80000300a00 */
[----:B------:R-:W2:Y:S04]  /*de60*/  LDL.LU.64 R14, [R1+0x438] ;  /* 0x00043800010e7983 */ /* 0x000ea80000300a00 */
[----:B--2---:R-:W-:Y:S04]  /*de70*/  STL.64 [R1+0x16c0], R14 ;  /* 0x0016c00e01007387 */ /* 0x004fe80000100a00 */
[----:B------:R0:W-:Y:S04]  /*de80*/  STL.64 [R1+0x16b8], R12 ;  /* 0x0016b80c01007387 */ /* 0x0001e80000100a00 */
[----:B0-----:R-:W2:Y:S04]  /*de90*/  LDL.LU.64 R12, [R1+0x470] ;  /* 0x00047000010c7983 */ /* 0x001ea80000300a00 */
[----:B------:R-:W2:Y:S01]  /*dea0*/  LDL.LU.64 R14, [R1+0x478] ;  /* 0x00047800010e7983 */ /* 0x000ea20000300a00 */
[-C--:B------:R-:W-:Y:S03]  /*deb0*/  HMMA.16816.F32 R16, R4, R2.reuse, R16 ;  /* 0x000000020410723c */ /* 0x080fe60000001810 */
[----:B--2---:R-:W-:Y:S04]  /*dec0*/  STL.64 [R1+0x16e0], R14 ;  /* 0x0016e00e01007387 */ /* 0x004fe80000100a00 */
[----:B------:R0:W-:Y:S04]  /*ded0*/  STL.64 [R1+0x16d8], R12 ;  /* 0x0016d80c01007387 */ /* 0x0001e80000100a00 */
        /* <DEDUP_REMOVED lines=13> */
[----:B------:R0:W-:Y:S04]  /*dfb0*/  STL.64 [R1+0x348], R22 ;  /* 0x0003481601007387 */ /* 0x0001e80000100a00 */
[----:B0-----:R-:W4:Y:S04]  /*dfc0*/  LDL.LU.64 R22, [R1+0x1710] ;  /* 0x0017100001167983 */ /* 0x001f280000300a00 */
[----:B------:R-:W4:Y:S02]  /*dfd0*/  LDL.LU.64 R20, [R1+0x1708] ;  /* 0x0017080001147983 */ /* 0x000f240000300a00 */
[----:B----4-:R-:W-:-:S15]  /*dfe0*/  HMMA.16816.F32 R24, R20, R2, R24 ;  /* 0x000000021418723c */ /* 0x010fde0000001818 */
        /* <DEDUP_REMOVED lines=14> */
[----:B0-----:R-:W2:Y:S04]  /*e0d0*/  LDL.LU.64 R10, [R1+0x16f0] ;  /* 0x0016f000010a7983 */ /* 0x001ea80000300a00 */
[----:B------:R-:W2:Y:S01]  /*e0e0*/  LDL.LU.64 R8, [R1+0x16e8] ;  /* 0x0016e80001087983 */ /* 0x000ea20000300a00 */
[----:B------:R-:W-:-:S02]  /*e0f0*/  F2FP.F16.E5M2.UNPACK_B R2, R2 ;  /* 0x00000002ff02723e */ /* 0x000fc400020004ff */
[----:B------:R-:W-:-:S07]  /*e100*/  F2FP.F16.E5M2.UNPACK_B R3, R3 ;  /* 0x00000003ff03723e */ /* 0x000fce00020004ff */
[----:B--2---:R-:W-:Y:S01]  /*e110*/  HMMA.16816.F32 R8, R8, R2, R12 ;  /* 0x000000020808723c */ /* 0x004fe2000000180c */
[----:B------:R-:W2:Y:S04]  /*e120*/  LDL.LU.64 R14, [R1+0x16e0] ;  /* 0x0016e000010e7983 */ /* 0x000ea80000300a00 */
[----:B------:R-:W2:-:S14]  /*e130*/  LDL.LU.64 R12, [R1+0x16d8] ;  /* 0x0016d800010c7983 */ /* 0x000e9c0000300a00 */
[----:B------:R-:W-:Y:S04]  /*e140*/  STL.64 [R1+0x90], R8 ;  /* 0x0000900801007387 */ /* 0x000fe80000100a00 */
[----:B------:R0:W-:Y:S04]  /*e150*/  STL.64 [R1+0x98], R10 ;  /* 0x0000980a01007387 */ /* 0x0001e80000100a00 */
[----:B0-----:R-:W2:Y:S04]  /*e160*/  LDL.LU.64 R10, [R1+0x16d0] ;  /* 0x0016d000010a7983 */ /* 0x001ea80000300a00 */
[----:B------:R-:W2:Y:S02]  /*e170*/  LDL.LU.64 R8, [R1+0x16c8] ;  /* 0x0016c80001087983 */ /* 0x000ea40000300a00 */
[----:B--2---:R-:W-:Y:S01]  /*e180*/  HMMA.16816.F32 R12, R8, R2, R12 ;  /* 0x00000002080c723c */ /* 0x004fe2000000180c */
[----:B------:R-:W-:-:S02]  /*e190*/  IMAD.MOV.U32 R29, RZ, RZ, R10 ;  /* 0x000000ffff1d7224 */ /* 0x000fc400078e000a */
[----:B------:R-:W-:-:S15]  /*e1a0*/  IMAD.MOV.U32 R28, RZ, RZ, R11 ;  /* 0x000000ffff1c7224 */ /* 0x000fde00078e000b */
[----:B------:R-:W-:Y:S01]  /*e1b0*/  NOP ;  /* 0x0000000000007918 */ /* 0x000fe20000000000 */
[----:B------:R-:W-:Y:S04]  /*e1c0*/  STL.64 [R1+0x150], R12 ;  /* 0x0001500c01007387 */ /* 0x000fe80000100a00 */
[----:B------:R0:W-:Y:S04]  /*e1d0*/  STL.64 [R1+0x158], R14 ;  /* 0x0001580e01007387 */ /* 0x0001e80000100a00 */
[----:B0-----:R-:W2:Y:S04]  /*e1e0*/  LDL.LU.64 R14, [R1+0x16c0] ;  /* 0x0016c000010e7983 */ /* 0x001ea80000300a00 */
[----:B------:R-:W2:Y:S04]  /*e1f0*/  LDL.LU.64 R12, [R1+0x16b8] ;  /* 0x0016b800010c7983 */ /* 0x000ea80000300a00 */
[----:B------:R-:W2:Y:S04]  /*e200*/  LDL.LU.64 R10, [R1+0x16b0] ;  /* 0x0016b000010a7983 */ /* 0x000ea80000300a00 */
[----:B------:R-:W2:Y:S02]  /*e210*/  LDL.LU.64 R8, [R1+0x16a8] ;  /* 0x0016a80001087983 */ /* 0x000ea40000300a00 */
[----:B--2---:R-:W-:-:S15]  /*e220*/  HMMA.16816.F32 R12, R8, R2, R12 ;  /* 0x00000002080c723c */ /* 0x004fde000000180c */
[----:B------:R-:W-:-:S04]  /*e230*/  NOP ;  /* 0x0000000000007918 */ /* 0x000fc80000000000 */
[----:B------:R-:W-:Y:S04]  /*e240*/  STL.64 [R1+0x190], R12 ;  /* 0x0001900c01007387 */ /* 0x000fe80000100a00 */
[----:B------:R0:W-:Y:S04]  /*e250*/  STL.64 [R1+0x198], R14 ;  /* 0x0001980e01007387 */ /* 0x0001e80000100a00 */
[----:B0-----:R-:W2:Y:S04]  /*e260*/  LDL.LU.64 R14, [R1+0x16a0] ;  /* 0x0016a000010e7983 */ /* 0x001ea80000300a00 */
[----:B------:R-:W2:Y:S04]  /*e270*/  LDL.LU.64 R12, [R1+0x1698] ;  /* 0x00169800010c7983 */ /* 0x000ea80000300a00 */
[----:B------:R-:W-:Y:S04]  /*e280*/  STL.64 [R1+0x1660], R10 ;  /* 0x0016600a01007387 */ /* 0x000fe80000100a00 */
[----:B------:R0:W-:Y:S04]  /*e290*/  STL.64 [R1+0x1658], R8 ;  /* 0x0016580801007387 */ /* 0x0001e80000100a00 */
[----:B0-----:R-:W3:Y:S04]  /*e2a0*/  LDL.LU.64 R8, [R1+0x1d0] ;  /* 0x0001d00001087983 */ /* 0x001ee80000300a00 */
[----:B------:R-:W3:Y:S01]  /*e2b0*/  LDL.LU.64 R10, [R1+0x1d8] ;  /* 0x0001d800010a7983 */ /* 0x000ee20000300a00 */
        /* <DEDUP_REMOVED lines=12> */
[----:B------:R0:W-:Y:S04]  /*e380*/  STL.64 [R1+0x240], R8 ;  /* 0x0002400801007387 */ /* 0x0001e80000100a00 */
[----:B------:R1:W-:Y:S04]  /*e390*/  STL.64 [R1+0x248], R10 ;  /* 0x0002480a01007387 */ /* 0x0003e80000100a00 */
[----:B0-----:R-:W3:Y:S04]  /*e3a0*/  LDL.LU.64 R8, [R1+0x70] ;  /* 0x0000700001087983 */ /* 0x001ee80000300a00 */
[----:B-1----:R-:W3:Y:S04]  /*e3b0*/  LDL.LU.64 R10, [R1+0x78] ;  /* 0x00007800010a7983 */ /* 0x002ee80000300a00 */
[----:B------:R0:W-:Y:S04]  /*e3c0*/  STL.64 [R1+0x1648], R6 ;  /* 0x0016480601007387 */ /* 0x0001e80000100a00 */
[----:B------:R1:W-:Y:S04]  /*e3d0*/  STL.64 [R1+0x1640], R4 ;  /* 0x0016400401007387 */ /* 0x0003e80000100a00 */
[----:B0-----:R-:W4:Y:S04]  /*e3e0*/  LDL.64 R6, [R1+0x18] ;  /* 0x0000180001067983 */ /* 0x001f280000100a00 */
[----:B-1----:R-:W2:Y:S04]  /*e3f0*/  LDL.64 R4, [R1+0x10] ;  /* 0x0000100001047983 */ /* 0x002ea80000100a00 */
[----:B----4-:R-:W-:Y:S04]  /*e400*/  STL.64 [R1+0x1680], R6 ;  /* 0x0016800601007387 */ /* 0x010fe80000100a00 */
[----:B--2---:R0:W-:Y:S04]  /*e410*/  STL.64 [R1+0x1678], R4 ;  /* 0x0016780401007387 */ /* 0x0041e80000100a00 */
[----:B0-----:R-:W2:Y:S04]  /*e420*/  LDL.LU.64 R4, [R1+0x180] ;  /* 0x0001800001047983 */ /* 0x001ea80000300a00 */
[----:B------:R-:W2:Y:S04]  /*e430*/  LDL.LU.64 R6, [R1+0x188] ;  /* 0x0001880001067983 */ /* 0x000ea80000300a00 */
[----:B------:R-:W-:Y:S04]  /*e440*/  STL [R1+0x1654], R18 ;  /* 0x0016541201007387 */ /* 0x000fe80000100800 */
[----:B------:R-:W-:Y:S01]  /*e450*/  STL [R1+0x1650], R19 ;  /* 0x0016501301007387 */ /* 0x000fe20000100800 */
[----:B--2---:R-:W-:-:S15]  /*e460*/  HMMA.16816.F32 R4, R16, R2, R4 ;  /* 0x000000021004723c */ /* 0x004fde0000001804 */
[----:B------:R-:W-:-:S04]  /*e470*/  NOP ;  /* 0x0000000000007918 */ /* 0x000fc80000000000 */
[----:B------:R-:W-:Y:S04]  /*e480*/  STL.64 [R1+0x2d0], R4 ;  /* 0x0002d00401007387 */ /* 0x000fe80000100a00 */
[----:B------:R0:W-:Y:S02]  /*e490*/  STL.64 [R1+0x2d8], R6 ;  /* 0x0002d80601007387 */ /* 0x0001e40000100a00 */
[----:B0-----:R-:W-:Y:S02]  /*e4a0*/  HMMA.16816.F32 R4, R20, R2, R12 ;  /* 0x000000021404723c */ /* 0x001fe4000000180c */
[----:B------:R-:W2:Y:S04]  /*e4b0*/  LDL.LU.64 R12, [R1+0x540] ;  /* 0x00054000010c7983 */ /* 0x000ea80000300a00 */
[----:B------:R-:W2:-:S13]  /*e4c0*/  LDL.LU.64 R14, [R1+0x548] ;  /* 0x00054800010e7983 */ /* 0x000e9a0000300a00 */
[----:B------:R-:W-:Y:S04]  /*e4d0*/  STL.64 [R1+0x330], R4 ;  /* 0x0003300401007387 */ /* 0x000fe80000100a00 */
[----:B------:R3:W-:Y:S02]  /*e4e0*/  STL.64 [R1+0x338], R6 ;  /* 0x0003380601007387 */ /* 0x0007e40000100a00 */
[----:B---3--:R-:W-:Y:S02]  /*e4f0*/  HMMA.16816.F32 R4, R24, R2, R8 ;  /* 0x000000021804723c */ /* 0x008fe40000001808 */
        /* <DEDUP_REMOVED lines=11> */
[----:B-1----:R-:W4:Y:S04]  /*e5b0*/  LDL R24, [R1] ;  /* 0x0000000001187983 */ /* 0x002f280000100800 */
[----:B------:R-:W4:Y:S04]  /*e5c0*/  LDL R25, [R1+0x4] ;  /* 0x0000040001197983 */ /* 0x000f280000100800 */
[----:B0-----:R-:W-:Y:S01]  /*e5d0*/  STL.64 [R1+0x620], R4 ;  /* 0x0006200401007387 */ /* 0x001fe20000100a00 */
[----:B------:R-:W-:-:S02]  /*e5e0*/  IMAD.MOV.U32 R2, RZ, RZ, R4 ;  /* 0x000000ffff027224 */ /* 0x000fc400078e0004 */
[----:B------:R-:W-:Y:S01]  /*e5f0*/  IMAD.MOV.U32 R3, RZ, RZ, R5 ;  /* 0x000000ffff037224 */ /* 0x000fe200078e0005 */
[----:B------:R0:W-:Y:S04]  /*e600*/  STL.64 [R1+0x628], R6 ;  /* 0x0006280601007387 */ /* 0x0001e80000100a00 */
[----:B0-----:R-:W2:Y:S04]  /*e610*/  LDL.LU.64 R6, [R1+0x1680] ;  /* 0x0016800001067983 */ /* 0x001ea80000300a00 */
[----:B------:R-:W2:Y:S01]  /*e620*/  LDL.LU.64 R4, [R1+0x1678] ;  /* 0x0016780001047983 */ /* 0x000ea20000300a00 */
[----:B------:R-:W-:-:S02]  /*e630*/  F2FP.F16.E5M2.UNPACK_B R2, R2 ;  /* 0x00000002ff02723e */ /* 0x000fc400020004ff */
[----:B------:R-:W-:Y:S01]  /*e640*/  F2FP.F16.E5M2.UNPACK_B R3, R3 ;  /* 0x00000003ff03723e */ /* 0x000fe200020004ff */
[----:B------:R-:W-:Y:S02]  /*e650*/  IMAD.MOV.U32 R26, RZ, RZ, R29 ;  /* 0x000000ffff1a7224 */ /* 0x000fe400078e001d */
[----:B------:R-:W-:-:S07]  /*e660*/  IMAD.MOV.U32 R27, RZ, RZ, R28 ;  /* 0x000000ffff1b7224 */ /* 0x000fce00078e001c */
[-C--:B----4-:R-:W-:Y:S08]  /*e670*/  HMMA.16816.F32 R24, R24, R2.reuse, R8 ;  /* 0x000000021818723c */ /* 0x090ff00000001808 */
[----:B--2---:R-:W-:Y:S01]  /*e680*/  HMMA.16816.F32 R12, R4, R2, R12 ;  /* 0x00000002040c723c */ /* 0x004fe2000000180c */
[----:B------:R-:W-:Y:S02]  /*e690*/  IMAD.MOV.U32 R18, RZ, RZ, R4 ;  /* 0x000000ffff127224 */ /* 0x000fe400078e0004 */
[----:B------:R-:W-:-:S02]  /*e6a0*/  IMAD.MOV.U32 R19, RZ, RZ, R5 ;  /* 0x000000ffff137224 */ /* 0x000fc400078e0005 */
[----:B------:R-:W-:Y:S02]  /*e6b0*/  IMAD.MOV.U32 R29, RZ, RZ, R6 ;  /* 0x000000ffff1d7224 */ /* 0x000fe400078e0006 */
[----:B------:R-:W-:-:S12]  /*e6c0*/  IMAD.MOV.U32 R28, RZ, RZ, R7 ;  /* 0x000000ffff1c7224 */ /* 0x000fd800078e0007 */
[----:B------:R-:W-:Y:S04]  /*e6d0*/  STL.64 [R1+0x80], R12 ;  /* 0x0000800c01007387 */ /* 0x000fe80000100a00 */
[----:B------:R0:W-:Y:S04]  /*e6e0*/  STL.64 [R1+0x88], R14 ;  /* 0x0000880e01007387 */ /* 0x0001e80000100a00 */
[----:B0-----:R-:W2:Y:S04]  /*e6f0*/  LDL.LU.64 R14, [R1+0x1670] ;  /* 0x00167000010e7983 */ /* 0x001ea80000300a00 */
[----:B------:R-:W2:Y:S04]  /*e700*/  LDL.LU.64 R12, [R1+0x1668] ;  /* 0x00166800010c7983 */ /* 0x000ea80000300a00 */
[----:B------:R-:W2:Y:S04]  /*e710*/  LDL.LU.64 R4, [R1+0x2c0] ;  /* 0x0002c00001047983 */ /* 0x000ea80000300a00 */
[----:B------:R-:W2:Y:S04]  /*e720*/  LDL.LU.64 R6, [R1+0x2c8] ;  /* 0x0002c80001067983 */ /* 0x000ea80000300a00 */
[----:B------:R-:W3:Y:S04]  /*e730*/  LDL.LU.64 R10, [R1+0x1660] ;  /* 0x00166000010a7983 */ /* 0x000ee80000300a00 */
[----:B------:R-:W3:Y:S04]  /*e740*/  LDL.LU.64 R8, [R1+0x1658] ;  /* 0x0016580001087983 */ /* 0x000ee80000300a00 */
[----:B------:R-:W-:Y:S04]  /*e750*/  STL.64 [R1+0x130], R24 ;  /* 0x0001301801007387 */ /* 0x000fe80000100a00 */
[----:B------:R3:W-:Y:S02]  /*e760*/  STL.64 [R1+0x138], R26 ;  /* 0x0001381a01007387 */ /* 0x0007e40000100a00 */
[-C--:B---3--:R-:W-:Y:S02]  /*e770*/  HMMA.16816.F32 R24, R8, R2.reuse, R20 ;  /* 0x000000020818723c */ /* 0x088fe40000001814 */
[----:B------:R-:W3:Y:S04]  /*e780*/  LDL.LU.64 R20, [R1+0x140] ;  /* 0x0001400001147983 */ /* 0x000ee80000300a00 */
[----:B------:R-:W3:Y:S02]  /*e790*/  LDL.LU.64 R22, [R1+0x148] ;  /* 0x0001480001167983 */ /* 0x000ee40000300a00 */
[----:B--2---:R-:W-:Y:S11]  /*e7a0*/  HMMA.16816.F32 R4, R12, R2, R4 ;  /* 0x000000020c04723c */ /* 0x004ff60000001804 */
[----:B------:R0:W-:Y:S04]  /*e7b0*/  STL.64 [R1+0x170], R24 ;  /* 0x0001701801007387 */ /* 0x0001e80000100a00 */
[----:B------:R1:W-:Y:S04]  /*e7c0*/  STL.64 [R1+0x178], R26 ;  /* 0x0001781a01007387 */ /* 0x0003e80000100a00 */
[----:B0-----:R-:W2:Y:S04]  /*e7d0*/  LDL.LU.64 R24, [R1+0x120] ;  /* 0x0001200001187983 */ /* 0x001ea80000300a00 */
[----:B-1----:R-:W2:Y:S04]  /*e7e0*/  LDL.LU.64 R26, [R1+0x128] ;  /* 0x00012800011a7983 */ /* 0x002ea80000300a00 */
[----:B------:R0:W-:Y:S04]  /*e7f0*/  STL.64 [R1+0x15f8], R10 ;  /* 0x0015f80a01007387 */ /* 0x0001e80000100a00 */
[----:B------:R1:W-:Y:S01]  /*e800*/  STL.64 [R1+0x15f0], R8 ;  /* 0x0015f00801007387 */ /* 0x0003e20000100a00 */
[----:B0-----:R-:W-:-:S02]  /*e810*/  IMAD.MOV.U32 R10, RZ, RZ, R29 ;  /* 0x000000ffff0a7224 */ /* 0x001fc400078e001d */
[----:B------:R-:W-:Y:S02]  /*e820*/  IMAD.MOV.U32 R11, RZ, RZ, R28 ;  /* 0x000000ffff0b7224 */ /* 0x000fe400078e001c */
[----:B-1----:R-:W-:Y:S02]  /*e830*/  IMAD.MOV.U32 R8, RZ, RZ, R18 ;  /* 0x000000ffff087224 */ /* 0x002fe400078e0012 */
[----:B------:R-:W-:Y:S01]  /*e840*/  IMAD.MOV.U32 R9, RZ, RZ, R19 ;  /* 0x000000ffff097224 */ /* 0x000fe200078e0013 */
[----:B------:R-:W3:Y:S04]  /*e850*/  LDL.LU R18, [R1+0x1654] ;  /* 0x0016540001127983 */ /* 0x000ee80000300800 */
[----:B------:R-:W3:Y:S04]  /*e860*/  LDL.LU R19, [R1+0x1650] ;  /* 0x0016500001137983 */ /* 0x000ee80000300800 */
[----:B------:R-:W-:Y:S04]  /*e870*/  STL.64 [R1+0x1618], R10 ;  /* 0x0016180a01007387 */ /* 0x000fe80000100a00 */
[----:B------:R0:W-:Y:S04]  /*e880*/  STL.64 [R1+0x1610], R8 ;  /* 0x0016100801007387 */ /* 0x0001e80000100a00 */
[----:B0-----:R-:W4:Y:S04]  /*e890*/  LDL.LU.64 R8, [R1+0x60] ;  /* 0x0000600001087983 */ /* 0x001f280000300a00 */
[----:B------:R-:W4:Y:S04]  /*e8a0*/  LDL.LU.64 R10, [R1+0x68] ;  /* 0x00006800010a7983 */ /* 0x000f280000300a00 */
[----:B------:R-:W-:Y:S04]  /*e8b0*/  STL.64 [R1+0x1c0], R4 ;  /* 0x0001c00401007387 */ /* 0x000fe80000100a00 */
[----:B------:R0:W-:Y:S04]  /*e8c0*/  STL.64 [R1+0x1c8], R6 ;  /* 0x0001c80601007387 */ /* 0x0001e80000100a00 */
[----:B0-----:R-:W2:Y:S04]  /*e8d0*/  LDL.LU.64 R6, [R1+0x1648] ;  /* 0x0016480001067983 */ /* 0x001ea80000300a00 */
[----:B------:R-:W2:Y:S04]  /*e8e0*/  LDL.LU.64 R4, [R1+0x1640] ;  /* 0x0016400001047983 */ /* 0x000ea80000300a00 */
[----:B------:R-:W-:Y:S04]  /*e8f0*/  STL.64 [R1+0x1608], R14 ;  /* 0x0016080e01007387 */ /* 0x000fe80000100a00 */
[----:B------:R0:W-:Y:S04]  /*e900*/  STL.64 [R1+0x1600], R12 ;  /* 0x0016000c01007387 */ /* 0x0001e80000100a00 */
[----:B0-----:R-:W2:Y:S04]  /*e910*/  LDL.LU.64 R12, [R1+0x230] ;  /* 0x00023000010c7983 */ /* 0x001ea80000300a00 */
[----:B------:R-:W2:Y:S01]  /*e920*/  LDL.LU.64 R14, [R1+0x238] ;  /* 0x00023800010e7983 */ /* 0x000ea20000300a00 */
[-C--:B---3--:R-:W-:Y:S08]  /*e930*/  HMMA.16816.F32 R20, R16, R2.reuse, R20 ;  /* 0x000000021014723c */ /* 0x088ff00000001814 */
[----:B--2---:R-:W-:-:S15]  /*e940*/  HMMA.16816.F32 R12, R4, R2, R12 ;  /* 0x00000002040c723c */ /* 0x004fde000000180c */
[----:B------:R-:W-:-:S04]  /*e950*/  NOP ;  /* 0x0000000000007918 */ /* 0x000fc80000000000 */
[----:B------:R0:W-:Y:S04]  /*e960*/  STL.64 [R1+0x220], R12 ;  /* 0x0002200c01007387 */ /* 0x0001e80000100a00 */
[----:B------:R1:W-:Y:S04]  /*e970*/  STL.64 [R1+0x228], R14 ;  /* 0x0002280e01007387 */ /* 0x0003e80000100a00 */
[----:B0-----:R-:W2:Y:S04]  /*e980*/  LDL.LU.64 R12, [R1+0x570] ;  /* 0x00057000010c7983 */ /* 0x001ea80000300a00 */
[----:B-1----:R-:W2:Y:S04]  /*e990*/  LDL.LU.64 R14, [R1+0x578] ;  /* 0x00057800010e7983 */ /* 0x002ea80000300a00 */
[----:B------:R-:W-:Y:S04]  /*e9a0*/  STL.64 [R1+0x15e8], R6 ;  /* 0x0015e80601007387 */ /* 0x000fe80000100a00 */
[----:B------:R0:W-:Y:S04]  /*e9b0*/  STL.64 [R1+0x15e0], R4 ;  /* 0x0015e00401007387 */ /* 0x0001e80000100a00 */
[----:B0-----:R-:W3:Y:S04]  /*e9c0*/  LDL.LU.64 R4, [R1+0x4d0] ;  /* 0x0004d00001047983 */ /* 0x001ee80000300a00 */
[----:B------:R-:W3:Y:S04]  /*e9d0*/  LDL.LU.64 R6, [R1+0x4d8] ;  /* 0x0004d80001067983 */ /* 0x000ee80000300a00 */
[----:B------:R-:W-:Y:S04]  /*e9e0*/  STL.64 [R1+0x290], R20 ;  /* 0x0002901401007387 */ /* 0x000fe80000100a00 */
[----:B------:R0:W-:Y:S04]  /*e9f0*/  STL.64 [R1+0x298], R22 ;  /* 0x0002981601007387 */ /* 0x0001e80000100a00 */
[----:B0-----:R-:W2:Y:S04]  /*ea00*/  LDL.LU.64 R22, [R1+0x1638] ;  /* 0x0016380001167983 */ /* 0x001ea80000300a00 */
[----:B------:R-:W2:Y:S02]  /*ea10*/  LDL.LU.64 R20, [R1+0x1630] ;  /* 0x0016300001147983 */ /* 0x000ea40000300a00 */
[----:B--2---:R-:W-:-:S15]  /*ea20*/  HMMA.16816.F32 R24, R20, R2, R24 ;  /* 0x000000021418723c */ /* 0x004fde0000001818 */
[----:B------:R-:W-:-:S04]  /*ea30*/  NOP ;  /* 0x0000000000007918 */ /* 0x000fc80000000000 */
[----:B------:R-:W-:Y:S04]  /*ea40*/  STL.64 [R1+0x310], R24 ;  /* 0x0003101801007387 */ /* 0x000fe80000100a00 */
[----:B------:R0:W-:Y:S04]  /*ea50*/  STL.64 [R1+0x318], R26 ;  /* 0x0003181a01007387 */ /* 0x0001e80000100a00 */
[----:B0-----:R-:W4:Y:S04]  /*ea60*/  LDL.LU.64 R26, [R1+0x1628] ;  /* 0x00162800011a7983 */ /* 0x001f280000300a00 */
[----:B------:R-:W4:Y:S04]  /*ea70*/  LDL.LU.64 R24, [R1+0x1620] ;  /* 0x0016200001187983 */ /* 0x000f280000300a00 */
[----:B------:R-:W-:Y:S04]  /*ea80*/  STL.64 [R1+0x15d8], R22 ;  /* 0x0015d81601007387 */ /* 0x000fe80000100a00 */
[----:B------:R0:W-:Y:S04]  /*ea90*/  STL.64 [R1+0x15d0], R20 ;  /* 0x0015d01401007387 */ /* 0x0001e80000100a00 */
[----:B0-----:R-:W2:Y:S04]  /*eaa0*/  LDL.LU.64 R20, [R1+0x510] ;  /* 0x0005100001147983 */ /* 0x001ea80000300a00 */
[----:B------:R-:W2:Y:S01]  /*eab0*/  LDL.LU.64 R22, [R1+0x518] ;  /* 0x0005180001167983 */ /* 0x000ea20000300a00 */
[----:B----4-:R-:W-:Y:S03]  /*eac0*/  HMMA.16816.F32 R8, R24, R2, R8 ;  /* 0x000000021808723c */ /* 0x010fe60000001808 */
[----:B------:R-:W-:Y:S04]  /*ead0*/  STL.64 [R1+0x15c8], R26 ;  /* 0x0015c81a01007387 */ /* 0x000fe80000100a00 */
[----:B------:R0:W-:-:S12]  /*eae0*/  STL.64 [R1+0x15c0], R24 ;  /* 0x0015c01801007387 */ /* 0x0001d80000100a00 */
[----:B------:R-:W-:Y:S04]  /*eaf0*/  STL.64 [R1+0x300], R8 ;  /* 0x0003000801007387 */ /* 0x000fe80000100a00 */
[----:B------:R-:W-:Y:S04]  /*eb00*/  STL.64 [R1+0x308], R10 ;  /* 0x0003080a01007387 */ /* 0x000fe80000100a00 */
[----:B------:R-:W1:Y:S04]  /*eb10*/  LDSM.16.M88.4 R8, [R0+0x2800] ;  /* 0x002800000008783b */ /* 0x000e680000000200 */
[----:B0-----:R-:W2:Y:S04]  /*eb20*/  LDL.64 R24, [R1] ;  /* 0x0000000001187983 */ /* 0x001ea80000100a00 */
[----:B------:R-:W2:Y:S04]  /*eb30*/  LDL.64 R26, [R1+0x8] ;  /* 0x00000800011a7983 */ /* 0x000ea80000100a00 */
[----:B-1----:R-:W-:Y:S01]  /*eb40*/  STL.64 [R1+0x610], R8 ;  /* 0x0006100801007387 */ /* 0x002fe20000100a00 */
        /* <DEDUP_REMOVED lines=8> */
[----:B------:R-:W4:Y:S04]  /*ebd0*/  LDL.LU.64 R14, [R1+0x1608] ;  /* 0x00160800010e7983 */ /* 0x000f280000300a00 */
[----:B------:R-:W4:-:S14]  /*ebe0*/  LDL.LU.64 R12, [R1+0x1600] ;  /* 0x00160000010c7983 */ /* 0x000f1c0000300a00 */
[----:B------:R-:W-:Y:S04]  /*ebf0*/  STL.64 [R1+0x70], R8 ;  /* 0x0000700801007387 */ /* 0x000fe80000100a00 */
[----:B------:R0:W-:Y:S04]  /*ec00*/  STL.64 [R1+0x78], R10 ;  /* 0x0000780a01007387 */ /* 0x0001e80000100a00 */
[----:B0-----:R-:W3:Y:S04]  /*ec10*/  LDL.LU.64 R10, [R1+0x15f8] ;  /* 0x0015f800010a7983 */ /* 0x001ee80000300a00 */
[----:B------:R-:W3:Y:S01]  /*ec20*/  LDL.LU.64 R8, [R1+0x15f0] ;  /* 0x0015f00001087983 */ /* 0x000ee20000300a00 */
[----:B--2---:R-:W-:-:S15]  /*ec30*/  HMMA.16816.F32 R20, R24, R2, R20 ;  /* 0x000000021814723c */ /* 0x004fde0000001814 */
[----:B------:R-:W-:-:S04]  /*ec40*/  NOP ;  /* 0x0000000000007918 */ /* 0x000fc80000000000 */
[----:B------:R0:W-:Y:S04]  /*ec50*/  STL.64 [R1+0x100], R20 ;  /* 0x0001001401007387 */ /* 0x0001e80000100a00 */
[----:B------:R1:W-:Y:S01]  /*ec60*/  STL.64 [R1+0x108], R22 ;  /* 0x0001081601007387 */ /* 0x0003e20000100a00 */
[----:B0-----:R-:W-:Y:S02]  /*ec70*/  IMAD.MOV.U32 R21, RZ, RZ, R26 ;  /* 0x000000ffff157224 */ /* 0x001fe400078e001a */
[----:B------:R-:W-:Y:S02]  /*ec80*/  IMAD.MOV.U32 R20, RZ, RZ, R27 ;  /* 0x000000ffff147224 */ /* 0x000fe400078e001b */
[----:B-1----:R-:W-:Y:S02]  /*ec90*/  IMAD.MOV.U32 R23, RZ, RZ, R24 ;  /* 0x000000ffff177224 */ /* 0x002fe400078e0018 */
[----:B------:R-:W-:-:S02]  /*eca0*/  IMAD.MOV.U32 R22, RZ, RZ, R25 ;  /* 0x000000ffff167224 */ /* 0x000fc400078e0019 */
[----:B---3--:R-:W-:Y:S01]  /*ecb0*/  HMMA.16816.F32 R24, R8, R2, R4 ;  /* 0x000000020818723c */ /* 0x008fe20000001804 */
[----:B------:R-:W4:Y:S04]  /*ecc0*/  LDL.LU.64 R4, [R1+0x490] ;  /* 0x0004900001047983 */ /* 0x000f280000300a00 */
[----:B------:R-:W4:-:S14]  /*ecd0*/  LDL.LU.64 R6, [R1+0x498] ;  /* 0x0004980001067983 */ /* 0x000f1c0000300a00 */
[----:B------:R-:W-:Y:S04]  /*ece0*/  STL.64 [R1+0x140], R24 ;  /* 0x0001401801007387 */ /* 0x000fe80000100a00 */
[----:B------:R-:W-:Y:S04]  /*ecf0*/  STL.64 [R1+0x148], R26 ;  /* 0x0001481a01007387 */ /* 0x000fe80000100a00 */
[----:B------:R0:W-:Y:S04]  /*ed00*/  STL.64 [R1+0x1578], R10 ;  /* 0x0015780a01007387 */ /* 0x0001e80000100a00 */
[----:B------:R1:W-:Y:S01]  /*ed10*/  STL.64 [R1+0x1570], R8 ;  /* 0x0015700801007387 */ /* 0x0003e20000100a00 */
[----:B0-----:R-:W-:-:S02]  /*ed20*/  IMAD.MOV.U32 R10, RZ, RZ, R21 ;  /* 0x000000ffff0a7224 */ /* 0x001fc400078e0015 */
[----:B------:R-:W-:Y:S02]  /*ed30*/  IMAD.MOV.U32 R11, RZ, RZ, R20 ;  /* 0x000000ffff0b7224 */ /* 0x000fe400078e0014 */
[----:B-1----:R-:W-:Y:S01]  /*ed40*/  IMAD.MOV.U32 R8, RZ, RZ, R23 ;  /* 0x000000ffff087224 */ /* 0x002fe200078e0017 */
[----:B------:R-:W2:Y:S01]  /*ed50*/  LDL.LU.64 R20, [R1+0x2b0] ;  /* 0x0002b00001147983 */ /* 0x000ea20000300a00 */
[----:B------:R-:W-:-:S03]  /*ed60*/  IMAD.MOV.U32 R9, RZ, RZ, R22 ;  /* 0x000000ffff097224 */ /* 0x000fc600078e0016 */
[----:B------:R-:W2:Y:S04]  /*ed70*/  LDL.LU.64 R22, [R1+0x2b8] ;  /* 0x0002b80001167983 */ /* 0x000ea80000300a00 */
[----:B------:R-:W3:Y:S04]  /*ed80*/  LDL.LU.64 R24, [R1+0x1b0] ;  /* 0x0001b00001187983 */ /* 0x000ee80000300a00 */
[----:B------:R-:W3:Y:S04]  /*ed90*/  LDL.LU.64 R26, [R1+0x1b8] ;  /* 0x0001b800011a7983 */ /* 0x000ee80000300a00 */
[----:B------:R-:W-:Y:S04]  /*eda0*/  STL.64 [R1+0x1598], R10 ;  /* 0x0015980a01007387 */ /* 0x000fe80000100a00 */
[----:B------:R0:W-:Y:S04]  /*edb0*/  STL.64 [R1+0x1590], R8 ;  /* 0x0015900801007387 */ /* 0x0001e80000100a00 */
[----:B0-----:R-:W2:Y:S04]  /*edc0*/  LDL.LU.64 R8, [R1+0x10] ;  /* 0x0000100001087983 */ /* 0x001ea80000300a00 */
[----:B------:R-:W2:Y:S01]  /*edd0*/  LDL.LU.64 R10, [R1+0x18] ;  /* 0x00001800010a7983 */ /* 0x000ea20000300a00 */
[-C--:B----4-:R-:W-:Y:S03]  /*ede0*/  HMMA.16816.F32 R4, R12, R2.reuse, R4 ;  /* 0x000000020c04723c */ /* 0x090fe60000001804 */
[----:B--2---:R-:W-:Y:S04]  /*edf0*/  STL.64 [R1+0x15b8], R10 ;  /* 0x0015b80a01007387 */ /* 0x004fe80000100a00 */
[----:B------:R0:W-:Y:S04]  /*ee00*/  STL.64 [R1+0x15b0], R8 ;  /* 0x0015b00801007387 */ /* 0x0001e80000100a00 */
[----:B0-----:R-:W2:Y:S04]  /*ee10*/  LDL.LU.64 R8, [R1+0xb0] ;  /* 0x0000b00001087983 */ /* 0x001ea80000300a00 */
[----:B------:R-:W2:Y:S04]  /*ee20*/  LDL.LU.64 R10, [R1+0xb8] ;  /* 0x0000b800010a7983 */ /* 0x000ea80000300a00 */
[----:B------:R-:W-:Y:S04]  /*ee30*/  STL.64 [R1+0x180], R4 ;  /* 0x0001800401007387 */ /* 0x000fe80000100a00 */
[----:B------:R0:W-:Y:S04]  /*ee40*/  STL.64 [R1+0x188], R6 ;  /* 0x0001880601007387 */ /* 0x0001e80000100a00 */
[----:B0-----:R-:W4:Y:S04]  /*ee50*/  LDL.LU.64 R6, [R1+0x15e8] ;  /* 0x0015e80001067983 */ /* 0x001f280000300a00 */
[----:B------:R-:W2:Y:S04]  /*ee60*/  LDL.LU.64 R4, [R1+0x15e0] ;  /* 0x0015e00001047983 */ /* 0x000ea80000300a00 */
[----:B------:R-:W-:Y:S04]  /*ee70*/  STL.64 [R1+0x1588], R14 ;  /* 0x0015880e01007387 */ /* 0x000fe80000100a00 */
[----:B------:R0:W-:Y:S04]  /*ee80*/  STL.64 [R1+0x1580], R12 ;  /* 0x0015800c01007387 */ /* 0x0001e80000100a00 */
[----:B0-----:R-:W3:Y:S04]  /*ee90*/  LDL.LU.64 R12, [R1+0x440] ;  /* 0x00044000010c7983 */ /* 0x001ee80000300a00 */
[----:B------:R-:W3:Y:S01]  /*eea0*/  LDL.LU.64 R14, [R1+0x448] ;  /* 0x00044800010e7983 */ /* 0x000ee20000300a00 */
[-C--:B------:R-:W-:Y:S03]  /*eeb0*/  HMMA.16816.F32 R20, R16, R2.reuse, R20 ;  /* 0x000000021014723c */ /* 0x080fe60000001814 */
[----:B----4-:R-:W-:Y:S04]  /*eec0*/  STL.64 [R1+0x15a8], R6 ;  /* 0x0015a80601007387 */ /* 0x010fe80000100a00 */
[----:B--2---:R0:W-:Y:S01]  /*eed0*/  STL.64 [R1+0x15a0], R4 ;  /* 0x0015a00401007387 */ /* 0x0041e20000100a00 */
[----:B---3--:R-:W-:-:S15]  /*eee0*/  HMMA.16816.F32 R12, R4, R2, R12 ;  /* 0x00000002040c723c */ /* 0x008fde000000180c */
[----:B------:R-:W-:-:S04]  /*eef0*/  NOP ;  /* 0x0000000000007918 */ /* 0x000fc80000000000 */
[----:B------:R1:W-:Y:S04]  /*ef00*/  STL.64 [R1+0x1d0], R12 ;  /* 0x0001d00c01007387 */ /* 0x0003e80000100a00 */
[----:B------:R2:W-:Y:S04]  /*ef10*/  STL.64 [R1+0x1d8], R14 ;  /* 0x0001d80e01007387 */ /* 0x0005e80000100a00 */
[----:B0-----:R-:W3:Y:S04]  /*ef20*/  LDL.LU.64 R4, [R1+0x590] ;  /* 0x0005900001047983 */ /* 0x001ee80000300a00 */
[----:B------:R-:W3:Y:S04]  /*ef30*/  LDL.LU.64 R6, [R1+0x598] ;  /* 0x0005980001067983 */ /* 0x000ee80000300a00 */
[----:B-1----:R-:W4:Y:S04]  /*ef40*/  LDL.LU.64 R12, [R1+0x560] ;  /* 0x00056000010c7983 */ /* 0x002f280000300a00 */
[----:B--2---:R-:W4:Y:S04]  /*ef50*/  LDL.LU.64 R14, [R1+0x568] ;  /* 0x00056800010e7983 */ /* 0x004f280000300a00 */
        /* <DEDUP_REMOVED lines=14> */
[----:B--2---:R-:W-:Y:S03]  /*f040*/  HMMA.16816.F32 R8, R24, R2, R8 ;  /* 0x000000021808723c */ /* 0x004fe60000001808 */
[----:B------:R-:W-:-:S15]  /*f050*/  STL [R1+0x1568], R27 ;  /* 0x0015681b01007387 */ /* 0x000fde0000100800 */
[----:B------:R-:W-:Y:S01]  /*f060*/  NOP ;  /* 0x0000000000007918 */ /* 0x000fe20000000000 */
[----:B------:R-:W-:Y:S04]  /*f070*/  STL.64 [R1+0x2b0], R8 ;  /* 0x0002b00801007387 */ /* 0x000fe80000100a00 */
[----:B------:R-:W-:Y:S04]  /*f080*/  STL.64 [R1+0x2b8], R10 ;  /* 0x0002b80a01007387 */ /* 0x000fe80000100a00 */
[----:B------:R-:W0:Y:S04]  /*f090*/  LDSM.16.M88.4 R8, [R0+0x3000] ;  /* 0x003000000008783b */ /* 0x000e280000000200 */
        /* <DEDUP_REMOVED lines=8> */
[----:B---3--:R-:W-:Y:S01]  /*f120*/  HMMA.16816.F32 R4, R8, R2, R4 ;  /* 0x000000020804723c */ /* 0x008fe20000001804 */
[----:B------:R-:W-:Y:S02]  /*f130*/  IMAD.MOV.U32 R28, RZ, RZ, R10 ;  /* 0x000000ffff1c7224 */ /* 0x000fe400078e000a */
[----:B------:R-:W-:Y:S02]  /*f140*/  IMAD.MOV.U32 R0, RZ, RZ, R11 ;  /* 0x000000ffff007224 */ /* 0x000fe400078e000b */
[----:B------:R-:W-:Y:S02]  /*f150*/  IMAD.MOV.U32 R27, RZ, RZ, R8 ;  /* 0x000000ffff1b7224 */ /* 0x000fe400078e0008 */
[----:B------:R-:W-:-:S12]  /*f160*/  IMAD.MOV.U32 R29, RZ, RZ, R9 ;  /* 0x000000ffff1d7224 */ /* 0x000fd800078e0009 */
[----:B------:R-:W-:Y:S04]  /*f170*/  STL.64 [R1+0x60], R4 ;  /* 0x0000600401007387 */ /* 0x000fe80000100a00 */
[----:B------:R0:W-:Y:S04]  /*f180*/  STL.64 [R1+0x68], R6 ;  /* 0x0000680601007387 */ /* 0x0001e80000100a00 */
[----:B0-----:R-:W2:Y:S04]  /*f190*/  LDL.LU.64 R6, [R1+0x15a8] ;  /* 0x0015a80001067983 */ /* 0x001ea80000300a00 */
[----:B------:R-:W2:Y:S04]  /*f1a0*/  LDL.LU.64 R4, [R1+0x15a0] ;  /* 0x0015a00001047983 */ /* 0x000ea80000300a00 */
[----:B------:R-:W4:Y:S04]  /*f1b0*/  LDL.LU.64 R10, [R1+0x1598] ;  /* 0x00159800010a7983 */ /* 0x000f280000300a00 */
[----:B------:R-:W4:Y:S02]  /*f1c0*/  LDL.LU.64 R8, [R1+0x1590] ;  /* 0x0015900001087983 */ /* 0x000f240000300a00 */
[----:B----4-:R-:W-:Y:S02]  /*f1d0*/  HMMA.16816.F32 R8, R8, R2, R12 ;  /* 0x000000020808723c */ /* 0x010fe4000000180c */
[----:B------:R-:W3:Y:S04]  /*f1e0*/  LDL.LU.64 R14, [R1+0x1588] ;  /* 0x00158800010e7983 */ /* 0x000ee80000300a00 */
[----:B------:R-:W3:-:S13]  /*f1f0*/  LDL.LU.64 R12, [R1+0x1580] ;  /* 0x00158000010c7983 */ /* 0x000eda0000300a00 */
[----:B------:R-:W-:Y:S04]  /*f200*/  STL.64 [R1+0xb0], R8 ;  /* 0x0000b00801007387 */ /* 0x000fe80000100a00 */
[----:B------:R0:W-:Y:S04]  /*f210*/  STL.64 [R1+0xb8], R10 ;  /* 0x0000b80a01007387 */ /* 0x0001e80000100a00 */
[----:B0-----:R-:W4:Y:S04]  /*f220*/  LDL.LU.64 R10, [R1+0x1578] ;  /* 0x00157800010a7983 */ /* 0x001f280000300a00 */
[----:B------:R-:W4:Y:S02]  /*f230*/  LDL.LU.64 R8, [R1+0x1570] ;  /* 0x0015700001087983 */ /* 0x000f240000300a00 */
[----:B----4-:R-:W-:-:S15]  /*f240*/  HMMA.16816.F32 R20, R8, R2, R20 ;  /* 0x000000020814723c */ /* 0x010fde0000001814 */
[----:B------:R-:W-:-:S04]  /*f250*/  NOP ;  /* 0x0000000000007918 */ /* 0x000fc80000000000 */
[----:B------:R0:W-:Y:S04]  /*f260*/  STL.64 [R1+0x120], R20 ;  /* 0x0001201401007387 */ /* 0x0001e80000100a00 */
[----:B------:R1:W-:Y:S04]  /*f270*/  STL.64 [R1+0x128], R22 ;  /* 0x0001281601007387 */ /* 0x0003e80000100a00 */
[----:B0-----:R-:W4:Y:S04]  /*f280*/  LDL.LU.64 R20, [R1+0x460] ;  /* 0x0004600001147983 */ /* 0x001f280000300a00 */
[----:B-1----:R-:W4:Y:S04]  /*f290*/  LDL.LU.64 R22, [R1+0x468] ;  /* 0x0004680001167983 */ /* 0x002f280000300a00 */
[----:B------:R-:W-:Y:S04]  /*f2a0*/  STL.64 [R1+0x1530], R10 ;  /* 0x0015300a01007387 */ /* 0x000fe80000100a00 */
[----:B------:R0:W-:Y:S04]  /*f2b0*/  STL.64 [R1+0x1528], R8 ;  /* 0x0015280801007387 */ /* 0x0001e80000100a00 */
[----:B0-----:R-:W3:Y:S04]  /*f2c0*/  LDL.LU.64 R8, [R1+0x4f0] ;  /* 0x0004f00001087983 */ /* 0x001ee80000300a00 */
[----:B------:R-:W3:Y:S02]  /*f2d0*/  LDL.LU.64 R10, [R1+0x4f8] ;  /* 0x0004f800010a7983 */ /* 0x000ee40000300a00 */
[----:B---3--:R-:W-:-:S15]  /*f2e0*/  HMMA.16816.F32 R8, R12, R2, R8 ;  /* 0x000000020c08723c */ /* 0x008fde0000001808 */
[----:B------:R-:W-:-:S04]  /*f2f0*/  NOP ;  /* 0x0000000000007918 */ /* 0x000fc80000000000 */
[----:B------:R0:W-:Y:S04]  /*f300*/  STL.64 [R1+0x160], R8 ;  /* 0x0001600801007387 */ /* 0x0001e80000100a00 */
[----:B------:R1:W-:Y:S04]  /*f310*/  STL.64 [R1+0x168], R10 ;  /* 0x0001680a01007387 */ /* 0x0003e80000100a00 */
[----:B0-----:R-:W3:Y:S04]  /*f320*/  LDL.LU.64 R8, [R1+0x270] ;  /* 0x0002700001087983 */ /* 0x001ee80000300a00 */
[----:B-1----:R-:W3:Y:S04]  /*f330*/  LDL.LU.64 R10, [R1+0x278] ;  /* 0x00027800010a7983 */ /* 0x002ee80000300a00 */
[----:B------:R-:W-:Y:S04]  /*f340*/  STL.64 [R1+0x1540], R14 ;  /* 0x0015400e01007387 */ /* 0x000fe80000100a00 */
[----:B------:R0:W-:Y:S04]  /*f350*/  STL.64 [R1+0x1538], R12 ;  /* 0x0015380c01007387 */ /* 0x0001e80000100a00 */
[----:B0-----:R-:W2:Y:S04]  /*f360*/  LDL.LU.64 R12, [R1+0x4b0] ;  /* 0x0004b000010c7983 */ /* 0x001ea80000300a00 */
[----:B------:R-:W2:Y:S01]  /*f370*/  LDL.LU.64 R14, [R1+0x4b8] ;  /* 0x0004b800010e7983 */ /* 0x000ea20000300a00 */
[-C--:B----4-:R-:W-:Y:S08]  /*f380*/  HMMA.16816.F32 R20, R16, R2.reuse, R20 ;  /* 0x000000021014723c */ /* 0x090ff00000001814 */
[----:B--2---:R-:W-:-:S15]  /*f390*/  HMMA.16816.F32 R12, R4, R2, R12 ;  /* 0x00000002040c723c */ /* 0x004fde000000180c */
[----:B------:R-:W-:-:S04]  /*f3a0*/  NOP ;  /* 0x0000000000007918 */ /* 0x000fc80000000000 */
[----:B------:R0:W-:Y:S04]  /*f3b0*/  STL.64 [R1+0x1b0], R12 ;  /* 0x0001b00c01007387 */ /* 0x0001e80000100a00 */
[----:B------:R-:W-:Y:S01]  /*f3c0*/  STL.64 [R1+0x1b8], R14 ;  /* 0x0001b80e01007387 */ /* 0x000fe20000100a00 */
[----:B0-----:R-:W-:-:S03]  /*f3d0*/  IMAD.MOV.U32 R12, RZ, RZ, R27 ;  /* 0x000000ffff0c7224 */ /* 0x001fc600078e001b */
[----:B------:R-:W3:Y:S04]  /*f3e0*/  LDL.LU R27, [R1+0x1568] ;  /* 0x00156800011b7983 */ /* 0x000ee80000300800 */
        /* <DEDUP_REMOVED lines=9> */
[----:B0-----:R-:W4:Y:S04]  /*f480*/  LDL R19, [R1+0x670] ;  /* 0x0006700001137983 */ /* 0x001f280000100800 */
[----:B------:R-:W-:Y:S01]  /*f490*/  STL.64 [R1+0x1508], R16 ;  /* 0x0015081001007387 */ /* 0x000fe20000100a00 */
[-C--:B--2---:R-:W-:Y:S03]  /*f4a0*/  HMMA.16816.F32 R4, R20, R2.reuse, R4 ;  /* 0x000000021404723c */ /* 0x084fe60000001804 */
[----:B------:R-:W-:Y:S04]  /*f4b0*/  STL.64 [R1+0x1500], R22 ;  /* 0x0015001601007387 */ /* 0x000fe80000100a00 */
[----:B------:R-:W-:Y:S04]  /*f4c0*/  STL.64 [R1+0x14f8], R20 ;  /* 0x0014f81401007387 */ /* 0x000fe80000100a00 */
[----:B----4-:R-:W0:Y:S08]  /*f4d0*/  LDSM.16.M88.4 R16, [R19+0x3800] ;  /* 0x003800001310783b */ /* 0x010e300000000200 */
[----:B------:R-:W-:Y:S04]  /*f4e0*/  STL.64 [R1+0x280], R4 ;  /* 0x0002800401007387 */ /* 0x000fe80000100a00 */
[----:B------:R3:W-:Y:S02]  /*f4f0*/  STL.64 [R1+0x288], R6 ;  /* 0x0002880601007387 */ /* 0x0007e40000100a00 */
[----:B---3--:R-:W-:-:S15]  /*f500*/  HMMA.16816.F32 R4, R24, R2, R8 ;  /* 0x000000021804723c */ /* 0x008fde0000001808 */
[----:B------:R-:W-:-:S04]  /*f510*/  NOP ;  /* 0x0000000000007918 */ /* 0x000fc80000000000 */
[----:B------:R-:W-:Y:S04]  /*f520*/  STL [R1+0x270], R4 ;  /* 0x0002700401007387 */ /* 0x000fe80000100800 */
[----:B------:R-:W2:Y:S04]  /*f530*/  LDL.LU.64 R8, [R1+0x580] ;  /* 0x0005800001087983 */ /* 0x000ea80000300a00 */
[----:B------:R-:W3:Y:S01]  /*f540*/  LDL.LU.64 R10, [R1+0x588] ;  /* 0x00058800010a7983 */ /* 0x000ee20000300a00 */
[----:B------:R-:W-:Y:S02]  /*f550*/  IMAD.MOV.U32 R14, RZ, RZ, R28 ;  /* 0x000000ffff0e7224 */ /* 0x000fe400078e001c */
[----:B------:R-:W-:-:S02]  /*f560*/  IMAD.MOV.U32 R13, RZ, RZ, R29 ;  /* 0x000000ffff0d7224 */ /* 0x000fc400078e001d */
[----:B------:R-:W-:Y:S02]  /*f570*/  IMAD.MOV.U32 R15, RZ, RZ, R0 ;  /* 0x000000ffff0f7224 */ /* 0x000fe400078e0000 */
[----:B------:R-:W-:Y:S02]  /*f580*/  IMAD.MOV.U32 R28, RZ, RZ, R5 ;  /* 0x000000ffff1c7224 */ /* 0x000fe400078e0005 */
[----:B------:R-:W-:Y:S02]  /*f590*/  IMAD.MOV.U32 R29, RZ, RZ, R6 ;  /* 0x000000ffff1d7224 */ /* 0x000fe400078e0006 */
[----:B------:R-:W-:Y:S01]  /*f5a0*/  IMAD.MOV.U32 R0, RZ, RZ, R7 ;  /* 0x000000ffff007224 */ /* 0x000fe200078e0007 */
[----:B---3--:R-:W-:Y:S04]  /*f5b0*/  STL.64 [R1+0x1550], R10 ;  /* 0x0015500a01007387 */ /* 0x008fe80000100a00 */
[----:B--2---:R1:W-:Y:S04]  /*f5c0*/  STL.64 [R1+0x1548], R8 ;  /* 0x0015480801007387 */ /* 0x0043e80000100a00 */
[----:B-1----:R-:W2:Y:S04]  /*f5d0*/  LDL.LU.64 R8, [R1+0x5a0] ;  /* 0x0005a00001087983 */ /* 0x002ea80000300a00 */
[----:B------:R-:W2:Y:S04]  /*f5e0*/  LDL.LU.64 R10, [R1+0x5a8] ;  /* 0x0005a800010a7983 */ /* 0x000ea80000300a00 */
[----:B------:R-:W3:Y:S04]  /*f5f0*/  LDL.LU.64 R20, [R1+0x550] ;  /* 0x0005500001147983 */ /* 0x000ee80000300a00 */
[----:B------:R-:W3:Y:S04]  /*f600*/  LDL.LU.64 R22, [R1+0x558] ;  /* 0x0005580001167983 */ /* 0x000ee80000300a00 */
[----:B------:R-:W4:Y:S04]  /*f610*/  LDL.LU.64 R4, [R1+0x520] ;  /* 0x0005200001047983 */ /* 0x000f280000300a00 */
[----:B------:R-:W4:Y:S04]  /*f620*/  LDL.LU.64 R6, [R1+0x528] ;  /* 0x0005280001067983 */ /* 0x000f280000300a00 */
[----:B------:R-:W-:Y:S04]  /*f630*/  STL.64 [R1+0x14f0], R26 ;  /* 0x0014f01a01007387 */ /* 0x000fe80000100a00 */
[----:B------:R1:W-:Y:S01]  /*f640*/  STL.64 [R1+0x14e8], R24 ;  /* 0x0014e81801007387 */ /* 0x0003e20000100a00 */
[----:B0-----:R-:W-:-:S03]  /*f650*/  IMAD.MOV.U32 R2, RZ, RZ, R16 ;  /* 0x000000ffff027224 */ /* 0x001fc600078e0010 */
[----:B-1----:R-:W3:Y:S04]  /*f660*/  LDL.LU R24, [R1] ;  /* 0x0000000001187983 */ /* 0x002ee80000300800 */
[----:B------:R-:W3:Y:S04]  /*f670*/  LDL.LU R25, [R1+0x4] ;  /* 0x0000040001197983 */ /* 0x000ee80000300800 */
[----:B------:R-:W3:Y:S04]  /*f680*/  LDL.LU R26, [R1+0x8] ;  /* 0x00000800011a7983 */ /* 0x000ee80000300800 */
[----:B------:R-:W3:Y:S04]  /*f690*/  LDL.LU R27, [R1+0xc] ;  /* 0x00000c00011b7983 */ /* 0x000ee80000300800 */
[----:B------:R0:W-:Y:S01]  /*f6a0*/  STL [R1+0x11e8], R0 ;  /* 0x0011e80001007387 */ /* 0x0001e20000100800 */
[----:B------:R-:W-:Y:S01]  /*f6b0*/  F2FP.F16.E5M2.UNPACK_B R2, R2 ;  /* 0x00000002ff02723e */ /* 0x000fe200020004ff */
[----:B0-----:R-:W-:-:S02]  /*f6c0*/  IMAD.MOV.U32 R0, RZ, RZ, R17 ;  /* 0x000000ffff007224 */ /* 0x001fc400078e0011 */
[----:B------:R-:W-:Y:S03]  /*f6d0*/  STL [R1+0x11e4], R29 ;  /* 0x0011e41d01007387 */ /* 0x000fe60000100800 */
[----:B------:R-:W-:Y:S01]  /*f6e0*/  F2FP.F16.E5M2.UNPACK_B R3, R0 ;  /* 0x00000000ff03723e */ /* 0x000fe200020004ff */
[----:B------:R-:W-:Y:S04]  /*f6f0*/  STL [R1+0x11e0], R28 ;  /* 0x0011e01c01007387 */ /* 0x000fe80000100800 */
[----:B------:R0:W-:Y:S04]  /*f700*/  STL.64 [R1+0x5f0], R16 ;  /* 0x0005f01001007387 */ /* 0x0001e80000100a00 */
[----:B------:R1:W-:Y:S04]  /*f710*/  STL.64 [R1+0x5f8], R18 ;  /* 0x0005f81201007387 */ /* 0x0003e80000100a00 */
[----:B0-----:R-:W3:Y:S04]  /*f720*/  LDL.LU.64 R16, [R1+0x4e0] ;  /* 0x0004e00001107983 */ /* 0x001ee80000300a00 */
[----:B-1----:R-:W3:Y:S01]  /*f730*/  LDL.LU.64 R18, [R1+0x4e8] ;  /* 0x0004e80001127983 */ /* 0x002ee20000300a00 */
[----:B--2---:R-:W-:Y:S03]  /*f740*/  HMMA.16816.F32 R12, R12, R2, R8 ;  /* 0x000000020c0c723c */ /* 0x004fe60000001808 */
[----:B------:R-:W3:Y:S04]  /*f750*/  LDL.LU.64 R10, [R1+0x1550] ;  /* 0x00155000010a7983 */ /* 0x000ee80000300a00 */
[----:B------:R-:W3:-:S12]  /*f760*/  LDL.LU.64 R8, [R1+0x1548] ;  /* 0x0015480001087983 */ /* 0x000ed80000300a00 */
[----:B------:R-:W-:Y:S04]  /*f770*/  STL.64 [R1+0x50], R12 ;  /* 0x0000500c01007387 */ /* 0x000fe80000100a00 */
[----:B------:R0:W-:Y:S04]  /*f780*/  STL.64 [R1+0x58], R14 ;  /* 0x0000580e01007387 */ /* 0x0001e80000100a00 */
[----:B0-----:R-:W4:Y:S04]  /*f790*/  LDL.LU.64 R14, [R1+0x1540] ;  /* 0x00154000010e7983 */ /* 0x001f280000300a00 */
[----:B------:R-:W4:Y:S01]  /*f7a0*/  LDL.LU.64 R12, [R1+0x1538] ;  /* 0x00153800010c7983 */ /* 0x000f220000300a00 */
[-C--:B---3--:R-:W-:Y:S03]  /*f7b0*/  HMMA.16816.F32 R24, R24, R2.reuse, R8 ;  /* 0x000000021818723c */ /* 0x088fe60000001808 */
[----:B------:R-:W2:Y:S04]  /*f7c0*/  LDL.LU.64 R10, [R1+0x1530] ;  /* 0x00153000010a7983 */ /* 0x000ea80000300a00 */
[----:B------:R-:W2:Y:S01]  /*f7d0*/  LDL.LU.64 R8, [R1+0x1528] ;  /* 0x0015280001087983 */ /* 0x000ea20000300a00 */
[-C--:B----4-:R-:W-:Y:S08]  /*f7e0*/  HMMA.16816.F32 R12, R12, R2.reuse, R4 ;  /* 0x000000020c0c723c */ /* 0x090ff00000001804 */
[-C--:B--2---:R-:W-:Y:S01]  /*f7f0*/  HMMA.16816.F32 R8, R8, R2.reuse, R20 ;  /* 0x000000020808723c */ /* 0x084fe20000001814 */
[----:B------:R-:W2:Y:S04]  /*f800*/  LDL.LU.64 R20, [R1+0x4a0] ;  /* 0x0004a00001147983 */ /* 0x000ea80000300a00 */
[----:B------:R0:W-:Y:S04]  /*f810*/  STL.64 [R1+0x40], R24 ;  /* 0x0000401801007387 */ /* 0x0001e80000100a00 */
[----:B------:R1:W-:Y:S04]  /*f820*/  STL.64 [R1+0x48], R26 ;  /* 0x0000481a01007387 */ /* 0x0003e80000100a00 */
[----:B------:R-:W2:Y:S06]  /*f830*/  LDL.LU.64 R22, [R1+0x4a8] ;  /* 0x0004a80001167983 */ /* 0x000eac0000300a00 */
[----:B------:R3:W-:Y:S04]  /*f840*/  STL.64 [R1+0x30], R8 ;  /* 0x0000300801007387 */ /* 0x0007e80000100a00 */
[----:B------:R4:W-:Y:S04]  /*f850*/  STL.64 [R1+0x38], R10 ;  /* 0x0000380a01007387 */ /* 0x0009e80000100a00 */
[----:B0-----:R-:W2:Y:S04]  /*f860*/  LDL.LU.64 R24, [R1+0x450] ;  /* 0x0004500001187983 */ /* 0x001ea80000300a00 */
[----:B-1----:R-:W2:Y:S04]  /*f870*/  LDL.LU.64 R26, [R1+0x458] ;  /* 0x00045800011a7983 */ /* 0x002ea80000300a00 */
[----:B---3--:R-:W3:Y:S04]  /*f880*/  LDL.LU R8, [R1+0x660] ;  /* 0x0006600001087983 */ /* 0x008ee80000300800 */
[----:B------:R-:W2:Y:S04]  /*f890*/  LDL.LU R9, [R1+0x664] ;  /* 0x0006640001097983 */ /* 0x000ea80000300800 */
[----:B----4-:R-:W4:Y:S04]  /*f8a0*/  LDL.LU R10, [R1+0x650] ;  /* 0x00065000010a7983 */ /* 0x010f280000300800 */
[----:B------:R-:W2:Y:S04]  /*f8b0*/  LDL.LU R11, [R1+0x654] ;  /* 0x00065400010b7983 */ /* 0x000ea80000300800 */
[----:B------:R-:W2:Y:S04]  /*f8c0*/  LDL.LU.64 R6, [R1+0x1520] ;  /* 0x0015200001067983 */ /* 0x000ea80000300a00 */
[----:B------:R-:W2:Y:S04]  /*f8d0*/  LDL.LU.64 R4, [R1+0x1518] ;  /* 0x0015180001047983 */ /* 0x000ea80000300a00 */
[----:B------:R0:W-:Y:S04]  /*f8e0*/  STL.64 [R1+0x10], R12 ;  /* 0x0000100c01007387 */ /* 0x0001e80000100a00 */
[----:B------:R1:W-:Y:S04]  /*f8f0*/  STL.64 [R1+0x18], R14 ;  /* 0x0000180e01007387 */ /* 0x0003e80000100a00 */
[----:B0-----:R-:W3:Y:S04]  /*f900*/  LDL.LU R12, [R1+0x5bc] ;  /* 0x0005bc00010c7983 */ /* 0x001ee80000300800 */
[----:B------:R-:W3:Y:S04]  /*f910*/  LDL.LU R13, [R1+0x5b8] ;  /* 0x0005b800010d7983 */ /* 0x000ee80000300800 */
[----:B-1----:R-:W3:Y:S04]  /*f920*/  LDL.LU R14, [R1+0x5b4] ;  /* 0x0005b400010e7983 */ /* 0x002ee80000300800 */
[----:B------:R-:W3:Y:S01]  /*f930*/  LDL.LU R15, [R1+0x5b0] ;  /* 0x0005b000010f7983 */ /* 0x000ee20000300800 */
[----:B--2---:R-:W-:Y:S03]  /*f940*/  HMMA.16816.F32 R4, R4, R2, R16 ;  /* 0x000000020404723c */ /* 0x004fe60000001810 */
[----:B------:R-:W2:Y:S04]  /*f950*/  LDL.LU.64 R18, [R1+0x1510] ;  /* 0x0015100001127983 */ /* 0x000ea80000300a00 */
[----:B------:R-:W2:-:S12]  /*f960*/  LDL.LU.64 R16, [R1+0x1508] ;  /* 0x0015080001107983 */ /* 0x000e980000300a00 */
[----:B------:R0:W-:Y:S04]  /*f970*/  STL.64 [R1], R4 ;  /* 0x0000000401007387 */ /* 0x0001e80000100a00 */
        /* <DEDUP_REMOVED lines=8> */
[----:B------:R0:W-:Y:S04]  /*fa00*/  STL.64 [R1+0xf0], R16 ;  /* 0x0000f01001007387 */ /* 0x0001e80000100a00 */
[----:B------:R1:W-:Y:S04]  /*fa10*/  STL.64 [R1+0xf8], R18 ;  /* 0x0000f81201007387 */ /* 0x0003e80000100a00 */
[----:B0-----:R-:W4:Y:S04]  /*fa20*/  LDL.LU.64 R16, [R1+0x410] ;  /* 0x0004100001107983 */ /* 0x001f280000300a00 */
[----:B-1----:R-:W4:Y:S01]  /*fa30*/  LDL.LU.64 R18, [R1+0x418] ;  /* 0x0004180001127983 */ /* 0x002f220000300a00 */
[----:B--2---:R-:W-:Y:S03]  /*fa40*/  HMMA.16816.F32 R20, R20, R2, R24 ;  /* 0x000000021414723c */ /* 0x004fe60000001818 */
[----:B------:R-:W4:Y:S04]  /*fa50*/  LDL.LU.64 R26, [R1+0x14f0] ;  /* 0x0014f000011a7983 */ /* 0x000f280000300a00 */
[----:B------:R-:W4:Y:S01]  /*fa60*/  LDL.LU.64 R24, [R1+0x14e8] ;  /* 0x0014e80001187983 */ /* 0x000f220000300a00 */
[----:B---3--:R-:W-:-:S02]  /*fa70*/  F2FP.F16.E5M2.UNPACK_B R12, R12 ;  /* 0x0000000cff0c723e */ /* 0x008fc400020004ff */
[----:B------:R-:W-:Y:S02]  /*fa80*/  F2FP.F16.E5M2.UNPACK_B R13, R13 ;  /* 0x0000000dff0d723e */ /* 0x000fe400020004ff */
[----:B------:R-:W-:Y:S02]  /*fa90*/  F2FP.F16.E5M2.UNPACK_B R14, R14 ;  /* 0x0000000eff0e723e */ /* 0x000fe400020004ff */
[----:B------:R-:W-:-:S05]  /*faa0*/  F2FP.F16.E5M2.UNPACK_B R15, R15 ;  /* 0x0000000fff0f723e */ /* 0x000fca00020004ff */
[----:B------:R-:W-:Y:S01]  /*fab0*/  IMAD.MOV.U32 R29, RZ, RZ, R21 ;  /* 0x000000ffff1d7224 */ /* 0x000fe200078e0015 */
[----:B------:R0:W-:Y:S01]  /*fac0*/  STL [R1+0x110], R20 ;  /* 0x0001101401007387 */ /* 0x0001e20000100800 */
[----:B------:R-:W-:Y:S02]  /*fad0*/  F2FP.F16.E5M2.UNPACK_B R21, R9.H1 ;  /* 0x00000009ff15723e */ /* 0x000fe400030004ff */
[----:B0-----:R-:W-:-:S07]  /*fae0*/  F2FP.F16.E5M2.UNPACK_B R20, R8.H1 ;  /* 0x00000008ff14723e */ /* 0x001fce00030004ff */
[----:B------:R-:W-:Y:S01]  /*faf0*/  HMMA.16816.F32 R4, R12, R20, R4 ;  /* 0x000000140c04723c */ /* 0x000fe20000001804 */
[----:B------:R-:W-:Y:S02]  /*fb00*/  IMAD.MOV.U32 R0, RZ, RZ, R23 ;  /* 0x000000ffff007224 */ /* 0x000fe400078e0017 */
[----:B------:R-:W-:-:S03]  /*fb10*/  IMAD.MOV.U32 R28, RZ, RZ, R22 ;  /* 0x000000ffff1c7224 */ /* 0x000fc600078e0016 */
[----:B------:R-:W-:Y:S04]  /*fb20*/  STL [R1+0x12d8], R0 ;  /* 0x0012d80001007387 */ /* 0x000fe80000100800 */
[----:B------:R-:W-:Y:S04]  /*fb30*/  STL [R1+0x12d4], R28 ;  /* 0x0012d41c01007387 */ /* 0x000fe80000100800 */
[----:B------:R-:W-:Y:S01]  /*fb40*/  STL [R1+0x12d0], R29 ;  /* 0x0012d01d01007387 */ /* 0x000fe20000100800 */
[----:B----4-:R-:W-:-:S15]  /*fb50*/  HMMA.16816.F32 R16, R24, R2, R16 ;  /* 0x000000021810723c */ /* 0x010fde0000001810 */
[----:B------:R-:W-:-:S04]  /*fb60*/  NOP ;  /* 0x0000000000007918 */ /* 0x000fc80000000000 */
[----:B------:R-:W-:Y:S04]  /*fb70*/  STL.64 [R1+0xe0], R16 ;  /* 0x0000e01001007387 */ /* 0x000fe80000100a00 */
[----:B------:R-:W-:Y:S04]  /*fb80*/  STL.64 [R1+0xe8], R18 ;  /* 0x0000e81201007387 */ /* 0x000fe80000100a00 */
[----:B------:R-:W-:Y:S04]  /*fb90*/  STL.64 [R1+0xd0], R4 ;  /* 0x0000d00401007387 */ /* 0x000fe80000100a00 */
[----:B------:R0:W-:Y:S04]  /*fba0*/  STL.64 [R1+0xd8], R6 ;  /* 0x0000d80601007387 */ /* 0x0001e80000100a00 */
[----:B------:R-:W2:Y:S04]  /*fbb0*/  LDL.LU R24, [R1+0x200] ;  /* 0x0002000001187983 */ /* 0x000ea80000300800 */
[----:B------:R-:W2:Y:S04]  /*fbc0*/  LDL.LU R25, [R1+0x204] ;  /* 0x0002040001197983 */ /* 0x000ea80000300800 */
[----:B------:R-:W3:Y:S04]  /*fbd0*/  LDL.LU R26, [R1+0x208] ;  /* 0x00020800011a7983 */ /* 0x000ee80000300800 */
[----:B------:R-:W3:Y:S04]  /*fbe0*/  LDL.LU R27, [R1+0x20c] ;  /* 0x00020c00011b7983 */ /* 0x000ee80000300800 */
[----:B0-----:R-:W4:Y:S04]  /*fbf0*/  LDL.LU R6, [R1+0x610] ;  /* 0x0006100001067983 */ /* 0x001f280000300800 */
[----:B------:R-:W4:Y:S04]  /*fc00*/  LDL.LU R7, [R1+0x614] ;  /* 0x0006140001077983 */ /* 0x000f280000300800 */
[----:B------:R-:W2:Y:S04]  /*fc10*/  LDL.LU R4, [R1+0x600] ;  /* 0x0006000001047983 */ /* 0x000ea80000300800 */
[----:B------:R-:W2:Y:S04]  /*fc20*/  LDL.LU R5, [R1+0x604] ;  /* 0x0006040001057983 */ /* 0x000ea80000300800 */
[----:B----4-:R-:W-:Y:S04]  /*fc30*/  STL.64 [R1+0x14b0], R6 ;  /* 0x0014b00601007387 */ /* 0x010fe80000100a00 */
[----:B--2---:R0:W-:Y:S04]  /*fc40*/  STL.64 [R1+0x14a8], R4 ;  /* 0x0014a80401007387 */ /* 0x0041e80000100a00 */
[----:B0-----:R-:W2:Y:S04]  /*fc50*/  LDL.LU R4, [R1+0x80] ;  /* 0x0000800001047983 */ /* 0x001ea80000300800 */
[----:B------:R-:W2:Y:S04]  /*fc60*/  LDL.LU R5, [R1+0x84] ;  /* 0x0000840001057983 */ /* 0x000ea80000300800 */
[----:B------:R-:W4:Y:S04]  /*fc70*/  LDL.LU R6, [R1+0x88] ;  /* 0x0000880001067983 */ /* 0x000f280000300800 */
[----:B------:R-:W4:Y:S04]  /*fc80*/  LDL.LU R7, [R1+0x8c] ;  /* 0x00008c0001077983 */ /* 0x000f280000300800 */
        /* <DEDUP_REMOVED lines=11> */
[----:B------:R-:W4:Y:S01]  /*fd40*/  LDL.LU R7, [R1+0xac] ;  /* 0x0000ac0001077983 */ /* 0x000f220000300800 */
[----:B------:R-:W-:-:S02]  /*fd50*/  F2FP.F16.E5M2.UNPACK_B R18, R10.H1 ;  /* 0x0000000aff12723e */ /* 0x000fc400030004ff */
[----:B------:R-:W-:Y:S01]  /*fd60*/  F2FP.F16.E5M2.UNPACK_B R19, R11.H1 ;  /* 0x0000000bff13723e */ /* 0x000fe200030004ff */
[----:B----4-:R-:W-:Y:S04]  /*fd70*/  STL.64 [R1+0x14e0], R6 ;  /* 0x0014e00601007387 */ /* 0x010fe80000100a00 */
[----:B--2---:R0:W-:Y:S04]  /*fd80*/  STL.64 [R1+0x14d8], R4 ;  /* 0x0014d80401007387 */ /* 0x0041e80000100a00 */
[----:B0-----:R-:W2:Y:S04]  /*fd90*/  LDL.LU R4, [R1+0xc0] ;  /* 0x0000c00001047983 */ /* 0x001ea80000300800 */
[----:B------:R-:W2:Y:S04]  /*fda0*/  LDL.LU R5, [R1+0xc4] ;  /* 0x0000c40001057983 */ /* 0x000ea80000300800 */
[----:B------:R-:W2:Y:S04]  /*fdb0*/  LDL.LU R6, [R1+0xc8] ;  /* 0x0000c80001067983 */ /* 0x000ea80000300800 */
[----:B------:R-:W2:Y:S04]  /*fdc0*/  LDL.LU R7, [R1+0xcc] ;  /* 0x0000cc0001077983 */ /* 0x000ea80000300800 */
[----:B------:R-:W4:Y:S04]  /*fdd0*/  LDL.LU R16, [R1+0x640] ;  /* 0x0006400001107983 */ /* 0x000f280000300800 */
[----:B------:R-:W2:Y:S04]  /*fde0*/  LDL.LU R17, [R1+0x644] ;  /* 0x0006440001117983 */ /* 0x000ea80000300800 */
        /* <DEDUP_REMOVED lines=10> */
[----:B--2---:R-:W-:Y:S04]  /*fe90*/  STL.64 [R1+0x1480], R22 ;  /* 0x0014801601007387 */ /* 0x004fe80000100a00 */
[----:B------:R0:W-:Y:S04]  /*fea0*/  STL.64 [R1+0x1478], R20 ;  /* 0x0014781401007387 */ /* 0x0001e80000100a00 */
[----:B0-----:R-:W2:Y:S04]  /*feb0*/  LDL.LU R20, [R1+0x50] ;  /* 0x0000500001147983 */ /* 0x001ea80000300800 */
[----:B------:R-:W2:Y:S04]  /*fec0*/  LDL.LU R21, [R1+0x54] ;  /* 0x0000540001157983 */ /* 0x000ea80000300800 */
[----:B------:R-:W2:Y:S04]  /*fed0*/  LDL.LU R22, [R1+0x58] ;  /* 0x0000580001167983 */ /* 0x000ea80000300800 */
[----:B------:R-:W2:Y:S01]  /*fee0*/  LDL.LU R23, [R1+0x5c] ;  /* 0x00005c0001177983 */ /* 0x000ea20000300800 */
[----:B------:R-:W-:Y:S03]  /*fef0*/  HMMA.16816.F32 R4, R12, R18, R4 ;  /* 0x000000120c04723c */ /* 0x000fe60000001804 */
[----:B--2---:R-:W-:Y:S04]  /*ff00*/  STL.64 [R1+0x1490], R22 ;  /* 0x0014901601007387 */ /* 0x004fe80000100a00 */
[----:B------:R0:W-:Y:S04]  /*ff10*/  STL.64 [R1+0x1488], R20 ;  /* 0x0014881401007387 */ /* 0x0001e80000100a00 */
[----:B0-----:R-:W2:Y:S04]  /*ff20*/  LDL.LU R20, [R1+0x60] ;  /* 0x0000600001147983 */ /* 0x001ea80000300800 */
        /* <DEDUP_REMOVED lines=8> */
[----:B------:R-:W2:Y:S04]  /*ffb0*/  LDL.LU R23, [R1+0x7c] ;  /* 0x00007c0001177983 */ /* 0x000ea80000300800 */
[----:B---3--:R-:W-:Y:S04]  /*ffc0*/  STL.64 [R1+0x1470], R26 ;  /* 0x0014701a01007387 */ /* 0x008fe80000100a00 */
[----:B------:R0:W-:Y:S04]  /*ffd0*/  STL.64 [R1+0x1468], R24 ;  /* 0x0014681801007387 */ /* 0x0001e80000100a00 */
[----:B0-----:R-:W3:Y:S04]  /*ffe0*/  LDL.LU R24, [R1+0x2a0] ;  /* 0x0002a00001187983 */ /* 0x001ee80000300800 */
[----:B------:R-:W3:Y:S04]  /*fff0*/  LDL.LU R25, [R1+0x2a4] ;  /* 0x0002a40001197983 */ /* 0x000ee80000300800 */
[----:B------:R-:W3:Y:S04]  /*10000*/  LDL.LU R26, [R1+0x2a8] ;  /* 0x0002a800011a7983 */ /* 0x000ee80000300800 */
[----:B------:R-:W3:Y:S04]  /*10010*/  LDL.LU R27, [R1+0x2ac] ;  /* 0x0002ac00011b7983 */ /* 0x000ee80000300800 */
[----:B------:R-:W-:Y:S04]  /*10020*/  STL.64 [R1+0xc0], R4 ;  /* 0x0000c00401007387 */ /* 0x000fe80000100a00 */
[----:B------:R0:W-:Y:S04]  /*10030*/  STL.64 [R1+0xc8], R6 ;  /* 0x0000c80601007387 */ /* 0x0001e80000100a00 */
[----:B0-----:R-:W2:Y:S04]  /*10040*/  LDL.LU.64 R6, [R1+0x14e0] ;  /* 0x0014e00001067983 */ /* 0x001ea80000300a00 */
[----:B------:R-:W2:Y:S01]  /*10050*/  LDL.LU.64 R4, [R1+0x14d8] ;  /* 0x0014d80001047983 */ /* 0x000ea20000300a00 */
[----:B----4-:R-:W-:-:S02]  /*10060*/  F2FP.F16.E5M2.UNPACK_B R16, R16.H1 ;  /* 0x00000010ff10723e */ /* 0x010fc400030004ff */
[----:B------:R-:W-:-:S07]  /*10070*/  F2FP.F16.E5M2.UNPACK_B R17, R17.H1 ;  /* 0x00000011ff11723e */ /* 0x000fce00030004ff */
[----:B--2---:R-:W-:-:S15]  /*10080*/  HMMA.16816.F32 R4, R12, R16, R4 ;  /* 0x000000100c04723c */ /* 0x004fde0000001804 */
[----:B------:R-:W-:-:S04]  /*10090*/  NOP ;  /* 0x0000000000007918 */ /* 0x000fc80000000000 */
[----:B------:R-:W-:Y:S04]  /*100a0*/  STL.64 [R1+0xa0], R4 ;  /* 0x0000a00401007387 */ /* 0x000fe80000100a00 */
[----:B------:R0:W-:Y:S04]  /*100b0*/  STL.64 [R1+0xa8], R6 ;  /* 0x0000a80601007387 */ /* 0x0001e80000100a00 */
[----:B0-----:R-:W2:Y:S04]  /*100c0*/  LDL.LU.64 R6, [R1+0x14d0] ;  /* 0x0014d00001067983 */ /* 0x001ea80000300a00 */
[----:B------:R-:W2:Y:S01]  /*100d0*/  LDL.LU.64 R4, [R1+0x14c8] ;  /* 0x0014c80001047983 */ /* 0x000ea20000300a00 */
[----:B------:R-:W-:-:S02]  /*100e0*/  F2FP.F16.E5M2.UNPACK_B R10, R10.H1 ;  /* 0x0000000aff0a723e */ /* 0x000fc400030004ff */
        /* <DEDUP_REMOVED lines=14> */
[----:B------:R-:W4:Y:S01]  /*101d0*/  LDL.LU.64 R4, [R1+0x14a8] ;  /* 0x0014a80001047983 */ /* 0x000f220000300a00 */
[----:B--2---:R-:W-:-:S02]  /*101e0*/  F2FP.F16.E5M2.UNPACK_B R6, R6.H1 ;  /* 0x00000006ff06723e */ /* 0x004fc400030004ff */
[----:B------:R-:W-:-:S07]  /*101f0*/  F2FP.F16.E5M2.UNPACK_B R7, R7.H1 ;  /* 0x00000007ff07723e */ /* 0x000fce00030004ff */
[----:B------:R-:W-:-:S15]  /*10200*/  HMMA.16816.F32 R20, R12, R6, R20 ;  /* 0x000000060c14723c */ /* 0x000fde0000001814 */
[----:B------:R-:W-:-:S04]  /*10210*/  NOP ;  /* 0x0000000000007918 */ /* 0x000fc80000000000 */
        /* <DEDUP_REMOVED lines=13> */
[----:B------:R-:W-:Y:S01]  /*102f0*/  F2FP.F16.E5M2.UNPACK_B R3, R29.H1 ;  /* 0x0000001dff03723e */ /* 0x000fe200030004ff */
[----:B------:R-:W-:Y:S04]  /*10300*/  STL.64 [R1+0x1450], R6 ;  /* 0x0014500601007387 */ /* 0x000fe80000100a00 */
[----:B------:R0:W-:Y:S04]  /*10310*/  STL.64 [R1+0x1448], R4 ;  /* 0x0014480401007387 */ /* 0x0001e80000100a00 */
[----:B0-----:R-:W4:Y:S04]  /*10320*/  LDL.LU R4, [R1+0x1a0] ;  /* 0x0001a00001047983 */ /* 0x001f280000300800 */
[----:B------:R-:W4:Y:S04]  /*10330*/  LDL.LU R5, [R1+0x1a4] ;  /* 0x0001a40001057983 */ /* 0x000f280000300800 */
[----:B------:R-:W4:Y:S04]  /*10340*/  LDL.LU R6, [R1+0x1a8] ;  /* 0x0001a80001067983 */ /* 0x000f280000300800 */
[----:B------:R-:W4:Y:S01]  /*10350*/  LDL.LU R7, [R1+0x1ac] ;  /* 0x0001ac0001077983 */ /* 0x000f220000300800 */
[----:B--2---:R-:W-:Y:S03]  /*10360*/  HMMA.16816.F32 R12, R12, R2, R20 ;  /* 0x000000020c0c723c */ /* 0x004fe60000001814 */
[----:B------:R-:W2:Y:S04]  /*10370*/  LDL.LU.64 R22, [R1+0x1480] ;  /* 0x0014800001167983 */ /* 0x000ea80000300a00 */
[----:B------:R-:W3:-:S12]  /*10380*/  LDL.LU.64 R20, [R1+0x1478] ;  /* 0x0014780001147983 */ /* 0x000ed80000300a00 */
[----:B------:R0:W-:Y:S04]  /*10390*/  STL.64 [R1+0x50], R12 ;  /* 0x0000500c01007387 */ /* 0x0001e80000100a00 */
[----:B------:R2:W-:Y:S01]  /*103a0*/  STL.64 [R1+0x58], R14 ;  /* 0x0000580e01007387 */ /* 0x0005e20000100a00 */
[----:B0-----:R-:W-:Y:S02]  /*103b0*/  F2FP.F16.E5M2.UNPACK_B R12, R28 ;  /* 0x0000001cff0c723e */ /* 0x001fe400020004ff */
[----:B------:R-:W-:Y:S02]  /*103c0*/  F2FP.F16.E5M2.UNPACK_B R13, R0 ;  /* 0x00000000ff0d723e */ /* 0x000fe400020004ff */
[----:B--2---:R-:W-:Y:S02]  /*103d0*/  F2FP.F16.E5M2.UNPACK_B R14, R22 ;  /* 0x00000016ff0e723e */ /* 0x004fe400020004ff */
[----:B------:R-:W-:-:S07]  /*103e0*/  F2FP.F16.E5M2.UNPACK_B R15, R23 ;  /* 0x00000017ff0f723e */ /* 0x000fce00020004ff */
[----:B---3--:R-:W-:-:S15]  /*103f0*/  HMMA.16816.F32 R24, R12, R20, R24 ;  /* 0x000000140c18723c */ /* 0x008fde0000001818 */
[----:B------:R-:W-:-:S04]  /*10400*/  NOP ;  /* 0x0000000000007918 */ /* 0x000fc80000000000 */
[----:B------:R-:W-:Y:S04]  /*10410*/  STL.64 [R1+0x5e0], R24 ;  /* 0x0005e01801007387 */ /* 0x000fe80000100a00 */
[----:B------:R0:W-:Y:S04]  /*10420*/  STL.64 [R1+0x5e8], R26 ;  /* 0x0005e81a01007387 */ /* 0x0001e80000100a00 */
[----:B0-----:R-:W2:Y:S04]  /*10430*/  LDL.LU.64 R26, [R1+0x1470] ;  /* 0x00147000011a7983 */ /* 0x001ea80000300a00 */
[----:B------:R-:W2:Y:S02]  /*10440*/  LDL.LU.64 R24, [R1+0x1468] ;  /* 0x0014680001187983 */ /* 0x000ea40000300a00 */
[----:B--2---:R-:W-:-:S15]  /*10450*/  HMMA.16816.F32 R24, R12, R18, R24 ;  /* 0x000000120c18723c */ /* 0x004fde0000001818 */
[----:B------:R-:W-:-:S04]  /*10460*/  NOP ;  /* 0x0000000000007918 */ /* 0x000fc80000000000 */
[----:B------:R0:W-:Y:S01]  /*10470*/  STL.64 [R1+0x5d0], R24 ;  /* 0x0005d01801007387 */ /* 0x0001e20000100a00 */
[----:B------:R-:W-:Y:S02]  /*10480*/  IMAD.MOV.U32 R23, RZ, RZ, R26 ;  /* 0x000000ffff177224 */ /* 0x000fe400078e001a */
[----:B------:R-:W-:Y:S01]  /*10490*/  IMAD.MOV.U32 R22, RZ, RZ, R27 ;  /* 0x000000ffff167224 */ /* 0x000fe200078e001b */
[----:B0-----:R-:W2:Y:S04]  /*104a0*/  LDL.LU R25, [R1+0x688] ;  /* 0x0006880001197983 */ /* 0x001ea80000300800 */
[----:B------:R-:W3:Y:S04]  /*104b0*/  LDL.LU R26, [R1+0x684] ;  /* 0x00068400011a7983 */ /* 0x000ee80000300800 */
[----:B------:R-:W3:Y:S01]  /*104c0*/  LDL.LU R27, [R1+0x694] ;  /* 0x00069400011b7983 */ /* 0x000ee20000300800 */
[C---:B----4-:R-:W-:Y:S03]  /*104d0*/  HMMA.16816.F32 R4, R12.reuse, R16, R4 ;  /* 0x000000100c04723c */ /* 0x050fe60000001804 */
[----:B---3--:R-:W-:Y:S04]  /*104e0*/  STL.64 [R1+0x13c8], R26 ;  /* 0x0013c81a01007387 */ /* 0x008fe80000100a00 */
[----:B--2---:R0:W-:Y:S04]  /*104f0*/  STL [R1+0x13c4], R25 ;  /* 0x0013c41901007387 */ /* 0x0041e80000100800 */
[----:B------:R-:W2:Y:S04]  /*10500*/  LDL.LU R29, [R1+0x690] ;  /* 0x00069000011d7983 */ /* 0x000ea80000300800 */
[----:B------:R-:W3:Y:S04]  /*10510*/  LDL.LU R28, [R1+0x6a0] ;  /* 0x0006a000011c7983 */ /* 0x000ee80000300800 */
[----:B------:R-:W3:Y:S04]  /*10520*/  LDL.LU R0, [R1+0x69c] ;  /* 0x00069c0001007983 */ /* 0x000ee80000300800 */
[----:B------:R-:W-:Y:S04]  /*10530*/  STL [R1+0x1144], R22 ;  /* 0x0011441601007387 */ /* 0x000fe80000100800 */
[----:B------:R-:W-:Y:S04]  /*10540*/  STL [R1+0x1140], R23 ;  /* 0x0011401701007387 */ /* 0x000fe80000100800 */
[----:B------:R1:W-:Y:S04]  /*10550*/  STL.64 [R1+0x1420], R20 ;  /* 0x0014201401007387 */ /* 0x0003e80000100a00 */
[----:B------:R-:W-:Y:S04]  /*10560*/  STL.64 [R1+0x1418], R18 ;  /* 0x0014181201007387 */ /* 0x000fe80000100a00 */
[----:B------:R-:W-:Y:S04]  /*10570*/  STL.64 [R1+0x1410], R16 ;  /* 0x0014101001007387 */ /* 0x000fe80000100a00 */
[----:B------:R-:W-:Y:S04]  /*10580*/  STL.64 [R1+0x5c0], R4 ;  /* 0x0005c00401007387 */ /* 0x000fe80000100a00 */
[----:B------:R-:W-:Y:S04]  /*10590*/  STL.64 [R1+0x5c8], R6 ;  /* 0x0005c80601007387 */ /* 0x000fe80000100a00 */
[----:B------:R-:W4:Y:S04]  /*105a0*/  LDL.LU R24, [R1+0x140] ;  /* 0x0001400001187983 */ /* 0x000f280000300800 */
[----:B0-----:R-:W4:Y:S04]  /*105b0*/  LDL.LU R25, [R1+0x144] ;  /* 0x0001440001197983 */ /* 0x001f280000300800 */
[----:B------:R-:W2:Y:S04]  /*105c0*/  LDL.LU R26, [R1+0x148] ;  /* 0x00014800011a7983 */ /* 0x000ea80000300800 */
[----:B------:R-:W2:Y:S04]  /*105d0*/  LDL.LU R27, [R1+0x14c] ;  /* 0x00014c00011b7983 */ /* 0x000ea80000300800 */
[----:B-1----:R-:W2:Y:S04]  /*105e0*/  LDL.LU R20, [R1+0x40] ;  /* 0x0000400001147983 */ /* 0x002ea80000300800 */
        /* <DEDUP_REMOVED lines=19> */
[----:B------:R-:W-:Y:S04]  /*10720*/  STL.64 [R1+0x1440], R22 ;  /* 0x0014401601007387 */ /* 0x000fe80000100a00 */
[----:B------:R0:W-:Y:S04]  /*10730*/  STL.64 [R1+0x1438], R20 ;  /* 0x0014381401007387 */ /* 0x0001e80000100a00 */
[----:B0-----:R-:W2:Y:S04]  /*10740*/  LDL.LU R20, [R1+0x100] ;  /* 0x0001000001147983 */ /* 0x001ea80000300800 */
[----:B------:R-:W2:Y:S04]  /*10750*/  LDL.LU R21, [R1+0x104] ;  /* 0x0001040001157983 */ /* 0x000ea80000300800 */
[----:B------:R-:W2:Y:S04]  /*10760*/  LDL.LU R22, [R1+0x108] ;  /* 0x0001080001167983 */ /* 0x000ea80000300800 */
[----:B------:R-:W2:Y:S04]  /*10770*/  LDL.LU R23, [R1+0x10c] ;  /* 0x00010c0001177983 */ /* 0x000ea80000300800 */
[----:B------:R-:W-:Y:S04]  /*10780*/  STL.64 [R1+0x13d8], R26 ;  /* 0x0013d81a01007387 */ /* 0x000fe80000100a00 */
[----:B----4-:R0:W-:Y:S04]  /*10790*/  STL.64 [R1+0x13d0], R24 ;  /* 0x0013d01801007387 */ /* 0x0101e80000100a00 */
[----:B0-----:R-:W4:Y:S04]  /*107a0*/  LDL.LU R24, [R1+0x170] ;  /* 0x0001700001187983 */ /* 0x001f280000300800 */
[----:B------:R-:W4:Y:S04]  /*107b0*/  LDL.LU R25, [R1+0x174] ;  /* 0x0001740001197983 */ /* 0x000f280000300800 */
[----:B------:R-:W2:Y:S04]  /*107c0*/  LDL.LU R26, [R1+0x178] ;  /* 0x00017800011a7983 */ /* 0x000ea80000300800 */
[----:B------:R-:W2:Y:S04]  /*107d0*/  LDL.LU R27, [R1+0x17c] ;  /* 0x00017c00011b7983 */ /* 0x000ea80000300800 */
[----:B------:R-:W3:Y:S04]  /*107e0*/  LDL.LU R16, [R1+0x320] ;  /* 0x0003200001107983 */ /* 0x000ee80000300800 */
[----:B------:R-:W3:Y:S04]  /*107f0*/  LDL.LU R17, [R1+0x324] ;  /* 0x0003240001117983 */ /* 0x000ee80000300800 */
[----:B------:R-:W3:Y:S04]  /*10800*/  LDL.LU R18, [R1+0x328] ;  /* 0x0003280001127983 */ /* 0x000ee80000300800 */
[----:B------:R-:W3:Y:S04]  /*10810*/  LDL.LU R19, [R1+0x32c] ;  /* 0x00032c0001137983 */ /* 0x000ee80000300800 */
[----:B--2---:R-:W-:Y:S04]  /*10820*/  STL.64 [R1+0x13e8], R26 ;  /* 0x0013e81a01007387 */ /* 0x004fe80000100a00 */
[----:B----4-:R0:W-:Y:S04]  /*10830*/  STL.64 [R1+0x13e0], R24 ;  /* 0x0013e01801007387 */ /* 0x0101e80000100a00 */
[----:B0-----:R-:W2:Y:S04]  /*10840*/  LDL.LU R24, [R1+0x190] ;  /* 0x0001900001187983 */ /* 0x001ea80000300800 */
[----:B------:R-:W2:Y:S04]  /*10850*/  LDL.LU R25, [R1+0x194] ;  /* 0x0001940001197983 */ /* 0x000ea80000300800 */
[----:B------:R-:W4:Y:S04]  /*10860*/  LDL.LU R26, [R1+0x198] ;  /* 0x00019800011a7983 */ /* 0x000f280000300800 */
[----:B------:R-:W4:Y:S01]  /*10870*/  LDL.LU R27, [R1+0x19c] ;  /* 0x00019c00011b7983 */ /* 0x000f220000300800 */
[C---:B------:R-:W-:Y:S03]  /*10880*/  HMMA.16816.F32 R4, R12.reuse, R10, R4 ;  /* 0x0000000a0c04723c */ /* 0x040fe60000001804 */
        /* <DEDUP_REMOVED lines=10> */
[----:B------:R-:W2:Y:S04]  /*10930*/  LDL.LU R26, [R1+0x268] ;  /* 0x00026800011a7983 */ /* 0x000ea80000300800 */
[----:B------:R-:W2:Y:S04]  /*10940*/  LDL.LU R27, [R1+0x26c] ;  /* 0x00026c00011b7983 */ /* 0x000ea80000300800 */
        /* <DEDUP_REMOVED lines=8> */
[----:B0-----:R-:W4:Y:S04]  /*109d0*/  LDL.LU.64 R6, [R1+0x1450] ;  /* 0x0014500001067983 */ /* 0x001f280000300a00 */
[----:B------:R-:W2:Y:S01]  /*109e0*/  LDL.LU.64 R4, [R1+0x1448] ;  /* 0x0014480001047983 */ /* 0x000ea20000300a00 */
[----:B----4-:R-:W-:-:S15]  /*109f0*/  HMMA.16816.F32 R20, R12, R6, R20 ;  /* 0x000000060c14723c */ /* 0x010fde0000001814 */
[----:B------:R-:W-:-:S04]  /*10a00*/  NOP ;  /* 0x0000000000007918 */ /* 0x000fc80000000000 */
        /* <DEDUP_REMOVED lines=9> */
[----:B------:R-:W2:Y:S02]  /*10aa0*/  LDL.LU.64 R20, [R1+0x1428] ;  /* 0x0014280001147983 */ /* 0x000ea40000300a00 */
[----:B--2---:R-:W-:Y:S02]  /*10ab0*/  HMMA.16816.F32 R12, R12, R2, R20 ;  /* 0x000000020c0c723c */ /* 0x004fe40000001814 */
[----:B------:R-:W3:-:S15]  /*10ac0*/  LDL.LU.64 R20, [R1+0x1420] ;  /* 0x0014200001147983 */ /* 0x000ede0000300a00 */
[----:B------:R-:W-:Y:S02]  /*10ad0*/  NOP ;  /* 0x0000000000007918 */ /* 0x000fe40000000000 */
[----:B------:R0:W-:Y:S01]  /*10ae0*/  STL.64 [R1+0x40], R12 ;  /* 0x0000400c01007387 */ /* 0x0001e20000100a00 */
[----:B------:R-:W-:Y:S02]  /*10af0*/  IMAD.MOV.U32 R22, RZ, RZ, R14 ;  /* 0x000000ffff167224 */ /* 0x000fe400078e000e */
[----:B------:R-:W-:Y:S01]  /*10b00*/  IMAD.MOV.U32 R23, RZ, RZ, R15 ;  /* 0x000000ffff177224 */ /* 0x000fe200078e000f */
[----:B0-----:R-:W2:Y:S04]  /*10b10*/  LDL.LU R12, [R1+0x698] ;  /* 0x00069800010c7983 */ /* 0x001ea80000300800 */
[----:B------:R-:W4:Y:S04]  /*10b20*/  LDL.LU R13, [R1+0x68c] ;  /* 0x00068c00010d7983 */ /* 0x000f280000300800 */
[----:B------:R-:W3:Y:S04]  /*10b30*/  LDL.LU R14, [R1+0x680] ;  /* 0x00068000010e7983 */ /* 0x000ee80000300800 */
[----:B------:R-:W3:Y:S04]  /*10b40*/  LDL.LU R15, [R1+0x67c] ;  /* 0x00067c00010f7983 */ /* 0x000ee80000300800 */
[----:B------:R-:W-:Y:S04]  /*10b50*/  STL [R1+0x13c0], R23 ;  /* 0x0013c01701007387 */ /* 0x000fe80000100800 */
[----:B------:R-:W-:Y:S01]  /*10b60*/  STL [R1+0x11ec], R22 ;  /* 0x0011ec1601007387 */ /* 0x000fe20000100800 */
[----:B--2---:R-:W-:-:S02]  /*10b70*/  F2FP.F16.E5M2.UNPACK_B R12, R12 ;  /* 0x0000000cff0c723e */ /* 0x004fc400020004ff */
[----:B----4-:R-:W-:Y:S02]  /*10b80*/  F2FP.F16.E5M2.UNPACK_B R13, R13 ;  /* 0x0000000dff0d723e */ /* 0x010fe400020004ff */
[----:B---3--:R-:W-:Y:S02]  /*10b90*/  F2FP.F16.E5M2.UNPACK_B R14, R14 ;  /* 0x0000000eff0e723e */ /* 0x008fe400020004ff */
[----:B------:R-:W-:-:S07]  /*10ba0*/  F2FP.F16.E5M2.UNPACK_B R15, R15 ;  /* 0x0000000fff0f723e */ /* 0x000fce00020004ff */
[----:B------:R-:W-:-:S15]  /*10bb0*/  HMMA.16816.F32 R16, R12, R20, R16 ;  /* 0x000000140c10723c */ /* 0x000fde0000001810 */
[----:B------:R-:W-:-:S04]  /*10bc0*/  NOP ;  /* 0x0000000000007918 */ /* 0x000fc80000000000 */
[----:B------:R-:W-:Y:S04]  /*10bd0*/  STL.64 [R1+0x580], R16 ;  /* 0x0005801001007387 */ /* 0x000fe80000100a00 */
[----:B------:R0:W-:Y:S04]  /*10be0*/  STL.64 [R1+0x588], R18 ;  /* 0x0005881201007387 */ /* 0x0001e80000100a00 */
[----:B0-----:R-:W2:Y:S04]  /*10bf0*/  LDL.LU.64 R18, [R1+0x1418] ;  /* 0x0014180001127983 */ /* 0x001ea80000300a00 */
[----:B------:R-:W3:Y:S01]  /*10c00*/  LDL.LU.64 R16, [R1+0x1410] ;  /* 0x0014100001107983 */ /* 0x000ee20000300a00 */
[----:B--2---:R-:W-:-:S15]  /*10c10*/  HMMA.16816.F32 R24, R12, R18, R24 ;  /* 0x000000120c18723c */ /* 0x004fde0000001818 */
        /* <DEDUP_REMOVED lines=9> */
[----:B0-----:R-:W2:Y:S04]  /*10cb0*/  LDL.LU.64 R26, [R1+0x13f8] ;  /* 0x0013f800011a7983 */ /* 0x001ea80000300a00 */
[----:B------:R-:W2:Y:S04]  /*10cc0*/  LDL.LU.64 R24, [R1+0x13f0] ;  /* 0x0013f00001187983 */ /* 0x000ea80000300a00 */
[----:B------:R-:W-:Y:S04]  /*10cd0*/  STL.64 [R1+0x13b8], R18 ;  /* 0x0013b81201007387 */ /* 0x000fe80000100a00 */
[----:B------:R0:W-:Y:S04]  /*10ce0*/  STL.64 [R1+0x13b0], R16 ;  /* 0x0013b01001007387 */ /* 0x0001e80000100a00 */
[----:B0-----:R-:W3:Y:S04]  /*10cf0*/  LDL.LU R16, [R1+0x30] ;  /* 0x0000300001107983 */ /* 0x001ee80000300800 */
[----:B------:R-:W3:Y:S04]  /*10d00*/  LDL.LU R17, [R1+0x34] ;  /* 0x0000340001117983 */ /* 0x000ee80000300800 */
[----:B------:R-:W3:Y:S04]  /*10d10*/  LDL.LU R18, [R1+0x38] ;  /* 0x0000380001127983 */ /* 0x000ee80000300800 */
[----:B------:R-:W3:Y:S01]  /*10d20*/  LDL.LU R19, [R1+0x3c] ;  /* 0x00003c0001137983 */ /* 0x000ee20000300800 */
[----:B--2---:R-:W-:-:S15]  /*10d30*/  HMMA.16816.F32 R24, R12, R10, R24 ;  /* 0x0000000a0c18723c */ /* 0x004fde0000001818 */
        /* <DEDUP_REMOVED lines=13> */
[----:B0-----:R-:W4:Y:S04]  /*10e10*/  LDL.LU R8, [R1+0x120] ;  /* 0x0001200001087983 */ /* 0x001f280000300800 */
[----:B------:R-:W4:Y:S04]  /*10e20*/  LDL.LU R9, [R1+0x124] ;  /* 0x0001240001097983 */ /* 0x000f280000300800 */
[----:B------:R-:W4:Y:S04]  /*10e30*/  LDL.LU R10, [R1+0x128] ;  /* 0x00012800010a7983 */ /* 0x000f280000300800 */
[----:B------:R-:W4:Y:S01]  /*10e40*/  LDL.LU R11, [R1+0x12c] ;  /* 0x00012c00010b7983 */ /* 0x000f220000300800 */
[----:B--2---:R-:W-:-:S15]  /*10e50*/  HMMA.16816.F32 R24, R12, R6, R24 ;  /* 0x000000060c18723c */ /* 0x004fde0000001818 */
[----:B------:R-:W-:-:S04]  /*10e60*/  NOP ;  /* 0x0000000000007918 */ /* 0x000fc80000000000 */
[----:B------:R-:W-:Y:S04]  /*10e70*/  STL.64 [R1+0x530], R24 ;  /* 0x0005301801007387 */ /* 0x000fe80000100a00 */
[----:B------:R0:W-:Y:S04]  /*10e80*/  STL.64 [R1+0x538], R26 ;  /* 0x0005381a01007387 */ /* 0x0001e80000100a00 */
[----:B0-----:R-:W2:Y:S04]  /*10e90*/  LDL.LU.64 R26, [R1+0x13c8] ;  /* 0x0013c800011a7983 */ /* 0x001ea80000300a00 */
[----:B------:R-:W2:Y:S01]  /*10ea0*/  LDL.LU R25, [R1+0x13c4] ;  /* 0x0013c40001197983 */ /* 0x000ea20000300800 */
[C---:B----4-:R-:W-:Y:S03]  /*10eb0*/  HMMA.16816.F32 R8, R12.reuse, R4, R8 ;  /* 0x000000040c08723c */ /* 0x050fe60000001808 */
[----:B------:R-:W-:Y:S04]  /*10ec0*/  STL.64 [R1+0x1378], R6 ;  /* 0x0013780601007387 */ /* 0x000fe80000100a00 */
[----:B------:R3:W-:Y:S02]  /*10ed0*/  STL.64 [R1+0x1370], R4 ;  /* 0x0013700401007387 */ /* 0x0007e40000100a00 */
[----:B---3--:R-:W-:Y:S10]  /*10ee0*/  HMMA.16816.F32 R4, R12, R2, R16 ;  /* 0x000000020c04723c */ /* 0x008ff40000001810 */
[----:B------:R-:W-:Y:S04]  /*10ef0*/  STL.64 [R1+0x520], R8 ;  /* 0x0005200801007387 */ /* 0x000fe80000100a00 */
[----:B------:R-:W-:Y:S05]  /*10f00*/  STL.64 [R1+0x528], R10 ;  /* 0x0005280a01007387 */ /* 0x000fea0000100a00 */
[----:B------:R-:W-:Y:S04]  /*10f10*/  STL.64 [R1+0x30], R4 ;  /* 0x0000300401007387 */ /* 0x000fe80000100a00 */
[----:B------:R-:W-:Y:S04]  /*10f20*/  STL.64 [R1+0x38], R6 ;  /* 0x0000380601007387 */ /* 0x000fe80000100a00 */
[----:B------:R-:W3:Y:S01]  /*10f30*/  LDL.LU R24, [R1+0x1d0] ;  /* 0x0001d00001187983 */ /* 0x000ee20000300800 */
[----:B--2---:R-:W-:-:S02]  /*10f40*/  IMAD R13, R29, 0x100, R27 ;  /* 0x000001001d0d7824 */ /* 0x004fc400078e021b */
[----:B------:R-:W-:Y:S02]  /*10f50*/  IMAD R12, R26, 0x100, R25 ;  /* 0x000001001a0c7824 */ /* 0x000fe400078e0219 */
[----:B------:R-:W3:Y:S04]  /*10f60*/  LDL.LU R25, [R1+0x1d4] ;  /* 0x0001d40001197983 */ /* 0x000ee80000300800 */
[----:B------:R-:W2:Y:S04]  /*10f70*/  LDL.LU R26, [R1+0x1d8] ;  /* 0x0001d800011a7983 */ /* 0x000ea80000300800 */
[----:B------:R-:W2:Y:S04]  /*10f80*/  LDL.LU R27, [R1+0x1dc] ;  /* 0x0001dc00011b7983 */ /* 0x000ea80000300800 */
[----:B--2---:R-:W-:Y:S04]  /*10f90*/  STL.64 [R1+0x1308], R26 ;  /* 0x0013081a01007387 */ /* 0x004fe80000100a00 */
[----:B---3--:R0:W-:Y:S04]  /*10fa0*/  STL.64 [R1+0x1300], R24 ;  /* 0x0013001801007387 */ /* 0x0081e80000100a00 */
[----:B0-----:R-:W2:Y:S04]  /*10fb0*/  LDL.LU R24, [R1+0x240] ;  /* 0x0002400001187983 */ /* 0x001ea80000300800 */
[----:B------:R-:W2:Y:S04]  /*10fc0*/  LDL.LU R25, [R1+0x244] ;  /* 0x0002440001197983 */ /* 0x000ea80000300800 */
[----:B------:R-:W3:Y:S04]  /*10fd0*/  LDL.LU R26, [R1+0x248] ;  /* 0x00024800011a7983 */ /* 0x000ee80000300800 */
[----:B------:R-:W3:Y:S01]  /*10fe0*/  LDL.LU R27, [R1+0x24c] ;  /* 0x00024c00011b7983 */ /* 0x000ee20000300800 */
[----:B------:R-:W-:-:S03]  /*10ff0*/  IMAD R14, R0, 0x100, R28 ;  /* 0x00000100000e7824 */ /* 0x000fc600078e021c */
[----:B------:R-:W4:Y:S04]  /*11000*/  LDL.LU R22, [R1+0x6c0] ;  /* 0x0006c00001167983 */ /* 0x000f280000300800 */
[----:B------:R-:W4:Y:S04]  /*11010*/  LDL.LU R29, [R1+0x6bc] ;  /* 0x0006bc00011d7983 */ /* 0x000f280000300800 */
[----:B------:R-:W4:Y:S04]  /*11020*/  LDL.LU R28, [R1+0x6c8] ;  /* 0x0006c800011c7983 */ /* 0x000f280000300800 */
[----:B------:R-:W4:Y:S04]  /*11030*/  LDL.LU R0, [R1+0x6c4] ;  /* 0x0006c40001007983 */ /* 0x000f280000300800 */
[----:B---3--:R-:W-:Y:S04]  /*11040*/  STL.64 [R1+0x1318], R26 ;  /* 0x0013181a01007387 */ /* 0x008fe80000100a00 */
[----:B--2---:R0:W-:Y:S04]  /*11050*/  STL.64 [R1+0x1310], R24 ;  /* 0x0013101801007387 */ /* 0x0041e80000100a00 */
[----:B0-----:R-:W2:Y:S04]  /*11060*/  LDL.LU R24, [R1+0x2e0] ;  /* 0x0002e00001187983 */ /* 0x001ea80000300800 */
[----:B------:R-:W2:Y:S04]  /*11070*/  LDL.LU R25, [R1+0x2e4] ;  /* 0x0002e40001197983 */ /* 0x000ea80000300800 */
[----:B------:R-:W3:Y:S04]  /*11080*/  LDL.LU R26, [R1+0x2e8] ;  /* 0x0002e800011a7983 */ /* 0x000ee80000300800 */
[----:B------:R-:W3:Y:S04]  /*11090*/  LDL.LU R27, [R1+0x2ec] ;  /* 0x0002ec00011b7983 */ /* 0x000ee80000300800 */
[----:B---3--:R-:W-:Y:S04]  /*110a0*/  STL.64 [R1+0x1328], R26 ;  /* 0x0013281a01007387 */ /* 0x008fe80000100a00 */
[----:B--2---:R0:W-:Y:S04]  /*110b0*/  STL.64 [R1+0x1320], R24 ;  /* 0x0013201801007387 */ /* 0x0041e80000100a00 */
[----:B0-----:R-:W2:Y:S04]  /*110c0*/  LDL.LU R24, [R1+0x350] ;  /* 0x0003500001187983 */ /* 0x001ea80000300800 */
[----:B------:R-:W2:Y:S04]  /*110d0*/  LDL.LU R25, [R1+0x354] ;  /* 0x0003540001197983 */ /* 0x000ea80000300800 */
[----:B------:R-:W3:Y:S04]  /*110e0*/  LDL.LU R26, [R1+0x358] ;  /* 0x00035800011a7983 */ /* 0x000ee80000300800 */
[----:B------:R-:W3:Y:S04]  /*110f0*/  LDL.LU R27, [R1+0x35c] ;  /* 0x00035c00011b7983 */ /* 0x000ee80000300800 */
        /* <DEDUP_REMOVED lines=38> */
[----:B------:R-:W-:Y:S01]  /*11360*/  IMAD R15, R15, 0x100, R23 ;  /* 0x000001000f0f7824 */ /* 0x000fe200078e0217 */
[----:B------:R-:W-:-:S02]  /*11370*/  F2FP.F16.E5M2.UNPACK_B R12, R12 ;  /* 0x0000000cff0c723e */ /* 0x000fc400020004ff */
[----:B------:R-:W-:Y:S02]  /*11380*/  F2FP.F16.E5M2.UNPACK_B R13, R13 ;  /* 0x0000000dff0d723e */ /* 0x000fe400020004ff */
[----:B------:R-:W-:Y:S02]  /*11390*/  F2FP.F16.E5M2.UNPACK_B R14, R14 ;  /* 0x0000000eff0e723e */ /* 0x000fe400020004ff */
[----:B------:R-:W-:Y:S01]  /*113a0*/  F2FP.F16.E5M2.UNPACK_B R15, R15 ;  /* 0x0000000fff0f723e */ /* 0x000fe200020004ff */
[----:B---3--:R-:W-:Y:S04]  /*113b0*/  STL.64 [R1+0x1358], R26 ;  /* 0x0013581a01007387 */ /* 0x008fe80000100a00 */
[----:B--2---:R0:W-:Y:S04]  /*113c0*/  STL.64 [R1+0x1350], R24 ;  /* 0x0013501801007387 */ /* 0x0041e80000100a00 */
[----:B0-----:R-:W2:Y:S04]  /*113d0*/  LDL.LU R24, [R1+0x160] ;  /* 0x0001600001187983 */ /* 0x001ea80000300800 */
[----:B------:R-:W2:Y:S04]  /*113e0*/  LDL.LU R25, [R1+0x164] ;  /* 0x0001640001197983 */ /* 0x000ea80000300800 */
[----:B------:R-:W3:Y:S04]  /*113f0*/  LDL.LU R26, [R1+0x168] ;  /* 0x00016800011a7983 */ /* 0x000ee80000300800 */
[----:B------:R-:W3:Y:S01]  /*11400*/  LDL.LU R27, [R1+0x16c] ;  /* 0x00016c00011b7983 */ /* 0x000ee20000300800 */
[C---:B------:R-:W-:Y:S03]  /*11410*/  HMMA.16816.F32 R16, R12.reuse, R20, R16 ;  /* 0x000000140c10723c */ /* 0x040fe60000001810 */
[----:B---3--:R-:W-:Y:S04]  /*11420*/  STL.64 [R1+0x1368], R26 ;  /* 0x0013681a01007387 */ /* 0x008fe80000100a00 */
[----:B--2---:R0:W-:Y:S04]  /*11430*/  STL.64 [R1+0x1360], R24 ;  /* 0x0013601801007387 */ /* 0x0041e80000100a00 */
[----:B0-----:R-:W2:Y:S04]  /*11440*/  LDL.LU R24, [R1+0x180] ;  /* 0x0001800001187983 */ /* 0x001ea80000300800 */
[----:B------:R-:W2:Y:S04]  /*11450*/  LDL.LU R25, [R1+0x184] ;  /* 0x0001840001197983 */ /* 0x000ea80000300800 */
[----:B------:R-:W2:Y:S04]  /*11460*/  LDL.LU R26, [R1+0x188] ;  /* 0x00018800011a7983 */ /* 0x000ea80000300800 */
[----:B------:R-:W2:Y:S04]  /*11470*/  LDL.LU R27, [R1+0x18c] ;  /* 0x00018c00011b7983 */ /* 0x000ea80000300800 */
[----:B------:R-:W3:Y:S04]  /*11480*/  LDL.LU R23, [R1+0x13c0] ;  /* 0x0013c00001177983 */ /* 0x000ee80000300800 */
[----:B------:R-:W-:Y:S04]  /*11490*/  STL.64 [R1+0x510], R16 ;  /* 0x0005101001007387 */ /* 0x000fe80000100a00 */
[----:B------:R0:W-:Y:S04]  /*114a0*/  STL.64 [R1+0x518], R18 ;  /* 0x0005181201007387 */ /* 0x0001e80000100a00 */
[----:B0-----:R-:W2:Y:S04]  /*114b0*/  LDL.LU.64 R18, [R1+0x13b8] ;  /* 0x0013b80001127983 */ /* 0x001ea80000300a00 */
[----:B------:R-:W3:Y:S01]  /*114c0*/  LDL.LU.64 R16, [R1+0x13b0] ;  /* 0x0013b00001107983 */ /* 0x000ee20000300a00 */
[C---:B--2---:R-:W-:Y:S08]  /*114d0*/  HMMA.16816.F32 R4, R12.reuse, R18, R4 ;  /* 0x000000120c04723c */ /* 0x044ff00000001804 */
[C---:B---3--:R-:W-:Y:S11]  /*114e0*/  HMMA.16816.F32 R8, R12.reuse, R16, R8 ;  /* 0x000000100c08723c */ /* 0x048ff60000001808 */
[----:B------:R-:W-:Y:S04]  /*114f0*/  STL.64 [R1+0x500], R4 ;  /* 0x0005000401007387 */ /* 0x000fe80000100a00 */
[----:B------:R0:W-:Y:S04]  /*11500*/  STL.64 [R1+0x508], R6 ;  /* 0x0005080601007387 */ /* 0x0001e80000100a00 */
[----:B0-----:R-:W2:Y:S04]  /*11510*/  LDL.LU.64 R6, [R1+0x13a8] ;  /* 0x0013a80001067983 */ /* 0x001ea80000300a00 */
[----:B------:R-:W2:Y:S04]  /*11520*/  LDL.LU.64 R4, [R1+0x13a0] ;  /* 0x0013a00001047983 */ /* 0x000ea80000300a00 */
        /* <DEDUP_REMOVED lines=27> */
[----:B------:R-:W2:Y:S02]  /*116e0*/  LDL.LU.64 R24, [R1+0x1350] ;  /* 0x0013500001187983 */ /* 0x000ea40000300a00 */
[----:B--2---:R-:W-:Y:S02]  /*116f0*/  HMMA.16816.F32 R12, R12, R2, R24 ;  /* 0x000000020c0c723c */ /* 0x004fe40000001818 */
[----:B------:R-:W2:Y:S04]  /*11700*/  LDL.LU.64 R26, [R1+0x1348] ;  /* 0x00134800011a7983 */ /* 0x000ea80000300a00 */
[----:B------:R-:W2:-:S13]  /*11710*/  LDL.LU.64 R24, [R1+0x1340] ;  /* 0x0013400001187983 */ /* 0x000e9a0000300a00 */
[----:B------:R0:W-:Y:S04]  /*11720*/  STL.64 [R1+0x10], R12 ;  /* 0x0000100c01007387 */ /* 0x0001e80000100a00 */
[----:B------:R1:W-:Y:S04]  /*11730*/  STL.64 [R1+0x18], R14 ;  /* 0x0000180e01007387 */ /* 0x0003e80000100a00 */
[----:B0-----:R-:W3:Y:S04]  /*11740*/  LDL.LU R12, [R1+0x6b0] ;  /* 0x0006b000010c7983 */ /* 0x001ee80000300800 */
[----:B------:R-:W3:Y:S04]  /*11750*/  LDL.LU R13, [R1+0x6ac] ;  /* 0x0006ac00010d7983 */ /* 0x000ee80000300800 */
[----:B-1----:R-:W2:Y:S04]  /*11760*/  LDL.LU R14, [R1+0x6b8] ;  /* 0x0006b800010e7983 */ /* 0x002ea80000300800 */
[----:B------:R-:W2:Y:S01]  /*11770*/  LDL.LU R15, [R1+0x6b4] ;  /* 0x0006b400010f7983 */ /* 0x000ea20000300800 */
[----:B---3--:R-:W-:-:S02]  /*11780*/  IMAD R12, R13, 0x100, R12 ;  /* 0x000001000d0c7824 */ /* 0x008fc400078e020c */
[----:B--2---:R-:W-:Y:S02]  /*11790*/  IMAD R13, R15, 0x100, R14 ;  /* 0x000001000f0d7824 */ /* 0x004fe400078e020e */
[----:B----4-:R-:W-:Y:S02]  /*117a0*/  IMAD R14, R29, 0x100, R22 ;  /* 0x000001001d0e7824 */ /* 0x010fe400078e0216 */
[----:B------:R-:W-:Y:S01]  /*117b0*/  IMAD R15, R0, 0x100, R28 ;  /* 0x00000100000f7824 */ /* 0x000fe200078e021c */
[----:B------:R-:W-:Y:S02]  /*117c0*/  F2FP.F16.E5M2.UNPACK_B R12, R12 ;  /* 0x0000000cff0c723e */ /* 0x000fe400020004ff */
[----:B------:R-:W-:Y:S02]  /*117d0*/  F2FP.F16.E5M2.UNPACK_B R13, R13 ;  /* 0x0000000dff0d723e */ /* 0x000fe400020004ff */
[----:B------:R-:W-:Y:S02]  /*117e0*/  F2FP.F16.E5M2.UNPACK_B R14, R14 ;  /* 0x0000000eff0e723e */ /* 0x000fe400020004ff */
[----:B------:R-:W-:-:S07]  /*117f0*/  F2FP.F16.E5M2.UNPACK_B R15, R15 ;  /* 0x0000000fff0f723e */ /* 0x000fce00020004ff */
[----:B------:R-:W-:-:S15]  /*11800*/  HMMA.16816.F32 R24, R12, R20, R24 ;  /* 0x000000140c18723c */ /* 0x000fde0000001818 */
        /* <DEDUP_REMOVED lines=28> */
[----:B------:R-:W2:Y:S01]  /*119d0*/  LDL.LU.64 R24, [R1+0x1300] ;  /* 0x0013000001187983 */ /* 0x000ea20000300a00 */
[----:B---3--:R-:W-:Y:S03]  /*119e0*/  HMMA.16816.F32 R16, R12, R8, R16 ;  /* 0x000000080c10723c */ /* 0x008fe60000001810 */
[----:B------:R-:W-:Y:S04]  /*119f0*/  STL.64 [R1+0x12a8], R10 ;  /* 0x0012a80a01007387 */ /* 0x000fe80000100a00 */
[----:B------:R2:W-:-:S12]  /*11a00*/  STL.64 [R1+0x12a0], R8 ;  /* 0x0012a00801007387 */ /* 0x0005d80000100a00 */
[----:B------:R-:W-:Y:S04]  /*11a10*/  STL.64 [R1+0x1c0], R16 ;  /* 0x0001c01001007387 */ /* 0x000fe80000100a00 */
[----:B------:R-:W-:Y:S01]  /*11a20*/  STL.64 [R1+0x1c8], R18 ;  /* 0x0001c81201007387 */ /* 0x000fe20000100a00 */
[----:B--2---:R-:W-:Y:S03]  /*11a30*/  HMMA.16816.F32 R8, R12, R6, R24 ;  /* 0x000000060c08723c */ /* 0x004fe60000001818 */
[----:B------:R-:W2:-:S15]  /*11a40*/  LDL.LU R24, [R1+0xf0] ;  /* 0x0000f00001187983 */ /* 0x000e9e0000300800 */
[----:B------:R-:W-:Y:S01]  /*11a50*/  NOP ;  /* 0x0000000000007918 */ /* 0x000fe20000000000 */
[----:B------:R-:W-:Y:S04]  /*11a60*/  STL.64 [R1+0x4c0], R8 ;  /* 0x0004c00801007387 */ /* 0x000fe80000100a00 */
[----:B------:R-:W-:Y:S04]  /*11a70*/  STL.64 [R1+0x4c8], R10 ;  /* 0x0004c80a01007387 */ /* 0x000fe80000100a00 */
        /* <DEDUP_REMOVED lines=9> */
[----:B------:R-:W4:Y:S04]  /*11b10*/  LDL.LU R8, [R1+0x340] ;  /* 0x0003400001087983 */ /* 0x000f280000300800 */
[----:B------:R-:W4:Y:S04]  /*11b20*/  LDL.LU R9, [R1+0x344] ;  /* 0x0003440001097983 */ /* 0x000f280000300800 */
        /* <DEDUP_REMOVED lines=8> */
[----:B0-----:R-:W2:Y:S04]  /*11bb0*/  LDL.LU R16, [R1] ;  /* 0x0000000001107983 */ /* 0x001ea80000300800 */
        /* <DEDUP_REMOVED lines=13> */
[----:B------:R-:W-:Y:S04]  /*11c90*/  STL.64 [R1+0x12b8], R10 ;  /* 0x0012b80a01007387 */ /* 0x000fe80000100a00 */
[----:B----4-:R0:W-:Y:S04]  /*11ca0*/  STL.64 [R1+0x12b0], R8 ;  /* 0x0012b00801007387 */ /* 0x0101e80000100a00 */
[----:B0-----:R-:W4:Y:S04]  /*11cb0*/  LDL.LU R8, [R1+0x380] ;  /* 0x0003800001087983 */ /* 0x001f280000300800 */
[----:B------:R-:W4:Y:S04]  /*11cc0*/  LDL.LU R9, [R1+0x384] ;  /* 0x0003840001097983 */ /* 0x000f280000300800 */
[----:B------:R-:W4:Y:S04]  /*11cd0*/  LDL.LU R10, [R1+0x388] ;  /* 0x00038800010a7983 */ /* 0x000f280000300800 */
[----:B------:R-:W4:Y:S04]  /*11ce0*/  LDL.LU R11, [R1+0x38c] ;  /* 0x00038c00010b7983 */ /* 0x000f280000300800 */
        /* <DEDUP_REMOVED lines=19> */
[----:B------:R-:W-:Y:S04]  /*11e20*/  STL.64 [R1+0x1a0], R16 ;  /* 0x0001a01001007387 */ /* 0x000fe80000100a00 */
[----:B------:R0:W-:Y:S04]  /*11e30*/  STL.64 [R1+0x1a8], R18 ;  /* 0x0001a81201007387 */ /* 0x0001e80000100a00 */
[----:B0-----:R-:W3:Y:S04]  /*11e40*/  LDL.LU.64 R18, [R1+0x12f8] ;  /* 0x0012f80001127983 */ /* 0x001ee80000300a00 */
[----:B------:R-:W3:Y:S02]  /*11e50*/  LDL.LU.64 R16, [R1+0x12f0] ;  /* 0x0012f00001107983 */ /* 0x000ee40000300a00 */
[----:B---3--:R-:W-:Y:S02]  /*11e60*/  HMMA.16816.F32 R12, R12, R2, R16 ;  /* 0x000000020c0c723c */ /* 0x008fe40000001810 */
[----:B------:R-:W3:Y:S04]  /*11e70*/  LDL.LU.64 R18, [R1+0x12e8] ;  /* 0x0012e80001127983 */ /* 0x000ee80000300a00 */
[----:B------:R-:W3:-:S13]  /*11e80*/  LDL.LU.64 R16, [R1+0x12e0] ;  /* 0x0012e00001107983 */ /* 0x000eda0000300a00 */
[----:B------:R0:W-:Y:S04]  /*11e90*/  STL.64 [R1], R12 ;  /* 0x0000000c01007387 */ /* 0x0001e80000100a00 */
[----:B------:R1:W-:Y:S04]  /*11ea0*/  STL.64 [R1+0x8], R14 ;  /* 0x0000080e01007387 */ /* 0x0003e80000100a00 */
[----:B0-----:R-:W2:Y:S04]  /*11eb0*/  LDL.LU R12, [R1+0x6d0] ;  /* 0x0006d000010c7983 */ /* 0x001ea80000300800 */
[----:B------:R-:W3:Y:S04]  /*11ec0*/  LDL.LU R13, [R1+0x6d4] ;  /* 0x0006d400010d7983 */ /* 0x000ee80000300800 */
[----:B-1----:R-:W4:Y:S04]  /*11ed0*/  LDL.LU R14, [R1+0x6dc] ;  /* 0x0006dc00010e7983 */ /* 0x002f280000300800 */
[----:B------:R-:W4:Y:S01]  /*11ee0*/  LDL.LU R15, [R1+0x6e4] ;  /* 0x0006e400010f7983 */ /* 0x000f220000300800 */
[----:B--2---:R-:W-:-:S03]  /*11ef0*/  IMAD R12, R22, 0x100, R12 ;  /* 0x00000100160c7824 */ /* 0x004fc600078e020c */
[----:B------:R-:W2:Y:S01]  /*11f00*/  LDL.LU R22, [R1+0x704] ;  /* 0x0007040001167983 */ /* 0x000ea20000300800 */
[----:B---3--:R-:W-:Y:S02]  /*11f10*/  IMAD R13, R13, 0x100, R0 ;  /* 0x000001000d0d7824 */ /* 0x008fe400078e0200 */
[----:B----4-:R-:W-:Y:S02]  /*11f20*/  IMAD R14, R14, 0x100, R28 ;  /* 0x000001000e0e7824 */ /* 0x010fe400078e021c */
[----:B------:R-:W-:Y:S01]  /*11f30*/  IMAD R15, R15, 0x100, R29 ;  /* 0x000001000f0f7824 */ /* 0x000fe200078e021d */
[----:B------:R-:W-:Y:S01]  /*11f40*/  F2FP.F16.E5M2.UNPACK_B R12, R12 ;  /* 0x0000000cff0c723e */ /* 0x000fe200020004ff */
[----:B------:R-:W3:Y:S01]  /*11f50*/  LDL.LU R0, [R1+0x12d8] ;  /* 0x0012d80001007983 */ /* 0x000ee20000300800 */
[----:B------:R-:W-:Y:S02]  /*11f60*/  F2FP.F16.E5M2.UNPACK_B R13, R13 ;  /* 0x0000000dff0d723e */ /* 0x000fe400020004ff */
[----:B------:R-:W-:Y:S01]  /*11f70*/  F2FP.F16.E5M2.UNPACK_B R14, R14 ;  /* 0x0000000eff0e723e */ /* 0x000fe200020004ff */
[----:B------:R-:W4:Y:S01]  /*11f80*/  LDL.LU R28, [R1+0x12d4] ;  /* 0x0012d400011c7983 */ /* 0x000f220000300800 */
[----:B------:R-:W-:-:S03]  /*11f90*/  F2FP.F16.E5M2.UNPACK_B R15, R15 ;  /* 0x0000000fff0f723e */ /* 0x000fc600020004ff */
[----:B------:R-:W2:Y:S04]  /*11fa0*/  LDL.LU R29, [R1+0x12d0] ;  /* 0x0012d000011d7983 */ /* 0x000ea80000300800 */
        /* <DEDUP_REMOVED lines=48> */
[----:B------:R0:W-:Y:S04]  /*122b0*/  STL.64 [R1+0x1228], R6 ;  /* 0x0012280601007387 */ /* 0x0001e80000100a00 */
[----:B0-----:R-:W3:Y:S04]  /*122c0*/  LDL.LU R6, [R1+0x6fc] ;  /* 0x0006fc0001067983 */ /* 0x001ee80000300800 */
[----:B------:R-:W3:Y:S04]  /*122d0*/  LDL.LU R7, [R1+0x708] ;  /* 0x0007080001077983 */ /* 0x000ee80000300800 */
[----:B------:R0:W-:Y:S04]  /*122e0*/  STL.64 [R1+0x1220], R4 ;  /* 0x0012200401007387 */ /* 0x0001e80000100a00 */
[----:B0-----:R-:W3:Y:S04]  /*122f0*/  LDL.LU R4, [R1+0x6f4] ;  /* 0x0006f40001047983 */ /* 0x001ee80000300800 */
[----:B------:R-:W3:Y:S01]  /*12300*/  LDL.LU R5, [R1+0x700] ;  /* 0x0007000001057983 */ /* 0x000ee20000300800 */
[----:B--2---:R-:W-:Y:S03]  /*12310*/  HMMA.16816.F32 R24, R12, R2, R24 ;  /* 0x000000020c18723c */ /* 0x004fe60000001818 */
[----:B------:R-:W2:Y:S04]  /*12320*/  LDL.LU R13, [R1+0x6f0] ;  /* 0x0006f000010d7983 */ /* 0x000ea80000300800 */
[----:B------:R-:W2:Y:S04]  /*12330*/  LDL.LU R14, [R1+0x6ec] ;  /* 0x0006ec00010e7983 */ /* 0x000ea80000300800 */
[----:B------:R-:W4:Y:S08]  /*12340*/  LDL.LU R15, [R1+0x6f8] ;  /* 0x0006f800010f7983 */ /* 0x000f300000300800 */
[----:B------:R0:W-:Y:S04]  /*12350*/  STL [R1+0xed4], R24 ;  /* 0x000ed41801007387 */ /* 0x0001e80000100800 */
[----:B------:R1:W-:Y:S04]  /*12360*/  STL [R1+0xed0], R25 ;  /* 0x000ed01901007387 */ /* 0x0003e80000100800 */
[----:B------:R1:W-:Y:S04]  /*12370*/  STL [R1+0xecc], R26 ;  /* 0x000ecc1a01007387 */ /* 0x0003e80000100800 */
[----:B------:R3:W-:Y:S04]  /*12380*/  STL [R1+0xec8], R27 ;  /* 0x000ec81b01007387 */ /* 0x0007e80000100800 */
[----:B0-----:R-:W4:Y:S04]  /*12390*/  LDL.LU R24, [R1+0xe0] ;  /* 0x0000e00001187983 */ /* 0x001f280000300800 */
[----:B-1----:R-:W4:Y:S04]  /*123a0*/  LDL.LU R25, [R1+0xe4] ;  /* 0x0000e40001197983 */ /* 0x002f280000300800 */
[----:B------:R-:W4:Y:S04]  /*123b0*/  LDL.LU R26, [R1+0xe8] ;  /* 0x0000e800011a7983 */ /* 0x000f280000300800 */
[----:B---3--:R-:W3:Y:S01]  /*123c0*/  LDL.LU R27, [R1+0xec] ;  /* 0x0000ec00011b7983 */ /* 0x008ee20000300800 */
[----:B--2---:R-:W-:-:S02]  /*123d0*/  IMAD R12, R14, 0x100, R13 ;  /* 0x000001000e0c7824 */ /* 0x004fc400078e020d */
[----:B------:R-:W-:Y:S02]  /*123e0*/  IMAD R14, R6, 0x100, R5 ;  /* 0x00000100060e7824 */ /* 0x000fe400078e0205 */
[----:B----4-:R-:W-:Y:S02]  /*123f0*/  IMAD R13, R4, 0x100, R15 ;  /* 0x00000100040d7824 */ /* 0x010fe400078e020f */
[----:B------:R-:W-:Y:S01]  /*12400*/  IMAD R15, R22, 0x100, R7 ;  /* 0x00000100160f7824 */ /* 0x000fe200078e0207 */
[----:B------:R-:W-:Y:S02]  /*12410*/  F2FP.F16.E5M2.UNPACK_B R12, R12 ;  /* 0x0000000cff0c723e */ /* 0x000fe400020004ff */
[----:B------:R-:W-:Y:S02]  /*12420*/  F2FP.F16.E5M2.UNPACK_B R13, R13 ;  /* 0x0000000dff0d723e */ /* 0x000fe400020004ff */
[----:B------:R-:W-:Y:S02]  /*12430*/  F2FP.F16.E5M2.UNPACK_B R14, R14 ;  /* 0x0000000eff0e723e */ /* 0x000fe400020004ff */
[----:B------:R-:W-:-:S07]  /*12440*/  F2FP.F16.E5M2.UNPACK_B R15, R15 ;  /* 0x0000000fff0f723e */ /* 0x000fce00020004ff */
[----:B------:R-:W-:Y:S01]  /*12450*/  HMMA.16816.F32 R4, R12, R20, R8 ;  /* 0x000000140c04723c */ /* 0x000fe20000001808 */
[----:B---3--:R-:W-:Y:S04]  /*12460*/  STL.64 [R1+0x1180], R26 ;  /* 0x0011801a01007387 */ /* 0x008fe80000100a00 */
[----:B------:R0:W-:Y:S04]  /*12470*/  STL.64 [R1+0x1178], R24 ;  /* 0x0011781801007387 */ /* 0x0001e80000100a00 */
[----:B0-----:R-:W2:Y:S10]  /*12480*/  LDL.LU R24, [R1+0x2b0] ;  /* 0x0002b00001187983 */ /* 0x001eb40000300800 */
        /* <DEDUP_REMOVED lines=12> */
[----:B----4-:R-:W-:Y:S04]  /*12550*/  STL.64 [R1+0x11f8], R22 ;  /* 0x0011f81601007387 */ /* 0x010fe80000100a00 */
[----:B------:R0:W-:Y:S04]  /*12560*/  STL.64 [R1+0x11f0], R20 ;  /* 0x0011f01401007387 */ /* 0x0001e80000100a00 */
[----:B0-----:R-:W4:Y:S01]  /*12570*/  LDL.LU R20, [R1+0x110] ;  /* 0x0001100001147983 */ /* 0x001f220000300800 */
[----:B------:R-:W-:-:S02]  /*12580*/  IMAD.MOV.U32 R22, RZ, RZ, R28 ;  /* 0x000000ffff167224 */ /* 0x000fc400078e001c */
[----:B------:R-:W-:Y:S02]  /*12590*/  IMAD.MOV.U32 R23, RZ, RZ, R0 ;  /* 0x000000ffff177224 */ /* 0x000fe400078e0000 */
[----:B------:R-:W-:-:S03]  /*125a0*/  IMAD.MOV.U32 R21, RZ, RZ, R29 ;  /* 0x000000ffff157224 */ /* 0x000fc600078e001d */
[----:B------:R-:W-:Y:S04]  /*125b0*/  STL.64 [R1+0x1208], R22 ;  /* 0x0012081601007387 */ /* 0x000fe80000100a00 */
[----:B----4-:R0:W-:Y:S04]  /*125c0*/  STL.64 [R1+0x1200], R20 ;  /* 0x0012001401007387 */ /* 0x0101e80000100a00 */
[----:B0-----:R-:W4:Y:S04]  /*125d0*/  LDL.LU R20, [R1+0x280] ;  /* 0x0002800001147983 */ /* 0x001f280000300800 */
[----:B------:R-:W4:Y:S04]  /*125e0*/  LDL.LU R21, [R1+0x284] ;  /* 0x0002840001157983 */ /* 0x000f280000300800 */
[----:B------:R-:W2:Y:S04]  /*125f0*/  LDL.LU R22, [R1+0x288] ;  /* 0x0002880001167983 */ /* 0x000ea80000300800 */
[----:B------:R-:W2:Y:S04]  /*12600*/  LDL.LU R23, [R1+0x28c] ;  /* 0x00028c0001177983 */ /* 0x000ea80000300800 */
[----:B--2---:R-:W-:Y:S04]  /*12610*/  STL.64 [R1+0x1218], R22 ;  /* 0x0012181601007387 */ /* 0x004fe80000100a00 */
[----:B----4-:R0:W-:Y:S04]  /*12620*/  STL.64 [R1+0x1210], R20 ;  /* 0x0012101401007387 */ /* 0x0101e80000100a00 */
        /* <DEDUP_REMOVED lines=12> */
[----:B------:R-:W2:Y:S04]  /*126f0*/  LDL.LU R8, [R1+0x370] ;  /* 0x0003700001087983 */ /* 0x000ea80000300800 */
[----:B------:R-:W2:Y:S04]  /*12700*/  LDL.LU R9, [R1+0x374] ;  /* 0x0003740001097983 */ /* 0x000ea80000300800 */
[----:B------:R-:W2:Y:S04]  /*12710*/  LDL.LU R10, [R1+0x378] ;  /* 0x00037800010a7983 */ /* 0x000ea80000300800 */
[----:B------:R-:W2:Y:S04]  /*12720*/  LDL.LU R11, [R1+0x37c] ;  /* 0x00037c00010b7983 */ /* 0x000ea80000300800 */
[----:B0-----:R-:W4:Y:S04]  /*12730*/  LDL.LU R20, [R1+0x3a0] ;  /* 0x0003a00001147983 */ /* 0x001f280000300800 */
[----:B------:R-:W4:Y:S04]  /*12740*/  LDL.LU R21, [R1+0x3a4] ;  /* 0x0003a40001157983 */ /* 0x000f280000300800 */
        /* <DEDUP_REMOVED lines=21> */
[C---:B----4-:R-:W-:Y:S03]  /*128a0*/  HMMA.16816.F32 R20, R12.reuse, R18, R20 ;  /* 0x000000120c14723c */ /* 0x050fe60000001814 */
        /* <DEDUP_REMOVED lines=16> */
[----:B------:R-:W3:Y:S04]  /*129b0*/  LDL.LU.64 R20, [R1+0x1250] ;  /* 0x0012500001147983 */ /* 0x000ee80000300a00 */
[----:B------:R-:W-:Y:S04]  /*129c0*/  STL.64 [R1+0x4b0], R8 ;  /* 0x0004b00801007387 */ /* 0x000fe80000100a00 */
[----:B------:R0:W-:Y:S04]  /*129d0*/  STL.64 [R1+0x4b8], R10 ;  /* 0x0004b80a01007387 */ /* 0x0001e80000100a00 */
[----:B0-----:R-:W3:Y:S04]  /*129e0*/  LDL.LU.64 R10, [R1+0x1248] ;  /* 0x00124800010a7983 */ /* 0x001ee80000300a00 */
[----:B------:R-:W4:Y:S01]  /*129f0*/  LDL.LU.64 R8, [R1+0x1240] ;  /* 0x0012400001087983 */ /* 0x000f220000300a00 */
[C---:B---3--:R-:W-:Y:S08]  /*12a00*/  HMMA.16816.F32 R20, R12.reuse, R10, R20 ;  /* 0x0000000a0c14723c */ /* 0x048ff00000001814 */
[C---:B----4-:R-:W-:Y:S11]  /*12a10*/  HMMA.16816.F32 R4, R12.reuse, R8, R4 ;  /* 0x000000080c04723c */ /* 0x050ff60000001804 */
        /* <DEDUP_REMOVED lines=20> */
[----:B---3--:R-:W-:Y:S02]  /*12b60*/  HMMA.16816.F32 R12, R12, R2, R20 ;  /* 0x000000020c0c723c */ /* 0x008fe40000001814 */
[----:B------:R-:W3:Y:S04]  /*12b70*/  LDL.LU.64 R22, [R1+0x11f8] ;  /* 0x0011f80001167983 */ /* 0x000ee80000300a00 */
[----:B------:R-:W2:-:S13]  /*12b80*/  LDL.LU.64 R20, [R1+0x11f0] ;  /* 0x0011f00001147983 */ /* 0x000e9a0000300a00 */
[----:B------:R0:W-:Y:S04]  /*12b90*/  STL.64 [R1+0x430], R12 ;  /* 0x0004300c01007387 */ /* 0x0001e80000100a00 */
[----:B------:R1:W-:Y:S04]  /*12ba0*/  STL.64 [R1+0x438], R14 ;  /* 0x0004380e01007387 */ /* 0x0003e80000100a00 */
[----:B0-----:R-:W3:Y:S04]  /*12bb0*/  LDL.LU R12, [R1+0x70c] ;  /* 0x00070c00010c7983 */ /* 0x001ee80000300800 */
[----:B------:R-:W4:Y:S04]  /*12bc0*/  LDL.LU R13, [R1+0x714] ;  /* 0x00071400010d7983 */ /* 0x000f280000300800 */
[----:B-1----:R-:W2:Y:S04]  /*12bd0*/  LDL.LU R14, [R1+0x71c] ;  /* 0x00071c00010e7983 */ /* 0x002ea80000300800 */
[----:B------:R-:W2:Y:S01]  /*12be0*/  LDL.LU R15, [R1+0x724] ;  /* 0x00072400010f7983 */ /* 0x000ea20000300800 */
[----:B---3--:R-:W-:-:S03]  /*12bf0*/  IMAD R12, R12, 0x100, R22 ;  /* 0x000001000c0c7824 */ /* 0x008fc600078e0216 */
[----:B------:R-:W3:Y:S01]  /*12c00*/  LDL.LU R22, [R1+0x11ec] ;  /* 0x0011ec0001167983 */ /* 0x000ee20000300800 */
[----:B----4-:R-:W-:Y:S02]  /*12c10*/  IMAD R13, R13, 0x100, R0 ;  /* 0x000001000d0d7824 */ /* 0x010fe400078e0200 */
[----:B--2---:R-:W-:Y:S02]  /*12c20*/  IMAD R14, R14, 0x100, R29 ;  /* 0x000001000e0e7824 */ /* 0x004fe400078e021d */
[----:B------:R-:W-:Y:S01]  /*12c30*/  IMAD R15, R15, 0x100, R28 ;  /* 0x000001000f0f7824 */ /* 0x000fe200078e021c */
[----:B------:R-:W-:Y:S01]  /*12c40*/  F2FP.F16.E5M2.UNPACK_B R12, R12 ;  /* 0x0000000cff0c723e */ /* 0x000fe200020004ff */
[----:B------:R-:W2:Y:S01]  /*12c50*/  LDL.LU R0, [R1+0x11e8] ;  /* 0x0011e80001007983 */ /* 0x000ea20000300800 */
        /* <DEDUP_REMOVED lines=10> */
[----:B------:R-:W2:Y:S04]  /*12d00*/  LDL.LU.64 R24, [R1+0x11d0] ;  /* 0x0011d00001187983 */ /* 0x000ea80000300a00 */
[----:B------:R-:W3:Y:S04]  /*12d10*/  LDL.LU R20, [R1+0x740] ;  /* 0x0007400001147983 */ /* 0x000ee80000300800 */
[----:B------:R-:W3:Y:S01]  /*12d20*/  LDL.LU R21, [R1+0x73c] ;  /* 0x00073c0001157983 */ /* 0x000ee20000300800 */
[----:B--2---:R-:W-:-:S15]  /*12d30*/  HMMA.16816.F32 R24, R12, R18, R24 ;  /* 0x000000120c18723c */ /* 0x004fde0000001818 */
        /* <DEDUP_REMOVED lines=26> */
[----:B0-----:R-:W3:Y:S01]  /*12ee0*/  LDL.LU R8, [R1+0x270] ;  /* 0x0002700001087983 */ /* 0x001ee20000300800 */
[----:B------:R-:W-:-:S03]  /*12ef0*/  IMAD.MOV.U32 R9, RZ, RZ, R28 ;  /* 0x000000ffff097224 */ /* 0x000fc600078e001c */
[----:B------:R-:W3:Y:S01]  /*12f00*/  LDL.LU R28, [R1+0x118c] ;  /* 0x00118c00011c7983 */ /* 0x000ee20000300800 */
[----:B----4-:R-:W-:Y:S02]  /*12f10*/  IMAD.MOV.U32 R10, RZ, RZ, R29 ;  /* 0x000000ffff0a7224 */ /* 0x010fe400078e001d */
[----:B------:R-:W-:Y:S01]  /*12f20*/  IMAD.MOV.U32 R11, RZ, RZ, R0 ;  /* 0x000000ffff0b7224 */ /* 0x000fe200078e0000 */
[----:B------:R-:W4:Y:S01]  /*12f30*/  LDL.LU R29, [R1+0x1188] ;  /* 0x00118800011d7983 */ /* 0x000f220000300800 */
[----:B--2---:R-:W-:-:S15]  /*12f40*/  HMMA.16816.F32 R24, R12, R6, R24 ;  /* 0x000000060c18723c */ /* 0x004fde0000001818 */
[----:B------:R-:W-:-:S04]  /*12f50*/  NOP ;  /* 0x0000000000007918 */ /* 0x000fc80000000000 */
[----:B------:R-:W-:Y:S01]  /*12f60*/  STL.64 [R1+0x410], R24 ;  /* 0x0004101801007387 */ /* 0x000fe20000100a00 */
[----:B------:R-:W-:-:S03]  /*12f70*/  IMAD.MOV.U32 R0, RZ, RZ, R27 ;  /* 0x000000ffff007224 */ /* 0x000fc600078e001b */
[----:B------:R0:W-:Y:S04]  /*12f80*/  STL [R1+0x418], R26 ;  /* 0x0004181a01007387 */ /* 0x0001e80000100800 */
[----:B0-----:R-:W2:Y:S04]  /*12f90*/  LDL.LU.64 R26, [R1+0x1180] ;  /* 0x00118000011a7983 */ /* 0x001ea80000300a00 */
[----:B------:R-:W2:Y:S01]  /*12fa0*/  LDL.LU.64 R24, [R1+0x1178] ;  /* 0x0011780001187983 */ /* 0x000ea20000300a00 */
[----:B---3--:R-:W-:Y:S03]  /*12fb0*/  HMMA.16816.F32 R8, R12, R4, R8 ;  /* 0x000000040c08723c */ /* 0x008fe60000001808 */
[----:B------:R-:W-:-:S15]  /*12fc0*/  STL [R1+0xe70], R0 ;  /* 0x000e700001007387 */ /* 0x000fde0000100800 */
[----:B------:R-:W-:Y:S01]  /*12fd0*/  NOP ;  /* 0x0000000000007918 */ /* 0x000fe20000000000 */
[----:B------:R-:W-:Y:S04]  /*12fe0*/  STL.64 [R1+0x330], R8 ;  /* 0x0003300801007387 */ /* 0x000fe80000100a00 */
[----:B------:R2:W-:Y:S02]  /*12ff0*/  STL.64 [R1+0x338], R10 ;  /* 0x0003380a01007387 */ /* 0x0005e40000100a00 */
[----:B--2---:R-:W-:-:S15]  /*13000*/  HMMA.16816.F32 R8, R12, R2, R24 ;  /* 0x000000020c08723c */ /* 0x004fde0000001818 */
[----:B------:R-:W-:-:S04]  /*13010*/  NOP ;  /* 0x0000000000007918 */ /* 0x000fc80000000000 */
[----:B------:R-:W-:Y:S04]  /*13020*/  STL.64 [R1+0x220], R8 ;  /* 0x0002200801007387 */ /* 0x000fe80000100a00 */
[----:B------:R-:W2:Y:S04]  /*13030*/  LDL.LU R24, [R1+0x70] ;  /* 0x0000700001187983 */ /* 0x000ea80000300800 */
[----:B------:R-:W2:Y:S04]  /*13040*/  LDL.LU R25, [R1+0x74] ;  /* 0x0000740001197983 */ /* 0x000ea80000300800 */
[----:B------:R-:W3:Y:S04]  /*13050*/  LDL.LU R26, [R1+0x78] ;  /* 0x00007800011a7983 */ /* 0x000ee80000300800 */
[----:B------:R-:W3:Y:S01]  /*13060*/  LDL.LU R27, [R1+0x7c] ;  /* 0x00007c00011b7983 */ /* 0x000ee20000300800 */
[----:B----4-:R-:W-:-:S02]  /*13070*/  IMAD R7, R28, 0x100, R29 ;  /* 0x000001001c077824 */ /* 0x010fc400078e021d */
[----:B------:R-:W-:Y:S02]  /*13080*/  IMAD R4, R17, 0x100, R16 ;  /* 0x0000010011047824 */ /* 0x000fe400078e0210 */
[----:B------:R-:W-:Y:S01]  /*13090*/  IMAD R5, R19, 0x100, R18 ;  /* 0x0000010013057824 */ /* 0x000fe200078e0212 */
[----:B------:R-:W4:Y:S01]  /*130a0*/  LDL R17, [R1+0x64c] ;  /* 0x00064c0001117983 */ /* 0x000f220000100800 */
[----:B------:R-:W-:-:S03]  /*130b0*/  IMAD.MOV.U32 R29, RZ, RZ, R10 ;  /* 0x000000ffff1d7224 */ /* 0x000fc600078e000a */
[----:B------:R-:W4:Y:S04]  /*130c0*/  LDL R19, [R1+0x65c] ;  /* 0x00065c0001137983 */ /* 0x000f280000100800 */
[----:B------:R-:W4:Y:S04]  /*130d0*/  LDL R10, [R1+0x638] ;  /* 0x00063800010a7983 */ /* 0x000f280000100800 */
[----:B---3--:R-:W-:Y:S04]  /*130e0*/  STL.64 [R1+0x1150], R26 ;  /* 0x0011501a01007387 */ /* 0x008fe80000100a00 */
[----:B--2---:R0:W-:Y:S04]  /*130f0*/  STL.64 [R1+0x1148], R24 ;  /* 0x0011481801007387 */ /* 0x0041e80000100a00 */
[----:B0-----:R-:W2:Y:S04]  /*13100*/  LDL.LU R24, [R1+0xa0] ;  /* 0x0000a00001187983 */ /* 0x001ea80000300800 */
[----:B------:R-:W2:Y:S04]  /*13110*/  LDL.LU R25, [R1+0xa4] ;  /* 0x0000a40001197983 */ /* 0x000ea80000300800 */
[----:B------:R-:W3:Y:S04]  /*13120*/  LDL.LU R26, [R1+0xa8] ;  /* 0x0000a800011a7983 */ /* 0x000ee80000300800 */
[----:B------:R-:W3:Y:S01]  /*13130*/  LDL.LU R27, [R1+0xac] ;  /* 0x0000ac00011b7983 */ /* 0x000ee20000300800 */
[----:B------:R-:W-:-:S03]  /*13140*/  IMAD R6, R21, 0x100, R20 ;  /* 0x0000010015067824 */ /* 0x000fc600078e0214 */
[----:B------:R-:W2:Y:S04]  /*13150*/  LDL R20, [R1+0x668] ;  /* 0x0006680001147983 */ /* 0x000ea80000100800 */
[----:B------:R-:W4:Y:S04]  /*13160*/  LDL R21, [R1+0x66c] ;  /* 0x00066c0001157983 */ /* 0x000f280000100800 */
        /* <DEDUP_REMOVED lines=8> */
[----:B------:R-:W-:-:S03]  /*131f0*/  F2FP.F16.E5M2.UNPACK_B R12, R4 ;  /* 0x00000004ff0c723e */ /* 0x000fc600020004ff */
[----:B---3--:R-:W-:Y:S04]  /*13200*/  STL.64 [R1+0x1170], R26 ;  /* 0x0011701a01007387 */ /* 0x008fe80000100a00 */
[----:B--2---:R0:W-:Y:S04]  /*13210*/  STL.64 [R1+0x1168], R24 ;  /* 0x0011681801007387 */ /* 0x0041e80000100a00 */
[----:B0-----:R-:W2:Y:S04]  /*13220*/  LDL.LU R24, [R1+0xd0] ;  /* 0x0000d00001187983 */ /* 0x001ea80000300800 */
[----:B------:R-:W2:Y:S04]  /*13230*/  LDL.LU R25, [R1+0xd4] ;  /* 0x0000d40001197983 */ /* 0x000ea80000300800 */
[----:B------:R-:W2:Y:S04]  /*13240*/  LDL.LU R26, [R1+0xd8] ;  /* 0x0000d800011a7983 */ /* 0x000ea80000300800 */
[----:B------:R-:W2:Y:S01]  /*13250*/  LDL.LU R27, [R1+0xdc] ;  /* 0x0000dc00011b7983 */ /* 0x000ea20000300800 */
[----:B------:R-:W-:-:S02]  /*13260*/  F2FP.F16.E5M2.UNPACK_B R13, R5 ;  /* 0x00000005ff0d723e */ /* 0x000fc400020004ff */
[----:B------:R-:W-:Y:S01]  /*13270*/  F2FP.F16.E5M2.UNPACK_B R14, R6 ;  /* 0x00000006ff0e723e */ /* 0x000fe200020004ff */
[----:B------:R-:W-:Y:S01]  /*13280*/  IMAD.MOV.U32 R28, RZ, RZ, R11 ;  /* 0x000000ffff1c7224 */ /* 0x000fe200078e000b */
[----:B------:R-:W-:Y:S01]  /*13290*/  F2FP.F16.E5M2.UNPACK_B R15, R7 ;  /* 0x00000007ff0f723e */ /* 0x000fe200020004ff */
[----:B------:R-:W3:Y:S01]  /*132a0*/  LDL R11, [R1+0x63c] ;  /* 0x00063c00010b7983 */ /* 0x000ee20000100800 */
[----:B------:R-:W-:Y:S02]  /*132b0*/  F2FP.F16.E5M2.UNPACK_B R20, R20 ;  /* 0x00000014ff14723e */ /* 0x000fe400020004ff */
[----:B----4-:R-:W-:Y:S01]  /*132c0*/  F2FP.F16.E5M2.UNPACK_B R21, R21 ;  /* 0x00000015ff15723e */ /* 0x010fe200020004ff */
[----:B------:R-:W4:Y:S04]  /*132d0*/  LDL R8, [R1+0x628] ;  /* 0x0006280001087983 */ /* 0x000f280000100800 */
[----:B------:R-:W3:Y:S04]  /*132e0*/  LDL R9, [R1+0x62c] ;  /* 0x00062c0001097983 */ /* 0x000ee80000100800 */
[----:B------:R-:W3:Y:S04]  /*132f0*/  LDL R2, [R1+0x61c] ;  /* 0x00061c0001027983 */ /* 0x000ee80000100800 */
[----:B------:R-:W3:Y:S04]  /*13300*/  LDL R0, [R1+0x608] ;  /* 0x0006080001007983 */ /* 0x000ee80000100800 */
[----:B------:R0:W-:Y:S04]  /*13310*/  STL [R1+0xf48], R28 ;  /* 0x000f481c01007387 */ /* 0x0001e80000100800 */
[----:B0-----:R-:W3:Y:S04]  /*13320*/  LDL R28, [R1+0x618] ;  /* 0x00061800011c7983 */ /* 0x001ee80000100800 */
[----:B------:R-:W-:Y:S04]  /*13330*/  STL [R1+0xe74], R29 ;  /* 0x000e741d01007387 */ /* 0x000fe80000100800 */
[----:B------:R-:W3:Y:S04]  /*13340*/  LDL.LU R4, [R1+0x90] ;  /* 0x0000900001047983 */ /* 0x000ee80000300800 */
        /* <DEDUP_REMOVED lines=9> */
[----:B------:R-:W-:-:S02]  /*133e0*/  F2FP.F16.E5M2.UNPACK_B R18, R18 ;  /* 0x00000012ff12723e */ /* 0x000fc400020004ff */
[----:B------:R-:W-:Y:S01]  /*133f0*/  F2FP.F16.E5M2.UNPACK_B R19, R19 ;  /* 0x00000013ff13723e */ /* 0x000fe200020004ff */
[----:B------:R-:W-:Y:S04]  /*13400*/  STL [R1+0x1124], R20 ;  /* 0x0011241401007387 */ /* 0x000fe80000100800 */
[----:B------:R-:W-:Y:S04]  /*13410*/  STL [R1+0x1120], R21 ;  /* 0x0011201501007387 */ /* 0x000fe80000100800 */
[----:B------:R-:W3:Y:S01]  /*13420*/  LDL R3, [R1+0x60c] ;  /* 0x00060c0001037983 */ /* 0x000ee20000100800 */
[----:B--2---:R-:W-:-:S15]  /*13430*/  HMMA.16816.F32 R24, R12, R18, R24 ;  /* 0x000000120c18723c */ /* 0x004fde0000001818 */
[----:B------:R-:W-:-:S04]  /*13440*/  NOP ;  /* 0x0000000000007918 */ /* 0x000fc80000000000 */
[----:B------:R-:W-:Y:S04]  /*13450*/  STL.64 [R1+0x3f0], R24 ;  /* 0x0003f01801007387 */ /* 0x000fe80000100a00 */
[----:B------:R0:W-:Y:S04]  /*13460*/  STL.64 [R1+0x3f8], R26 ;  /* 0x0003f81a01007387 */ /* 0x0001e80000100a00 */
[----:B0-----:R-:W2:Y:S04]  /*13470*/  LDL.LU.64 R26, [R1+0x1160] ;  /* 0x00116000011a7983 */ /* 0x001ea80000300a00 */
[----:B------:R-:W2:Y:S01]  /*13480*/  LDL.LU.64 R24, [R1+0x1158] ;  /* 0x0011580001187983 */ /* 0x000ea20000300a00 */
[----:B------:R-:W-:-:S02]  /*13490*/  F2FP.F16.E5M2.UNPACK_B R16, R16 ;  /* 0x00000010ff10723e */ /* 0x000fc400020004ff */
[----:B------:R-:W-:-:S07]  /*134a0*/  F2FP.F16.E5M2.UNPACK_B R17, R17 ;  /* 0x00000011ff11723e */ /* 0x000fce00020004ff */
        /* <DEDUP_REMOVED lines=8> */
[----:B0-----:R-:W2:Y:S04]  /*13530*/  LDL.LU R16, [R1+0x80] ;  /* 0x0000800001107983 */ /* 0x001ea80000300800 */
[----:B------:R-:W2:Y:S04]  /*13540*/  LDL.LU R17, [R1+0x84] ;  /* 0x0000840001117983 */ /* 0x000ea80000300800 */
[----:B------:R-:W2:Y:S04]  /*13550*/  LDL.LU R18, [R1+0x88] ;  /* 0x0000880001127983 */ /* 0x000ea80000300800 */
[----:B------:R-:W2:Y:S01]  /*13560*/  LDL.LU R19, [R1+0x8c] ;  /* 0x00008c0001137983 */ /* 0x000ea20000300800 */
[----:B------:R-:W-:-:S02]  /*13570*/  F2FP.F16.E5M2.UNPACK_B R10, R10 ;  /* 0x0000000aff0a723e */ /* 0x000fc400020004ff */
[----:B---3--:R-:W-:-:S07]  /*13580*/  F2FP.F16.E5M2.UNPACK_B R11, R11 ;  /* 0x0000000bff0b723e */ /* 0x008fce00020004ff */
[----:B------:R-:W-:Y:S01]  /*13590*/  HMMA.16816.F32 R4, R12, R10, R4 ;  /* 0x0000000a0c04723c */ /* 0x000fe20000001804 */
[----:B----4-:R-:W-:Y:S02]  /*135a0*/  F2FP.F16.E5M2.UNPACK_B R8, R8 ;  /* 0x00000008ff08723e */ /* 0x010fe400020004ff */
[----:B------:R-:W-:-:S15]  /*135b0*/  F2FP.F16.E5M2.UNPACK_B R9, R9 ;  /* 0x00000009ff09723e */ /* 0x000fde00020004ff */
[----:B------:R-:W-:Y:S01]  /*135c0*/  NOP ;  /* 0x0000000000007918 */ /* 0x000fe20000000000 */
[----:B------:R-:W-:Y:S04]  /*135d0*/  STL.64 [R1+0x3d0], R4 ;  /* 0x0003d00401007387 */ /* 0x000fe80000100a00 */
[----:B------:R0:W-:Y:S04]  /*135e0*/  STL.64 [R1+0x3d8], R6 ;  /* 0x0003d80601007387 */ /* 0x0001e80000100a00 */
[----:B------:R-:W-:Y:S01]  /*135f0*/  STL.64 [R1+0x10e0], R10 ;  /* 0x0010e00a01007387 */ /* 0x000fe20000100a00 */
[----:B0-----:R-:W-:Y:S02]  /*13600*/  F2FP.F16.E5M2.UNPACK_B R6, R28 ;  /* 0x0000001cff06723e */ /* 0x001fe400020004ff */
[----:B------:R-:W-:Y:S01]  /*13610*/  F2FP.F16.E5M2.UNPACK_B R7, R2 ;  /* 0x00000002ff07723e */ /* 0x000fe200020004ff */
[----:B------:R0:W-:Y:S01]  /*13620*/  STL.64 [R1+0x10d8], R8 ;  /* 0x0010d80801007387 */ /* 0x0001e20000100a00 */
[C---:B--2---:R-:W-:Y:S08]  /*13630*/  HMMA.16816.F32 R16, R12.reuse, R8, R16 ;  /* 0x000000080c10723c */ /* 0x044ff00000001810 */
[----:B0-----:R-:W-:Y:S11]  /*13640*/  HMMA.16816.F32 R8, R12, R6, R24 ;  /* 0x000000060c08723c */ /* 0x001ff60000001818 */
[----:B------:R-:W-:Y:S04]  /*13650*/  STL.64 [R1+0x3c0], R16 ;  /* 0x0003c01001007387 */ /* 0x000fe80000100a00 */
[----:B------:R-:W-:Y:S04]  /*13660*/  STL.64 [R1+0x3c8], R18 ;  /* 0x0003c81201007387 */ /* 0x000fe80000100a00 */
[----:B------:R-:W-:Y:S04]  /*13670*/  STL [R1+0x110c], R6 ;  /* 0x00110c0601007387 */ /* 0x000fe80000100800 */
[----:B------:R-:W-:Y:S04]  /*13680*/  STL [R1+0x1108], R7 ;  /* 0x0011080701007387 */ /* 0x000fe80000100800 */
[----:B------:R0:W-:Y:S04]  /*13690*/  STL.64 [R1+0x3b0], R8 ;  /* 0x0003b00801007387 */ /* 0x0001e80000100a00 */
[----:B------:R1:W-:Y:S04]  /*136a0*/  STL.64 [R1+0x3b8], R10 ;  /* 0x0003b80a01007387 */ /* 0x0003e80000100a00 */
[----:B------:R-:W2:Y:S04]  /*136b0*/  LDL.LU R29, [R1+0x77c] ;  /* 0x00077c00011d7983 */ /* 0x000ea80000300800 */
[----:B--2---:R-:W-:Y:S04]  /*136c0*/  STL [R1+0x1128], R29 ;  /* 0x0011281d01007387 */ /* 0x004fe80000100800 */
[----:B------:R-:W2:Y:S01]  /*136d0*/  LDL.LU R28, [R1+0x788] ;  /* 0x00078800011c7983 */ /* 0x000ea20000300800 */
[----:B------:R-:W-:Y:S01]  /*136e0*/  F2FP.F16.E5M2.UNPACK_B R4, R0 ;  /* 0x00000000ff04723e */ /* 0x000fe200020004ff */
[----:B------:R-:W-:-:S02]  /*136f0*/  IMAD.MOV.U32 R26, RZ, RZ, R22 ;  /* 0x000000ffff1a7224 */ /* 0x000fc400078e0016 */
[----:B--2---:R-:W-:Y:S04]  /*13700*/  STL [R1+0x112c], R28 ;  /* 0x00112c1c01007387 */ /* 0x004fe80000100800 */
[----:B------:R-:W2:Y:S04]  /*13710*/  LDL.LU R0, [R1+0x784] ;  /* 0x0007840001007983 */ /* 0x000ea80000300800 */
[----:B------:R-:W3:Y:S04]  /*13720*/  LDL.LU R24, [R1+0x40] ;  /* 0x0000400001187983 */ /* 0x000ee80000300800 */
[----:B------:R-:W3:Y:S01]  /*13730*/  LDL.LU R25, [R1+0x44] ;  /* 0x0000440001197983 */ /* 0x000ee20000300800 */
[----:B------:R-:W-:-:S03]  /*13740*/  IMAD.MOV.U32 R27, RZ, RZ, R23 ;  /* 0x000000ffff1b7224 */ /* 0x000fc600078e0017 */
[----:B------:R-:W4:Y:S04]  /*13750*/  LDL.LU R22, [R1+0x1144] ;  /* 0x0011440001167983 */ /* 0x000f280000300800 */
[----:B------:R-:W2:Y:S04]  /*13760*/  LDL.LU R23, [R1+0x1140] ;  /* 0x0011400001177983 */ /* 0x000ea80000300800 */
[----:B------:R-:W-:Y:S04]  /*13770*/  STL.64 [R1+0x10b0], R26 ;  /* 0x0010b01a01007387 */ /* 0x000fe80000100a00 */
[----:B---3--:R-:W-:Y:S04]  /*13780*/  STL.64 [R1+0x10a8], R24 ;  /* 0x0010a81801007387 */ /* 0x008fe80000100a00 */
[----:B0-----:R-:W3:Y:S04]  /*13790*/  LDL.LU R8, [R1+0x5c0] ;  /* 0x0005c00001087983 */ /* 0x001ee80000300800 */
[----:B------:R-:W3:Y:S04]  /*137a0*/  LDL.LU R9, [R1+0x5c4] ;  /* 0x0005c40001097983 */ /* 0x000ee80000300800 */
[----:B-1----:R-:W2:Y:S04]  /*137b0*/  LDL.LU R10, [R1+0x5c8] ;  /* 0x0005c800010a7983 */ /* 0x002ea80000300800 */
[----:B------:R-:W2:Y:S01]  /*137c0*/  LDL.LU R11, [R1+0x5cc] ;  /* 0x0005cc00010b7983 */ /* 0x000ea20000300800 */
[----:B------:R-:W-:-:S03]  /*137d0*/  F2FP.F16.E5M2.UNPACK_B R5, R3 ;  /* 0x00000003ff05723e */ /* 0x000fc600020004ff */
[----:B--2---:R4:W-:Y:S04]  /*137e0*/  STL.64 [R1+0x10f0], R10 ;  /* 0x0010f00a01007387 */ /* 0x0049e80000100a00 */
[----:B---3--:R0:W-:Y:S01]  /*137f0*/  STL.64 [R1+0x10e8], R8 ;  /* 0x0010e80801007387 */ /* 0x0081e20000100a00 */
[----:B----4-:R-:W-:-:S03]  /*13800*/  IMAD.MOV.U32 R11, RZ, RZ, R22 ;  /* 0x000000ffff0b7224 */ /* 0x010fc600078e0016 */
[----:B0-----:R-:W2:Y:S04]  /*13810*/  LDL.LU R8, [R1+0x5d0] ;  /* 0x0005d00001087983 */ /* 0x001ea80000300800 */
[----:B------:R-:W2:Y:S01]  /*13820*/  LDL.LU R9, [R1+0x5d4] ;  /* 0x0005d40001097983 */ /* 0x000ea20000300800 */
[----:B------:R-:W-:-:S03]  /*13830*/  IMAD.MOV.U32 R10, RZ, RZ, R23 ;  /* 0x000000ffff0a7224 */ /* 0x000fc600078e0017 */
[----:B------:R-:W3:Y:S04]  /*13840*/  LDL R2, [R1+0x5f8] ;  /* 0x0005f80001027983 */ /* 0x000ee80000100800 */
[----:B------:R-:W4:Y:S04]  /*13850*/  LDL R3, [R1+0x5fc] ;  /* 0x0005fc0001037983 */ /* 0x000f280000100800 */
[----:B------:R-:W2:Y:S04]  /*13860*/  LDL.LU R28, [R1+0x750] ;  /* 0x00075000011c7983 */ /* 0x000ea80000300800 */
[----:B------:R-:W2:Y:S04]  /*13870*/  LDL.LU R22, [R1+0x74c] ;  /* 0x00074c0001167983 */ /* 0x000ea80000300800 */
[----:B------:R-:W2:Y:S04]  /*13880*/  LDL.LU R29, [R1+0x758] ;  /* 0x00075800011d7983 */ /* 0x000ea80000300800 */
[----:B------:R-:W2:Y:S04]  /*13890*/  LDL.LU R23, [R1+0x754] ;  /* 0x0007540001177983 */ /* 0x000ea80000300800 */
[----:B------:R-:W3:Y:S04]  /*138a0*/  LDL.LU R20, [R1+0x760] ;  /* 0x0007600001147983 */ /* 0x000ee80000300800 */
[----:B------:R-:W3:Y:S04]  /*138b0*/  LDL.LU R6, [R1+0x75c] ;  /* 0x00075c0001067983 */ /* 0x000ee80000300800 */
[----:B------:R-:W3:Y:S04]  /*138c0*/  LDL.LU R21, [R1+0x768] ;  /* 0x0007680001157983 */ /* 0x000ee80000300800 */
[----:B--2---:R-:W-:Y:S04]  /*138d0*/  STL.64 [R1+0x1138], R22 ;  /* 0x0011381601007387 */ /* 0x004fe80000100a00 */
[----:B---3--:R0:W-:Y:S04]  /*138e0*/  STL.64 [R1+0x1130], R20 ;  /* 0x0011301401007387 */ /* 0x0081e80000100a00 */
[----:B0-----:R-:W2:Y:S04]  /*138f0*/  LDL.LU R20, [R1+0x420] ;  /* 0x0004200001147983 */ /* 0x001ea80000300800 */
[----:B------:R-:W2:Y:S04]  /*13900*/  LDL.LU R21, [R1+0x424] ;  /* 0x0004240001157983 */ /* 0x000ea80000300800 */
[----:B------:R-:W2:Y:S04]  /*13910*/  LDL.LU R22, [R1+0x428] ;  /* 0x0004280001167983 */ /* 0x000ea80000300800 */
[----:B------:R-:W2:Y:S04]  /*13920*/  LDL.LU R23, [R1+0x42c] ;  /* 0x00042c0001177983 */ /* 0x000ea80000300800 */
[----:B------:R-:W3:Y:S04]  /*13930*/  LDL.LU R7, [R1+0x764] ;  /* 0x0007640001077983 */ /* 0x000ee80000300800 */
[----:B------:R-:W-:Y:S04]  /*13940*/  STL.64 [R1+0x1118], R10 ;  /* 0x0011180a01007387 */ /* 0x000fe80000100a00 */
        /* <DEDUP_REMOVED lines=28> */
[----:B0-----:R-:W2:Y:S04]  /*13b10*/  LDL.LU.64 R22, [R1+0x1138] ;  /* 0x0011380001167983 */ /* 0x001ea80000300a00 */
[----:B------:R-:W3:Y:S01]  /*13b20*/  LDL.LU.64 R20, [R1+0x1130] ;  /* 0x0011300001147983 */ /* 0x000ee20000300a00 */
[----:B------:R-:W-:-:S02]  /*13b30*/  F2FP.F16.E5M2.UNPACK_B R2, R2 ;  /* 0x00000002ff02723e */ /* 0x000fc400020004ff */
[----:B----4-:R-:W-:-:S07]  /*13b40*/  F2FP.F16.E5M2.UNPACK_B R3, R3 ;  /* 0x00000003ff03723e */ /* 0x010fce00020004ff */
[----:B------:R-:W-:Y:S01]  /*13b50*/  HMMA.16816.F32 R12, R12, R2, R8 ;  /* 0x000000020c0c723c */ /* 0x000fe20000001808 */
[----:B--2---:R-:W-:Y:S02]  /*13b60*/  IMAD R22, R22, 0x100, R28 ;  /* 0x0000010016167824 */ /* 0x004fe400078e021c */
[----:B------:R-:W2:Y:S01]  /*13b70*/  LDL.LU R28, [R1+0x112c] ;  /* 0x00112c00011c7983 */ /* 0x000ea20000300800 */
[----:B------:R-:W-:Y:S02]  /*13b80*/  IMAD R23, R23, 0x100, R29 ;  /* 0x0000010017177824 */ /* 0x000fe400078e021d */
[----:B---3--:R-:W-:Y:S01]  /*13b90*/  IMAD R6, R6, 0x100, R20 ;  /* 0x0000010006067824 */ /* 0x008fe200078e0214 */
[----:B------:R-:W3:Y:S01]  /*13ba0*/  LDL.LU R29, [R1+0x1128] ;  /* 0x00112800011d7983 */ /* 0x000ee20000300800 */
[----:B------:R-:W-:-:S03]  /*13bb0*/  IMAD R7, R7, 0x100, R21 ;  /* 0x0000010007077824 */ /* 0x000fc600078e0215 */
[----:B------:R-:W4:Y:S04]  /*13bc0*/  LDL.LU R20, [R1+0x1124] ;  /* 0x0011240001147983 */ /* 0x000f280000300800 */
[----:B------:R-:W4:Y:S04]  /*13bd0*/  LDL.LU R21, [R1+0x1120] ;  /* 0x0011200001157983 */ /* 0x000f280000300800 */
[----:B------:R-:W2:Y:S04]  /*13be0*/  LDL.LU.64 R10, [R1+0x1118] ;  /* 0x00111800010a7983 */ /* 0x000ea80000300a00 */
[----:B------:R-:W2:Y:S04]  /*13bf0*/  LDL.LU.64 R8, [R1+0x1110] ;  /* 0x0011100001087983 */ /* 0x000ea80000300a00 */
[----:B------:R0:W-:Y:S04]  /*13c00*/  STL.64 [R1+0x320], R12 ;  /* 0x0003200c01007387 */ /* 0x0001e80000100a00 */
[----:B------:R1:W-:Y:S01]  /*13c10*/  STL.64 [R1+0x328], R14 ;  /* 0x0003280e01007387 */ /* 0x0003e20000100a00 */
[----:B0-----:R-:W-:-:S02]  /*13c20*/  F2FP.F16.E5M2.UNPACK_B R12, R22 ;  /* 0x00000016ff0c723e */ /* 0x001fc400020004ff */
[----:B------:R-:W-:Y:S01]  /*13c30*/  F2FP.F16.E5M2.UNPACK_B R13, R23 ;  /* 0x00000017ff0d723e */ /* 0x000fe200020004ff */
[----:B------:R-:W2:Y:S01]  /*13c40*/  LDL.LU R22, [R1+0x76c] ;  /* 0x00076c0001167983 */ /* 0x000ea20000300800 */
[----:B-1----:R-:W-:Y:S02]  /*13c50*/  F2FP.F16.E5M2.UNPACK_B R14, R6 ;  /* 0x00000006ff0e723e */ /* 0x002fe400020004ff */
[----:B------:R-:W-:Y:S01]  /*13c60*/  F2FP.F16.E5M2.UNPACK_B R15, R7 ;  /* 0x00000007ff0f723e */ /* 0x000fe200020004ff */
[----:B------:R-:W2:Y:S04]  /*13c70*/  LDL.LU R23, [R1+0x774] ;  /* 0x0007740001177983 */ /* 0x000ea80000300800 */
[----:B------:R-:W2:Y:S04]  /*13c80*/  LDL.LU R6, [R1+0x110c] ;  /* 0x00110c0001067983 */ /* 0x000ea80000300800 */
[----:B------:R-:W2:Y:S01]  /*13c90*/  LDL.LU R7, [R1+0x1108] ;  /* 0x0011080001077983 */ /* 0x000ea20000300800 */
[----:B----4-:R-:W-:-:S15]  /*13ca0*/  HMMA.16816.F32 R16, R12, R20, R16 ;  /* 0x000000140c10723c */ /* 0x010fde0000001810 */
[----:B------:R-:W-:-:S04]  /*13cb0*/  NOP ;  /* 0x0000000000007918 */ /* 0x000fc80000000000 */
[----:B------:R-:W-:Y:S04]  /*13cc0*/  STL.64 [R1+0x3a0], R16 ;  /* 0x0003a01001007387 */ /* 0x000fe80000100a00 */
[----:B------:R0:W-:Y:S04]  /*13cd0*/  STL.64 [R1+0x3a8], R18 ;  /* 0x0003a81201007387 */ /* 0x0001e80000100a00 */
[----:B0-----:R-:W2:Y:S04]  /*13ce0*/  LDL.LU.64 R18, [R1+0x1100] ;  /* 0x0011000001127983 */ /* 0x001ea80000300a00 */
[----:B------:R-:W4:Y:S01]  /*13cf0*/  LDL.LU.64 R16, [R1+0x10f8] ;  /* 0x0010f80001107983 */ /* 0x000f220000300a00 */
[----:B--2---:R-:W-:-:S15]  /*13d00*/  HMMA.16816.F32 R8, R12, R18, R8 ;  /* 0x000000120c08723c */ /* 0x004fde0000001808 */
        /* <DEDUP_REMOVED lines=9> */
[----:B0-----:R-:W2:Y:S04]  /*13da0*/  LDL.LU.64 R10, [R1+0x10e0] ;  /* 0x0010e000010a7983 */ /* 0x001ea80000300a00 */
[----:B------:R-:W4:Y:S04]  /*13db0*/  LDL.LU.64 R8, [R1+0x10d8] ;  /* 0x0010d80001087983 */ /* 0x000f280000300a00 */
[----:B------:R0:W-:Y:S04]  /*13dc0*/  STL.64 [R1+0x10a0], R18 ;  /* 0x0010a01201007387 */ /* 0x0001e80000100a00 */
[----:B0-----:R-:W3:Y:S04]  /*13dd0*/  LDL.LU R18, [R1+0x778] ;  /* 0x0007780001127983 */ /* 0x001ee80000300800 */
[----:B------:R-:W3:Y:S04]  /*13de0*/  LDL.LU R19, [R1+0x780] ;  /* 0x0007800001137983 */ /* 0x000ee80000300800 */
[----:B------:R0:W-:Y:S04]  /*13df0*/  STL.64 [R1+0x1098], R16 ;  /* 0x0010981001007387 */ /* 0x0001e80000100a00 */
[----:B0-----:R-:W3:Y:S01]  /*13e00*/  LDL.LU R17, [R1+0x770] ;  /* 0x0007700001117983 */ /* 0x001ee20000300800 */
        /* <DEDUP_REMOVED lines=23> */
[----:B------:R-:W2:Y:S01]  /*13f80*/  LDL.LU.64 R24, [R1+0x10a8] ;  /* 0x0010a80001187983 */ /* 0x000ea20000300a00 */
[----:B----4-:R-:W-:Y:S03]  /*13f90*/  HMMA.16816.F32 R8, R12, R4, R8 ;  /* 0x000000040c08723c */ /* 0x010fe60000001808 */
[----:B------:R-:W-:Y:S04]  /*13fa0*/  STL.64 [R1+0x1060], R6 ;  /* 0x0010600601007387 */ /* 0x000fe80000100a00 */
[----:B------:R-:W-:Y:S01]  /*13fb0*/  STL.64 [R1+0x1058], R4 ;  /* 0x0010580401007387 */ /* 0x000fe20000100a00 */
[----:B------:R-:W-:-:S11]  /*13fc0*/  IMAD R0, R0, 0x100, R28 ;  /* 0x0000010000007824 */ /* 0x000fd600078e021c */
[----:B------:R3:W-:Y:S04]  /*13fd0*/  STL.64 [R1+0x340], R8 ;  /* 0x0003400801007387 */ /* 0x0007e80000100a00 */
[----:B------:R-:W-:Y:S01]  /*13fe0*/  STL.64 [R1+0x348], R10 ;  /* 0x0003480a01007387 */ /* 0x000fe20000100a00 */
[----:B---3--:R-:W-:-:S05]  /*13ff0*/  IMAD R8, R29, 0x100, R19 ;  /* 0x000001001d087824 */ /* 0x008fca00078e0213 */
[----:B------:R-:W-:Y:S04]  /*14000*/  STL [R1+0x2c], R8 ;  /* 0x00002c0801007387 */ /* 0x000fe80000100800 */
[----:B------:R-:W-:Y:S04]  /*14010*/  STL [R1+0x102c], R2 ;  /* 0x00102c0201007387 */ /* 0x000fe80000100800 */
[----:B------:R-:W-:Y:S04]  /*14020*/  STL [R1+0x50], R0 ;  /* 0x0000500001007387 */ /* 0x000fe80000100800 */
[----:B------:R-:W-:Y:S01]  /*14030*/  STL [R1+0x1028], R3 ;  /* 0x0010280301007387 */ /* 0x000fe20000100800 */
[----:B--2---:R-:W-:-:S15]  /*14040*/  HMMA.16816.F32 R4, R12, R2, R24 ;  /* 0x000000020c04723c */ /* 0x004fde0000001818 */
[----:B------:R-:W-:-:S04]  /*14050*/  NOP ;  /* 0x0000000000007918 */ /* 0x000fc80000000000 */
[----:B------:R0:W-:Y:S04]  /*14060*/  STL.64 [R1+0x2a0], R4 ;  /* 0x0002a00401007387 */ /* 0x0001e80000100a00 */
[----:B------:R1:W-:Y:S04]  /*14070*/  STL.64 [R1+0x2a8], R6 ;  /* 0x0002a80601007387 */ /* 0x0003e80000100a00 */
[----:B------:R-:W2:Y:S04]  /*14080*/  LDL.LU R24, [R1+0x4f0] ;  /* 0x0004f00001187983 */ /* 0x000ea80000300800 */
[----:B------:R-:W2:Y:S04]  /*14090*/  LDL.LU R25, [R1+0x4f4] ;  /* 0x0004f40001197983 */ /* 0x000ea80000300800 */
[----:B------:R-:W3:Y:S04]  /*140a0*/  LDL.LU R26, [R1+0x4f8] ;  /* 0x0004f800011a7983 */ /* 0x000ee80000300800 */
[----:B------:R-:W3:Y:S04]  /*140b0*/  LDL.LU R27, [R1+0x4fc] ;  /* 0x0004fc00011b7983 */ /* 0x000ee80000300800 */
[----:B0-----:R-:W4:Y:S04]  /*140c0*/  LDL.LU R4, [R1+0x540] ;  /* 0x0005400001047983 */ /* 0x001f280000300800 */
[----:B------:R-:W4:Y:S04]  /*140d0*/  LDL.LU R5, [R1+0x544] ;  /* 0x0005440001057983 */ /* 0x000f280000300800 */
[----:B-1----:R-:W2:Y:S04]  /*140e0*/  LDL.LU R6, [R1+0x548] ;  /* 0x0005480001067983 */ /* 0x002ea80000300800 */
[----:B------:R-:W2:Y:S04]  /*140f0*/  LDL.LU R7, [R1+0x54c] ;  /* 0x00054c0001077983 */ /* 0x000ea80000300800 */
[----:B--2---:R-:W-:Y:S04]  /*14100*/  STL.64 [R1+0x1070], R6 ;  /* 0x0010700601007387 */ /* 0x004fe80000100a00 */
[----:B----4-:R0:W-:Y:S04]  /*14110*/  STL.64 [R1+0x1068], R4 ;  /* 0x0010680401007387 */ /* 0x0101e80000100a00 */
[----:B0-----:R-:W2:Y:S04]  /*14120*/  LDL.LU R4, [R1+0x550] ;  /* 0x0005500001047983 */ /* 0x001ea80000300800 */
[----:B------:R-:W2:Y:S04]  /*14130*/  LDL.LU R5, [R1+0x554] ;  /* 0x0005540001057983 */ /* 0x000ea80000300800 */
[----:B------:R-:W4:Y:S04]  /*14140*/  LDL.LU R6, [R1+0x558] ;  /* 0x0005580001067983 */ /* 0x000f280000300800 */
[----:B------:R-:W4:Y:S01]  /*14150*/  LDL.LU R7, [R1+0x55c] ;  /* 0x00055c0001077983 */ /* 0x000f220000300800 */
[----:B------:R-:W-:-:S02]  /*14160*/  IMAD R22, R22, 0x100, R17 ;  /* 0x0000010016167824 */ /* 0x000fc400078e0211 */
[----:B------:R-:W-:Y:S01]  /*14170*/  IMAD R23, R23, 0x100, R18 ;  /* 0x0000010017177824 */ /* 0x000fe200078e0212 */
        /* <DEDUP_REMOVED lines=17> */
[----:B--2---:R0:W-:Y:S04]  /*14290*/  STL [R1+0x1030], R2 ;  /* 0x0010300201007387 */ /* 0x0041e80000100800 */
[----:B0-----:R-:W2:Y:S04]  /*142a0*/  LDL.LU R2, [R1+0x890] ;  /* 0x0008900001027983 */ /* 0x001ea80000300800 */
        /* <DEDUP_REMOVED lines=34> */
[----:B------:R-:W2:Y:S04]  /*144d0*/  LDL.LU R23, [R1+0x894] ;  /* 0x0008940001177983 */ /* 0x000ea80000300800 */
[----:B------:R-:W-:Y:S04]  /*144e0*/  STL.64 [R1+0x310], R16 ;  /* 0x0003101001007387 */ /* 0x000fe80000100a00 */
[----:B------:R0:W-:Y:S04]  /*144f0*/  STL.64 [R1+0x318], R18 ;  /* 0x0003181201007387 */ /* 0x0001e80000100a00 */
[----:B0-----:R-:W4:Y:S04]  /*14500*/  LDL.LU.64 R18, [R1+0x10a0] ;  /* 0x0010a00001127983 */ /* 0x001f280000300a00 */
[----:B------:R-:W2:Y:S01]  /*14510*/  LDL.LU.64 R16, [R1+0x1098] ;  /* 0x0010980001107983 */ /* 0x000ea20000300a00 */
[C---:B----4-:R-:W-:Y:S08]  /*14520*/  HMMA.16816.F32 R4, R12.reuse, R18, R4 ;  /* 0x000000120c04723c */ /* 0x050ff00000001804 */
[C---:B--2---:R-:W-:Y:S11]  /*14530*/  HMMA.16816.F32 R8, R12.reuse, R16, R8 ;  /* 0x000000100c08723c */ /* 0x044ff60000001808 */
[----:B------:R-:W-:Y:S04]  /*14540*/  STL.64 [R1+0x300], R4 ;  /* 0x0003000401007387 */ /* 0x000fe80000100a00 */
[----:B------:R0:W-:Y:S04]  /*14550*/  STL.64 [R1+0x308], R6 ;  /* 0x0003080601007387 */ /* 0x0001e80000100a00 */
[----:B0-----:R-:W2:Y:S04]  /*14560*/  LDL.LU.64 R6, [R1+0x1090] ;  /* 0x0010900001067983 */ /* 0x001ea80000300a00 */
[----:B------:R-:W2:Y:S04]  /*14570*/  LDL.LU.64 R4, [R1+0x1088] ;  /* 0x0010880001047983 */ /* 0x000ea80000300a00 */
        /* <DEDUP_REMOVED lines=21> */
[----:B------:R-:W4:Y:S01]  /*146d0*/  LDL.LU.64 R24, [R1+0x1048] ;  /* 0x0010480001187983 */ /* 0x000f220000300a00 */
[----:B---3--:R-:W-:Y:S01]  /*146e0*/  IMAD R22, R22, 0x100, R2 ;  /* 0x0000010016167824 */ /* 0x008fe200078e0202 */
        /* <DEDUP_REMOVED lines=11> */
[----:B------:R-:W3:Y:S04]  /*147a0*/  LDL.LU R7, [R1+0x26c] ;  /* 0x00026c0001077983 */ /* 0x000ee80000300800 */
[----:B------:R-:W4:Y:S01]  /*147b0*/  LDL.LU R2, [R1+0x1030] ;  /* 0x0010300001027983 */ /* 0x000f220000300800 */
[----:B------:R-:W-:-:S02]  /*147c0*/  IMAD R28, R28, 0x100, R3 ;  /* 0x000001001c1c7824 */ /* 0x000fc400078e0203 */
[----:B----4-:R-:W-:Y:S02]  /*147d0*/  IMAD R23, R23, 0x100, R2 ;  /* 0x0000010017177824 */ /* 0x010fe400078e0202 */
[----:B------:R-:W2:Y:S04]  /*147e0*/  LDL.LU R2, [R1+0x102c] ;  /* 0x00102c0001027983 */ /* 0x000ea80000300800 */
[----:B------:R-:W2:Y:S01]  /*147f0*/  LDL.LU R3, [R1+0x1028] ;  /* 0x0010280001037983 */ /* 0x000ea20000300800 */
[----:B------:R-:W-:Y:S01]  /*14800*/  IMAD R0, R0, 0x100, R29 ;  /* 0x0000010000007824 */ /* 0x000fe200078e021d */
[----:B--2---:R-:W-:Y:S02]  /*14810*/  HMMA.16816.F32 R12, R12, R2, R24 ;  /* 0x000000020c0c723c */ /* 0x004fe40000001818 */
[----:B------:R-:W2:Y:S04]  /*14820*/  LDL.LU.64 R26, [R1+0x1020] ;  /* 0x00102000011a7983 */ /* 0x000ea80000300a00 */
[----:B------:R-:W2:Y:S04]  /*14830*/  LDL.LU.64 R24, [R1+0x1018] ;  /* 0x0010180001187983 */ /* 0x000ea80000300a00 */
[----:B------:R-:W-:Y:S04]  /*14840*/  STL [R1+0xfcc], R2 ;  /* 0x000fcc0201007387 */ /* 0x000fe80000100800 */
[----:B------:R-:W-:Y:S05]  /*14850*/  STL [R1+0xfc8], R3 ;  /* 0x000fc80301007387 */ /* 0x000fea0000100800 */
[----:B------:R0:W-:Y:S04]  /*14860*/  STL.64 [R1+0x210], R12 ;  /* 0x0002100c01007387 */ /* 0x0001e80000100a00 */
[----:B------:R1:W-:Y:S01]  /*14870*/  STL.64 [R1+0x218], R14 ;  /* 0x0002180e01007387 */ /* 0x0003e20000100a00 */
[----:B0-----:R-:W-:-:S02]  /*14880*/  F2FP.F16.E5M2.UNPACK_B R12, R22 ;  /* 0x00000016ff0c723e */ /* 0x001fc400020004ff */
[----:B------:R-:W-:Y:S02]  /*14890*/  F2FP.F16.E5M2.UNPACK_B R13, R23 ;  /* 0x00000017ff0d723e */ /* 0x000fe400020004ff */
[----:B-1----:R-:W-:Y:S02]  /*148a0*/  F2FP.F16.E5M2.UNPACK_B R14, R28 ;  /* 0x0000001cff0e723e */ /* 0x002fe400020004ff */
[----:B------:R-:W-:-:S07]  /*148b0*/  F2FP.F16.E5M2.UNPACK_B R15, R0 ;  /* 0x00000000ff0f723e */ /* 0x000fce00020004ff */
[----:B--2---:R-:W-:-:S15]  /*148c0*/  HMMA.16816.F32 R24, R12, R20, R24 ;  /* 0x000000140c18723c */ /* 0x004fde0000001818 */
[----:B------:R-:W-:-:S04]  /*148d0*/  NOP ;  /* 0x0000000000007918 */ /* 0x000fc80000000000 */
[----:B------:R-:W-:Y:S04]  /*148e0*/  STL.64 [R1+0x290], R24 ;  /* 0x0002901801007387 */ /* 0x000fe80000100a00 */
[----:B------:R0:W-:Y:S04]  /*148f0*/  STL.64 [R1+0x298], R26 ;  /* 0x0002981a01007387 */ /* 0x0001e80000100a00 */
[----:B0-----:R-:W2:Y:S04]  /*14900*/  LDL.LU.64 R26, [R1+0x1010] ;  /* 0x00101000011a7983 */ /* 0x001ea80000300a00 */
[----:B------:R-:W2:Y:S04]  /*14910*/  LDL.LU.64 R24, [R1+0x1008] ;  /* 0x0010080001187983 */ /* 0x000ea80000300a00 */
[----:B------:R0:W-:Y:S04]  /*14920*/  STL [R1+0xfd4], R20 ;  /* 0x000fd41401007387 */ /* 0x0001e80000100800 */
[----:B------:R1:W-:Y:S04]  /*14930*/  STL [R1+0xfd0], R21 ;  /* 0x000fd01501007387 */ /* 0x0003e80000100800 */
[----:B0-----:R-:W4:Y:S04]  /*14940*/  LDL.LU R20, [R1+0x500] ;  /* 0x0005000001147983 */ /* 0x001f280000300800 */
[----:B-1----:R-:W4:Y:S04]  /*14950*/  LDL.LU R21, [R1+0x504] ;  /* 0x0005040001157983 */ /* 0x002f280000300800 */
[----:B------:R-:W4:Y:S04]  /*14960*/  LDL.LU R22, [R1+0x508] ;  /* 0x0005080001167983 */ /* 0x000f280000300800 */
[----:B------:R-:W4:Y:S02]  /*14970*/  LDL.LU R23, [R1+0x50c] ;  /* 0x00050c0001177983 */ /* 0x000f240000300800 */
[----:B----4-:R-:W-:-:S15]  /*14980*/  HMMA.16816.F32 R20, R12, R18, R20 ;  /* 0x000000120c14723c */ /* 0x010fde0000001814 */
[----:B------:R-:W-:-:S04]  /*14990*/  NOP ;  /* 0x0000000000007918 */ /* 0x000fc80000000000 */
[----:B------:R-:W-:Y:S04]  /*149a0*/  STL.64 [R1+0x280], R20 ;  /* 0x0002801401007387 */ /* 0x000fe80000100a00 */
[----:B------:R2:W-:Y:S02]  /*149b0*/  STL.64 [R1+0x288], R22 ;  /* 0x0002881601007387 */ /* 0x0005e40000100a00 */
[----:B--2---:R-:W-:Y:S02]  /*149c0*/  HMMA.16816.F32 R20, R12, R16, R24 ;  /* 0x000000100c14723c */ /* 0x004fe40000001818 */
[----:B------:R-:W-:Y:S04]  /*149d0*/  STL.64 [R1+0xfa8], R18 ;  /* 0x000fa81201007387 */ /* 0x000fe80000100a00 */
[----:B------:R-:W-:-:S13]  /*149e0*/  STL.64 [R1+0xfa0], R16 ;  /* 0x000fa01001007387 */ /* 0x000fda0000100a00 */
[----:B------:R-:W-:Y:S04]  /*149f0*/  STL.64 [R1+0x270], R20 ;  /* 0x0002701401007387 */ /* 0x000fe80000100a00 */
[----:B------:R-:W-:Y:S04]  /*14a00*/  STL.64 [R1+0x278], R22 ;  /* 0x0002781601007387 */ /* 0x000fe80000100a00 */
[----:B------:R-:W2:Y:S04]  /*14a10*/  LDL.LU R28, [R1+0x8dc] ;  /* 0x0008dc00011c7983 */ /* 0x000ea80000300800 */
[----:B--2---:R-:W-:Y:S04]  /*14a20*/  STL [R1+0xfb0], R28 ;  /* 0x000fb01c01007387 */ /* 0x004fe80000100800 */
[----:B------:R-:W2:Y:S01]  /*14a30*/  LDL.LU R29, [R1+0x8e8] ;  /* 0x0008e800011d7983 */ /* 0x000ea20000300800 */
[C---:B---3--:R-:W-:Y:S03]  /*14a40*/  HMMA.16816.F32 R4, R12.reuse, R10, R4 ;  /* 0x0000000a0c04723c */ /* 0x048fe60000001804 */
[----:B--2---:R-:W-:Y:S04]  /*14a50*/  STL [R1+0xfb4], R29 ;  /* 0x000fb41d01007387 */ /* 0x004fe80000100800 */
[----:B------:R-:W2:Y:S04]  /*14a60*/  LDL.LU R0, [R1+0x8e4] ;  /* 0x0008e40001007983 */ /* 0x000ea80000300800 */
[----:B------:R-:W3:Y:S04]  /*14a70*/  LDL.LU R24, [R1] ;  /* 0x0000000001187983 */ /* 0x000ee80000300800 */
[----:B------:R-:W3:Y:S04]  /*14a80*/  LDL.LU R25, [R1+0x4] ;  /* 0x0000040001197983 */ /* 0x000ee80000300800 */
[----:B------:R-:W4:Y:S04]  /*14a90*/  LDL.LU R26, [R1+0x8] ;  /* 0x00000800011a7983 */ /* 0x000f280000300800 */
[----:B------:R-:W4:Y:S04]  /*14aa0*/  LDL.LU R27, [R1+0xc] ;  /* 0x00000c00011b7983 */ /* 0x000f280000300800 */
[----:B----4-:R-:W-:Y:S04]  /*14ab0*/  STL.64 [R1+0xf58], R26 ;  /* 0x000f581a01007387 */ /* 0x010fe80000100a00 */
[----:B---3--:R0:W-:Y:S04]  /*14ac0*/  STL.64 [R1+0xf50], R24 ;  /* 0x000f501801007387 */ /* 0x0081e80000100a00 */
[----:B0-----:R-:W3:Y:S04]  /*14ad0*/  LDL.LU R24, [R1+0x4c0] ;  /* 0x0004c00001187983 */ /* 0x001ee80000300800 */
[----:B------:R-:W-:Y:S04]  /*14ae0*/  STL.64 [R1+0x260], R4 ;  /* 0x0002600401007387 */ /* 0x000fe80000100a00 */
[----:B------:R-:W-:Y:S04]  /*14af0*/  STL.64 [R1+0x268], R6 ;  /* 0x0002680601007387 */ /* 0x000fe80000100a00 */
[----:B------:R-:W3:Y:S04]  /*14b00*/  LDL.LU R25, [R1+0x4c4] ;  /* 0x0004c40001197983 */ /* 0x000ee80000300800 */
[----:B------:R-:W4:Y:S04]  /*14b10*/  LDL.LU R26, [R1+0x4c8] ;  /* 0x0004c800011a7983 */ /* 0x000f280000300800 */
[----:B------:R-:W4:Y:S04]  /*14b20*/  LDL.LU R27, [R1+0x4cc] ;  /* 0x0004cc00011b7983 */ /* 0x000f280000300800 */
[----:B----4-:R-:W-:Y:S04]  /*14b30*/  STL.64 [R1+0xf68], R26 ;  /* 0x000f681a01007387 */ /* 0x010fe80000100a00 */
[----:B---3--:R0:W-:Y:S04]  /*14b40*/  STL.64 [R1+0xf60], R24 ;  /* 0x000f601801007387 */ /* 0x0081e80000100a00 */
[----:B0-----:R-:W3:Y:S04]  /*14b50*/  LDL.LU R24, [R1+0x1c0] ;  /* 0x0001c00001187983 */ /* 0x001ee80000300800 */
        /* <DEDUP_REMOVED lines=17> */
[----:B------:R-:W3:Y:S04]  /*14c70*/  LDL.LU R4, [R1+0x250] ;  /* 0x0002500001047983 */ /* 0x000ee80000300800 */
[----:B------:R-:W3:Y:S04]  /*14c80*/  LDL.LU R5, [R1+0x254] ;  /* 0x0002540001057983 */ /* 0x000ee80000300800 */
[----:B------:R-:W3:Y:S04]  /*14c90*/  LDL.LU R6, [R1+0x258] ;  /* 0x0002580001067983 */ /* 0x000ee80000300800 */
[----:B------:R-:W3:Y:S04]  /*14ca0*/  LDL.LU R7, [R1+0x25c] ;  /* 0x00025c0001077983 */ /* 0x000ee80000300800 */
        /* <DEDUP_REMOVED lines=16> */
[----:B----4-:R-:W-:Y:S04]  /*14db0*/  STL.64 [R1+0xf78], R26 ;  /* 0x000f781a01007387 */ /* 0x010fe80000100a00 */
[----:B---3--:R0:W-:Y:S04]  /*14dc0*/  STL.64 [R1+0xf70], R24 ;  /* 0x000f701801007387 */ /* 0x0081e80000100a00 */
[----:B0-----:R-:W3:Y:S04]  /*14dd0*/  LDL.LU R24, [R1+0x4d0] ;  /* 0x0004d00001187983 */ /* 0x001ee80000300800 */
[----:B------:R-:W3:Y:S04]  /*14de0*/  LDL.LU R25, [R1+0x4d4] ;  /* 0x0004d40001197983 */ /* 0x000ee80000300800 */
[----:B------:R-:W4:Y:S04]  /*14df0*/  LDL.LU R26, [R1+0x4d8] ;  /* 0x0004d800011a7983 */ /* 0x000f280000300800 */
[----:B------:R-:W4:Y:S01]  /*14e00*/  LDL.LU R27, [R1+0x4dc] ;  /* 0x0004dc00011b7983 */ /* 0x000f220000300800 */
[C---:B------:R-:W-:Y:S03]  /*14e10*/  HMMA.16816.F32 R4, R12.reuse, R8, R4 ;  /* 0x000000080c04723c */ /* 0x040fe60000001804 */
[----:B----4-:R-:W-:Y:S04]  /*14e20*/  STL.64 [R1+0xf88], R26 ;  /* 0x000f881a01007387 */ /* 0x010fe80000100a00 */
[----:B---3--:R0:W-:Y:S04]  /*14e30*/  STL.64 [R1+0xf80], R24 ;  /* 0x000f801801007387 */ /* 0x0081e80000100a00 */
[----:B0-----:R-:W3:Y:S04]  /*14e40*/  LDL.LU R24, [R1+0x1e0] ;  /* 0x0001e00001187983 */ /* 0x001ee80000300800 */
[----:B------:R-:W3:Y:S04]  /*14e50*/  LDL.LU R25, [R1+0x1e4] ;  /* 0x0001e40001197983 */ /* 0x000ee80000300800 */
[----:B------:R-:W4:Y:S04]  /*14e60*/  LDL.LU R26, [R1+0x1e8] ;  /* 0x0001e800011a7983 */ /* 0x000f280000300800 */
[----:B------:R-:W4:Y:S04]  /*14e70*/  LDL.LU R27, [R1+0x1ec] ;  /* 0x0001ec00011b7983 */ /* 0x000f280000300800 */
[----:B----4-:R-:W-:Y:S04]  /*14e80*/  STL.64 [R1+0xf98], R26 ;  /* 0x000f981a01007387 */ /* 0x010fe80000100a00 */
[----:B---3--:R0:W-:Y:S04]  /*14e90*/  STL.64 [R1+0xf90], R24 ;  /* 0x000f901801007387 */ /* 0x0081e80000100a00 */
[----:B0-----:R-:W3:Y:S04]  /*14ea0*/  LDL.LU R24, [R1+0x1f0] ;  /* 0x0001f00001187983 */ /* 0x001ee80000300800 */
[----:B------:R-:W3:Y:S04]  /*14eb0*/  LDL.LU R25, [R1+0x1f4] ;  /* 0x0001f40001197983 */ /* 0x000ee80000300800 */
[----:B------:R-:W3:Y:S04]  /*14ec0*/  LDL.LU R26, [R1+0x1f8] ;  /* 0x0001f800011a7983 */ /* 0x000ee80000300800 */
[----:B------:R-:W3:Y:S04]  /*14ed0*/  LDL.LU R27, [R1+0x1fc] ;  /* 0x0001fc00011b7983 */ /* 0x000ee80000300800 */
        /* <DEDUP_REMOVED lines=15> */
[----:B------:R-:W2:Y:S01]  /*14fd0*/  LDL.LU.64 R20, [R1+0xfd8] ;  /* 0x000fd80001147983 */ /* 0x000ea20000300a00 */
[----:B------:R-:W-:-:S02]  /*14fe0*/  IMAD R29, R29, 0x100, R2 ;  /* 0x000001001d1d7824 */ /* 0x000fc400078e0202 */
[----:B------:R-:W-:Y:S02]  /*14ff0*/  IMAD R28, R28, 0x100, R3 ;  /* 0x000001001c1c7824 */ /* 0x000fe400078e0203 */
[----:B--2---:R-:W-:Y:S02]  /*15000*/  IMAD R22, R22, 0x100, R20 ;  /* 0x0000010016167824 */ /* 0x004fe400078e0214 */
[----:B------:R-:W-:Y:S01]  /*15010*/  IMAD R23, R23, 0x100, R21 ;  /* 0x0000010017177824 */ /* 0x000fe200078e0215 */
[----:B------:R-:W2:Y:S04]  /*15020*/  LDL.LU R20, [R1+0xfd4] ;  /* 0x000fd40001147983 */ /* 0x000ea80000300800 */
[----:B------:R-:W2:Y:S04]  /*15030*/  LDL.LU R21, [R1+0xfd0] ;  /* 0x000fd00001157983 */ /* 0x000ea80000300800 */
[----:B------:R-:W4:Y:S04]  /*15040*/  LDL.LU R2, [R1+0xfcc] ;  /* 0x000fcc0001027983 */ /* 0x000f280000300800 */
[----:B------:R-:W4:Y:S02]  /*15050*/  LDL.LU R3, [R1+0xfc8] ;  /* 0x000fc80001037983 */ /* 0x000f240000300800 */
[----:B----4-:R-:W-:Y:S02]  /*15060*/  HMMA.16816.F32 R12, R12, R2, R16 ;  /* 0x000000020c0c723c */ /* 0x010fe40000001810 */
[----:B------:R-:W2:Y:S04]  /*15070*/  LDL.LU.64 R18, [R1+0xfc0] ;  /* 0x000fc00001127983 */ /* 0x000ea80000300a00 */
[----:B------:R-:W2:-:S13]  /*15080*/  LDL.LU.64 R16, [R1+0xfb8] ;  /* 0x000fb80001107983 */ /* 0x000e9a0000300a00 */
[----:B------:R0:W-:Y:S04]  /*15090*/  STL.64 [R1+0x190], R12 ;  /* 0x0001900c01007387 */ /* 0x0001e80000100a00 */
[----:B------:R1:W-:Y:S01]  /*150a0*/  STL.64 [R1+0x198], R14 ;  /* 0x0001980e01007387 */ /* 0x0003e20000100a00 */
[----:B0-----:R-:W-:Y:S02]  /*150b0*/  F2FP.F16.E5M2.UNPACK_B R12, R22 ;  /* 0x00000016ff0c723e */ /* 0x001fe400020004ff */
[----:B------:R-:W-:Y:S02]  /*150c0*/  F2FP.F16.E5M2.UNPACK_B R13, R23 ;  /* 0x00000017ff0d723e */ /* 0x000fe400020004ff */
[----:B-1----:R-:W-:Y:S02]  /*150d0*/  F2FP.F16.E5M2.UNPACK_B R14, R29 ;  /* 0x0000001dff0e723e */ /* 0x002fe400020004ff */
[----:B------:R-:W-:Y:S01]  /*150e0*/  F2FP.F16.E5M2.UNPACK_B R15, R28 ;  /* 0x0000001cff0f723e */ /* 0x000fe200020004ff */
[----:B------:R-:W4:Y:S04]  /*150f0*/  LDL.LU R22, [R1+0x8cc] ;  /* 0x0008cc0001167983 */ /* 0x000f280000300800 */
[----:B------:R-:W3:Y:S04]  /*15100*/  LDL.LU R23, [R1+0x8d4] ;  /* 0x0008d40001177983 */ /* 0x000ee80000300800 */
[----:B------:R-:W3:Y:S04]  /*15110*/  LDL.LU R29, [R1+0xfb4] ;  /* 0x000fb400011d7983 */ /* 0x000ee80000300800 */
[----:B------:R-:W3:Y:S01]  /*15120*/  LDL.LU R28, [R1+0xfb0] ;  /* 0x000fb000011c7983 */ /* 0x000ee20000300800 */
[----:B--2---:R-:W-:-:S15]  /*15130*/  HMMA.16816.F32 R16, R12, R20, R16 ;  /* 0x000000140c10723c */ /* 0x004fde0000001810 */
[----:B------:R-:W-:-:S04]  /*15140*/  NOP ;  /* 0x0000000000007918 */ /* 0x000fc80000000000 */
[----:B------:R-:W-:Y:S04]  /*15150*/  STL.64 [R1+0x200], R16 ;  /* 0x0002001001007387 */ /* 0x000fe80000100a00 */
[----:B------:R0:W-:Y:S04]  /*15160*/  STL.64 [R1+0x208], R18 ;  /* 0x0002081201007387 */ /* 0x0001e80000100a00 */
[----:B0-----:R-:W3:Y:S04]  /*15170*/  LDL.LU.64 R18, [R1+0xfa8] ;  /* 0x000fa80001127983 */ /* 0x001ee80000300a00 */
[----:B------:R-:W2:Y:S01]  /*15180*/  LDL.LU.64 R16, [R1+0xfa0] ;  /* 0x000fa00001107983 */ /* 0x000ea20000300a00 */
        /* <DEDUP_REMOVED lines=16> */
[----:B0-----:R-:W4:Y:S01]  /*15290*/  LDL.LU R17, [R1+0x8d0] ;  /* 0x0008d00001117983 */ /* 0x001f220000300800 */
        /* <DEDUP_REMOVED lines=28> */
[----:B------:R2:W-:Y:S04]  /*15460*/  STL.64 [R1+0x1a8], R10 ;  /* 0x0001a80a01007387 */ /* 0x0005e80000100a00 */
[----:B0-----:R-:W3:Y:S01]  /*15470*/  LDL.LU R4, [R1+0x140] ;  /* 0x0001400001047983 */ /* 0x001ee20000300800 */
[----:B--2---:R-:W-:-:S15]  /*15480*/  HMMA.16816.F32 R8, R12, R2, R24 ;  /* 0x000000020c08723c */ /* 0x004fde0000001818 */
[----:B------:R-:W-:-:S04]  /*15490*/  NOP ;  /* 0x0000000000007918 */ /* 0x000fc80000000000 */
[----:B------:R0:W-:Y:S04]  /*154a0*/  STL.64 [R1+0x110], R8 ;  /* 0x0001100801007387 */ /* 0x0001e80000100a00 */
[----:B------:R1:W-:Y:S04]  /*154b0*/  STL.64 [R1+0x118], R10 ;  /* 0x0001180a01007387 */ /* 0x0003e80000100a00 */
[----:B------:R-:W3:Y:S04]  /*154c0*/  LDL.LU R5, [R1+0x144] ;  /* 0x0001440001057983 */ /* 0x000ee80000300800 */
[----:B------:R-:W2:Y:S04]  /*154d0*/  LDL.LU R6, [R1+0x148] ;  /* 0x0001480001067983 */ /* 0x000ea80000300800 */
[----:B------:R-:W2:Y:S04]  /*154e0*/  LDL.LU R7, [R1+0x14c] ;  /* 0x00014c0001077983 */ /* 0x000ea80000300800 */
[----:B0-----:R-:W2:Y:S04]  /*154f0*/  LDL.LU R8, [R1+0x160] ;  /* 0x0001600001087983 */ /* 0x001ea80000300800 */
[----:B------:R-:W2:Y:S04]  /*15500*/  LDL.LU R9, [R1+0x164] ;  /* 0x0001640001097983 */ /* 0x000ea80000300800 */
[----:B-1----:R-:W2:Y:S04]  /*15510*/  LDL.LU R10, [R1+0x168] ;  /* 0x00016800010a7983 */ /* 0x002ea80000300800 */
[----:B------:R-:W2:Y:S01]  /*15520*/  LDL.LU R11, [R1+0x16c] ;  /* 0x00016c00010b7983 */ /* 0x000ea20000300800 */
[----:B----4-:R-:W-:-:S02]  /*15530*/  IMAD R22, R22, 0x100, R17 ;  /* 0x0000010016167824 */ /* 0x010fc400078e0211 */
[----:B------:R-:W-:Y:S02]  /*15540*/  IMAD R23, R23, 0x100, R18 ;  /* 0x0000010017177824 */ /* 0x000fe400078e0212 */
[----:B------:R-:W-:Y:S02]  /*15550*/  IMAD R28, R28, 0x100, R19 ;  /* 0x000001001c1c7824 */ /* 0x000fe400078e0213 */
[----:B------:R-:W-:Y:S01]  /*15560*/  IMAD R0, R0, 0x100, R29 ;  /* 0x0000010000007824 */ /* 0x000fe200078e021d */
[----:B--2---:R-:W-:Y:S04]  /*15570*/  STL.64 [R1+0xf30], R10 ;  /* 0x000f300a01007387 */ /* 0x004fe80000100a00 */
[----:B------:R0:W-:Y:S04]  /*15580*/  STL.64 [R1+0xf28], R8 ;  /* 0x000f280801007387 */ /* 0x0001e80000100a00 */
[----:B0-----:R-:W2:Y:S04]  /*15590*/  LDL.LU R8, [R1+0x170] ;  /* 0x0001700001087983 */ /* 0x001ea80000300800 */
[----:B------:R-:W2:Y:S04]  /*155a0*/  LDL.LU R9, [R1+0x174] ;  /* 0x0001740001097983 */ /* 0x000ea80000300800 */
[----:B------:R-:W2:Y:S04]  /*155b0*/  LDL.LU R10, [R1+0x178] ;  /* 0x00017800010a7983 */ /* 0x000ea80000300800 */
[----:B------:R-:W2:Y:S04]  /*155c0*/  LDL.LU R11, [R1+0x17c] ;  /* 0x00017c00010b7983 */ /* 0x000ea80000300800 */
[----:B------:R-:W4:Y:S04]  /*155d0*/  LDL.LU R16, [R1+0x180] ;  /* 0x0001800001107983 */ /* 0x000f280000300800 */
[----:B------:R-:W4:Y:S04]  /*155e0*/  LDL.LU R17, [R1+0x184] ;  /* 0x0001840001117983 */ /* 0x000f280000300800 */
[----:B------:R-:W4:Y:S04]  /*155f0*/  LDL.LU R18, [R1+0x188] ;  /* 0x0001880001127983 */ /* 0x000f280000300800 */
[----:B------:R-:W4:Y:S04]  /*15600*/  LDL.LU R19, [R1+0x18c] ;  /* 0x00018c0001137983 */ /* 0x000f280000300800 */
[----:B------:R-:W-:Y:S04]  /*15610*/  STL.64 [R1+0xf10], R6 ;  /* 0x000f100601007387 */ /* 0x000fe80000100a00 */
[----:B---3--:R0:W-:Y:S04]  /*15620*/  STL.64 [R1+0xf08], R4 ;  /* 0x000f080401007387 */ /* 0x0081e80000100a00 */
[----:B0-----:R-:W3:Y:S04]  /*15630*/  LDL.LU R4, [R1+0x150] ;  /* 0x0001500001047983 */ /* 0x001ee80000300800 */
[----:B------:R-:W3:Y:S04]  /*15640*/  LDL.LU R5, [R1+0x154] ;  /* 0x0001540001057983 */ /* 0x000ee80000300800 */
[----:B------:R-:W3:Y:S04]  /*15650*/  LDL.LU R6, [R1+0x158] ;  /* 0x0001580001067983 */ /* 0x000ee80000300800 */
[----:B------:R-:W3:Y:S04]  /*15660*/  LDL.LU R7, [R1+0x15c] ;  /* 0x00015c0001077983 */ /* 0x000ee80000300800 */
[----:B------:R-:W2:Y:S04]  /*15670*/  LDL.LU R24, [R1+0x8f0] ;  /* 0x0008f00001187983 */ /* 0x000ea80000300800 */
[----:B------:R-:W2:Y:S04]  /*15680*/  LDL.LU R25, [R1+0x8f8] ;  /* 0x0008f80001197983 */ /* 0x000ea80000300800 */
[----:B------:R-:W2:Y:S04]  /*15690*/  LDL.LU R26, [R1+0x900] ;  /* 0x00090000011a7983 */ /* 0x000ea80000300800 */
[----:B------:R-:W2:Y:S04]  /*156a0*/  LDL.LU R29, [R1+0x8fc] ;  /* 0x0008fc00011d7983 */ /* 0x000ea80000300800 */
[----:B------:R-:W2:Y:S01]  /*156b0*/  LDL.LU R27, [R1+0x908] ;  /* 0x00090800011b7983 */ /* 0x000ea20000300800 */
[----:B------:R-:W-:Y:S01]  /*156c0*/  IMAD.MOV.U32 R15, RZ, RZ, R0 ;  /* 0x000000ffff0f7224 */ /* 0x000fe200078e0000 */
[----:B------:R-:W-:-:S02]  /*156d0*/  F2FP.F16.E5M2.UNPACK_B R12, R22 ;  /* 0x00000016ff0c723e */ /* 0x000fc400020004ff */
[----:B------:R-:W-:Y:S02]  /*156e0*/  F2FP.F16.E5M2.UNPACK_B R13, R23 ;  /* 0x00000017ff0d723e */ /* 0x000fe400020004ff */
[----:B------:R-:W-:Y:S02]  /*156f0*/  F2FP.F16.E5M2.UNPACK_B R14, R28 ;  /* 0x0000001cff0e723e */ /* 0x000fe400020004ff */
[----:B------:R-:W-:Y:S01]  /*15700*/  F2FP.F16.E5M2.UNPACK_B R15, R15 ;  /* 0x0000000fff0f723e */ /* 0x000fe200020004ff */
[----:B--2---:R-:W-:Y:S04]  /*15710*/  STL.64 [R1+0xee0], R26 ;  /* 0x000ee01a01007387 */ /* 0x004fe80000100a00 */
[----:B------:R0:W-:Y:S04]  /*15720*/  STL.64 [R1+0xed8], R24 ;  /* 0x000ed81801007387 */ /* 0x0001e80000100a00 */
[----:B0-----:R-:W2:Y:S04]  /*15730*/  LDL.LU R24, [R1+0x120] ;  /* 0x0001200001187983 */ /* 0x001ea80000300800 */
[----:B------:R-:W2:Y:S04]  /*15740*/  LDL.LU R25, [R1+0x124] ;  /* 0x0001240001197983 */ /* 0x000ea80000300800 */
[----:B------:R-:W2:Y:S04]  /*15750*/  LDL.LU R26, [R1+0x128] ;  /* 0x00012800011a7983 */ /* 0x000ea80000300800 */
[----:B------:R-:W2:Y:S01]  /*15760*/  LDL.LU R27, [R1+0x12c] ;  /* 0x00012c00011b7983 */ /* 0x000ea20000300800 */
[C---:B----4-:R-:W-:Y:S03]  /*15770*/  HMMA.16816.F32 R16, R12.reuse, R20, R16 ;  /* 0x000000140c10723c */ /* 0x050fe60000001810 */
[----:B--2---:R-:W-:Y:S04]  /*15780*/  STL.64 [R1+0xef0], R26 ;  /* 0x000ef01a01007387 */ /* 0x004fe80000100a00 */
[----:B------:R0:W-:Y:S04]  /*15790*/  STL.64 [R1+0xee8], R24 ;  /* 0x000ee81801007387 */ /* 0x0001e80000100a00 */
        /* <DEDUP_REMOVED lines=23> */
[----:B------:R-:W3:Y:S04]  /*15910*/  LDL.LU.64 R8, [R1+0xf18] ;  /* 0x000f180001087983 */ /* 0x000ee80000300a00 */
        /* <DEDUP_REMOVED lines=24> */
[C---:B--2---:R-:W-:Y:S03]  /*15aa0*/  HMMA.16816.F32 R24, R12.reuse, R6, R24 ;  /* 0x000000060c18723c */ /* 0x044fe60000001818 */
[----:B---3--:R-:W-:Y:S04]  /*15ab0*/  STL.64 [R1+0xeb0], R10 ;  /* 0x000eb00a01007387 */ /* 0x008fe80000100a00 */
[----:B------:R0:W-:Y:S04]  /*15ac0*/  STL.64 [R1+0xea8], R8 ;  /* 0x000ea80801007387 */ /* 0x0001e80000100a00 */
        /* <DEDUP_REMOVED lines=13> */
[----:B------:R-:W2:Y:S02]  /*15ba0*/  LDL.LU.64 R24, [R1+0xed8] ;  /* 0x000ed80001187983 */ /* 0x000ea40000300a00 */
[----:B--2---:R-:W-:-:S02]  /*15bb0*/  IMAD R22, R22, 0x100, R24 ;  /* 0x0000010016167824 */ /* 0x004fc400078e0218 */
[----:B------:R-:W-:Y:S01]  /*15bc0*/  IMAD R23, R23, 0x100, R25 ;  /* 0x0000010017177824 */ /* 0x000fe200078e0219 */
[----:B------:R-:W2:Y:S04]  /*15bd0*/  LDL.LU R24, [R1+0xed4] ;  /* 0x000ed40001187983 */ /* 0x000ea80000300800 */
[----:B------:R-:W2:Y:S01]  /*15be0*/  LDL.LU R25, [R1+0xed0] ;  /* 0x000ed00001197983 */ /* 0x000ea20000300800 */
[----:B---3--:R-:W-:Y:S02]  /*15bf0*/  IMAD R29, R29, 0x100, R26 ;  /* 0x000001001d1d7824 */ /* 0x008fe400078e021a */
[----:B----4-:R-:W-:Y:S01]  /*15c00*/  IMAD R0, R0, 0x100, R27 ;  /* 0x0000010000007824 */ /* 0x010fe200078e021b */
[----:B------:R-:W2:Y:S04]  /*15c10*/  LDL.LU R26, [R1+0xecc] ;  /* 0x000ecc00011a7983 */ /* 0x000ea80000300800 */
[----:B------:R-:W2:Y:S02]  /*15c20*/  LDL.LU R27, [R1+0xec8] ;  /* 0x000ec800011b7983 */ /* 0x000ea40000300800 */
[----:B--2---:R-:W-:Y:S02]  /*15c30*/  HMMA.16816.F32 R12, R12, R2, R24 ;  /* 0x000000020c0c723c */ /* 0x004fe40000001818 */
[----:B------:R-:W2:-:S15]  /*15c40*/  LDL.LU R24, [R1+0x490] ;  /* 0x0004900001187983 */ /* 0x000e9e0000300800 */
[----:B------:R-:W-:Y:S02]  /*15c50*/  NOP ;  /* 0x0000000000007918 */ /* 0x000fe40000000000 */
[----:B------:R0:W-:Y:S04]  /*15c60*/  STL.64 [R1+0x90], R12 ;  /* 0x0000900c01007387 */ /* 0x0001e80000100a00 */
[----:B------:R1:W-:Y:S04]  /*15c70*/  STL.64 [R1+0x98], R14 ;  /* 0x0000980e01007387 */ /* 0x0003e80000100a00 */
[----:B------:R-:W2:Y:S04]  /*15c80*/  LDL.LU R25, [R1+0x494] ;  /* 0x0004940001197983 */ /* 0x000ea80000300800 */
[----:B------:R-:W2:Y:S04]  /*15c90*/  LDL.LU R26, [R1+0x498] ;  /* 0x00049800011a7983 */ /* 0x000ea80000300800 */
[----:B------:R-:W2:Y:S01]  /*15ca0*/  LDL.LU R27, [R1+0x49c] ;  /* 0x00049c00011b7983 */ /* 0x000ea20000300800 */
[----:B0-----:R-:W-:-:S02]  /*15cb0*/  F2FP.F16.E5M2.UNPACK_B R12, R22 ;  /* 0x00000016ff0c723e */ /* 0x001fc400020004ff */
[----:B------:R-:W-:Y:S02]  /*15cc0*/  F2FP.F16.E5M2.UNPACK_B R13, R23 ;  /* 0x00000017ff0d723e */ /* 0x000fe400020004ff */
[----:B-1----:R-:W-:Y:S02]  /*15cd0*/  F2FP.F16.E5M2.UNPACK_B R14, R29 ;  /* 0x0000001dff0e723e */ /* 0x002fe400020004ff */
[----:B------:R-:W-:-:S07]  /*15ce0*/  F2FP.F16.E5M2.UNPACK_B R15, R0 ;  /* 0x00000000ff0f723e */ /* 0x000fce00020004ff */
[----:B------:R-:W-:-:S15]  /*15cf0*/  HMMA.16816.F32 R16, R12, R20, R16 ;  /* 0x000000140c10723c */ /* 0x000fde0000001810 */
[----:B------:R-:W-:-:S04]  /*15d00*/  NOP ;  /* 0x0000000000007918 */ /* 0x000fc80000000000 */
        /* <DEDUP_REMOVED lines=15> */
[----:B------:R-:W2:Y:S04]  /*15e00*/  LDL.LU.64 R8, [R1+0xe98] ;  /* 0x000e980001087983 */ /* 0x000ea80000300a00 */
[----:B------:R-:W-:Y:S04]  /*15e10*/  STL.64 [R1+0xe58], R18 ;  /* 0x000e581201007387 */ /* 0x000fe80000100a00 */
[----:B------:R0:W-:Y:S04]  /*15e20*/  STL.64 [R1+0xe50], R16 ;  /* 0x000e501001007387 */ /* 0x0001e80000100a00 */
[----:B0-----:R-:W3:Y:S04]  /*15e30*/  LDL.LU R16, [R1+0x4a0] ;  /* 0x0004a00001107983 */ /* 0x001ee80000300800 */
[----:B------:R-:W3:Y:S04]  /*15e40*/  LDL.LU R17, [R1+0x4a4] ;  /* 0x0004a40001117983 */ /* 0x000ee80000300800 */
[----:B------:R-:W3:Y:S04]  /*15e50*/  LDL.LU R18, [R1+0x4a8] ;  /* 0x0004a80001127983 */ /* 0x000ee80000300800 */
[----:B------:R-:W3:Y:S02]  /*15e60*/  LDL.LU R19, [R1+0x4ac] ;  /* 0x0004ac0001137983 */ /* 0x000ee40000300800 */
[----:B---3--:R-:W-:-:S15]  /*15e70*/  HMMA.16816.F32 R16, R12, R10, R16 ;  /* 0x0000000a0c10723c */ /* 0x008fde0000001810 */
[----:B------:R-:W-:-:S04]  /*15e80*/  NOP ;  /* 0x0000000000007918 */ /* 0x000fc80000000000 */
[----:B------:R-:W-:Y:S04]  /*15e90*/  STL.64 [R1+0xd0], R16 ;  /* 0x0000d01001007387 */ /* 0x000fe80000100a00 */
[----:B------:R2:W-:Y:S04]  /*15ea0*/  STL.64 [R1+0xd8], R18 ;  /* 0x0000d81201007387 */ /* 0x0005e80000100a00 */
[----:B------:R-:W3:Y:S04]  /*15eb0*/  LDL.LU R29, [R1+0x910] ;  /* 0x00091000011d7983 */ /* 0x000ee80000300800 */
[----:B------:R-:W4:Y:S01]  /*15ec0*/  LDL.LU R22, [R1+0x90c] ;  /* 0x00090c0001167983 */ /* 0x000f220000300800 */
[----:B--2---:R-:W-:-:S15]  /*15ed0*/  HMMA.16816.F32 R16, R12, R8, R24 ;  /* 0x000000080c10723c */ /* 0x004fde0000001818 */
[----:B------:R-:W-:-:S04]  /*15ee0*/  NOP ;  /* 0x0000000000007918 */ /* 0x000fc80000000000 */
[----:B------:R-:W-:Y:S04]  /*15ef0*/  STL.64 [R1+0xc0], R16 ;  /* 0x0000c01001007387 */ /* 0x000fe80000100a00 */
[----:B------:R-:W-:Y:S04]  /*15f00*/  STL.64 [R1+0xc8], R18 ;  /* 0x0000c81201007387 */ /* 0x000fe80000100a00 */
[----:B------:R-:W2:Y:S04]  /*15f10*/  LDL.LU R0, [R1+0x918] ;  /* 0x0009180001007983 */ /* 0x000ea80000300800 */
[----:B------:R-:W4:Y:S04]  /*15f20*/  LDL.LU R23, [R1+0x914] ;  /* 0x0009140001177983 */ /* 0x000f280000300800 */
[----:B----4-:R-:W-:Y:S04]  /*15f30*/  STL.64 [R1+0xe80], R22 ;  /* 0x000e801601007387 */ /* 0x010fe80000100a00 */
[----:B------:R0:W-:Y:S04]  /*15f40*/  STL.64 [R1+0xe78], R20 ;  /* 0x000e781401007387 */ /* 0x0001e80000100a00 */
        /* <DEDUP_REMOVED lines=8> */
[----:B------:R-:W2:Y:S04]  /*15fd0*/  LDL.LU R22, [R1+0xb8] ;  /* 0x0000b80001167983 */ /* 0x000ea80000300800 */
[----:B------:R-:W2:Y:S04]  /*15fe0*/  LDL.LU R23, [R1+0xbc] ;  /* 0x0000bc0001177983 */ /* 0x000ea80000300800 */
        /* <DEDUP_REMOVED lines=19> */
[----:B------:R-:W2:Y:S01]  /*16120*/  LDL.LU R11, [R1+0x45c] ;  /* 0x00045c00010b7983 */ /* 0x000ea20000300800 */
[C---:B------:R-:W-:Y:S03]  /*16130*/  HMMA.16816.F32 R20, R12.reuse, R6, R20 ;  /* 0x000000060c14723c */ /* 0x040fe60000001814 */
        /* <DEDUP_REMOVED lines=14> */
[----:B0-----:R-:W3:Y:S04]  /*16220*/  LDL.LU.64 R22, [R1+0xe80] ;  /* 0x000e800001167983 */ /* 0x001ee80000300a00 */
[----:B------:R-:W2:Y:S04]  /*16230*/  LDL.LU.64 R20, [R1+0xe78] ;  /* 0x000e780001147983 */ /* 0x000ea80000300a00 */
[----:B------:R-:W-:Y:S04]  /*16240*/  STL.64 [R1+0xe28], R6 ;  /* 0x000e280601007387 */ /* 0x000fe80000100a00 */
[----:B------:R0:W-:Y:S01]  /*16250*/  STL.64 [R1+0xe20], R4 ;  /* 0x000e200401007387 */ /* 0x0001e20000100a00 */
[----:B------:R-:W-:Y:S03]  /*16260*/  HMMA.16816.F32 R12, R12, R2, R16 ;  /* 0x000000020c0c723c */ /* 0x000fe60000001810 */
[----:B0-----:R-:W2:Y:S04]  /*16270*/  LDL.LU R4, [R1+0x440] ;  /* 0x0004400001047983 */ /* 0x001ea80000300800 */
[----:B------:R-:W2:Y:S04]  /*16280*/  LDL.LU R5, [R1+0x444] ;  /* 0x0004440001057983 */ /* 0x000ea80000300800 */
[----:B------:R-:W2:Y:S04]  /*16290*/  LDL.LU R6, [R1+0x448] ;  /* 0x0004480001067983 */ /* 0x000ea80000300800 */
[----:B------:R-:W2:Y:S01]  /*162a0*/  LDL.LU R7, [R1+0x44c] ;  /* 0x00044c0001077983 */ /* 0x000ea20000300800 */
[----:B---3--:R-:W-:-:S02]  /*162b0*/  IMAD R22, R22, 0x100, R29 ;  /* 0x0000010016167824 */ /* 0x008fc400078e021d */
[----:B------:R-:W-:Y:S01]  /*162c0*/  IMAD R23, R23, 0x100, R0 ;  /* 0x0000010017177824 */ /* 0x000fe200078e0200 */
[----:B------:R-:W3:Y:S04]  /*162d0*/  LDL.LU R29, [R1+0xe74] ;  /* 0x000e7400011d7983 */ /* 0x000ee80000300800 */
[----:B------:R-:W2:Y:S04]  /*162e0*/  LDL.LU R0, [R1+0xe70] ;  /* 0x000e700001007983 */ /* 0x000ea80000300800 */
[----:B------:R-:W2:Y:S04]  /*162f0*/  LDL.LU.64 R18, [R1+0xe68] ;  /* 0x000e680001127983 */ /* 0x000ea80000300a00 */
[----:B------:R-:W2:Y:S01]  /*16300*/  LDL.LU.64 R16, [R1+0xe60] ;  /* 0x000e600001107983 */ /* 0x000ea20000300a00 */
[----:B----4-:R-:W-:-:S02]  /*16310*/  IMAD R24, R25, 0x100, R24 ;  /* 0x0000010019187824 */ /* 0x010fc400078e0218 */
[----:B------:R-:W-:Y:S01]  /*16320*/  IMAD R25, R27, 0x100, R26 ;  /* 0x000001001b197824 */ /* 0x000fe200078e021a */
[----:B------:R-:W-:Y:S04]  /*16330*/  STL [R1+0xe18], R3 ;  /* 0x000e180301007387 */ /* 0x000fe80000100800 */
[----:B------:R0:W-:Y:S04]  /*16340*/  STL.64 [R1+0x80], R12 ;  /* 0x0000800c01007387 */ /* 0x0001e80000100a00 */
[----:B------:R1:W-:Y:S01]  /*16350*/  STL.64 [R1+0x88], R14 ;  /* 0x0000880e01007387 */ /* 0x0003e20000100a00 */
[----:B0-----:R-:W-:-:S02]  /*16360*/  F2FP.F16.E5M2.UNPACK_B R12, R22 ;  /* 0x00000016ff0c723e */ /* 0x001fc400020004ff */
[----:B------:R-:W-:Y:S02]  /*16370*/  F2FP.F16.E5M2.UNPACK_B R13, R23 ;  /* 0x00000017ff0d723e */ /* 0x000fe400020004ff */
[----:B-1----:R-:W-:Y:S02]  /*16380*/  F2FP.F16.E5M2.UNPACK_B R14, R24 ;  /* 0x00000018ff0e723e */ /* 0x002fe400020004ff */
[----:B------:R-:W-:Y:S01]  /*16390*/  F2FP.F16.E5M2.UNPACK_B R15, R25 ;  /* 0x00000019ff0f723e */ /* 0x000fe200020004ff */
[----:B------:R-:W4:Y:S04]  /*163a0*/  LDL.LU R24, [R1+0x60] ;  /* 0x0000600001187983 */ /* 0x000f280000300800 */
[----:B------:R-:W4:Y:S04]  /*163b0*/  LDL.LU R25, [R1+0x64] ;  /* 0x0000640001197983 */ /* 0x000f280000300800 */
[----:B------:R-:W4:Y:S04]  /*163c0*/  LDL.LU R26, [R1+0x68] ;  /* 0x00006800011a7983 */ /* 0x000f280000300800 */
[----:B------:R-:W4:Y:S01]  /*163d0*/  LDL.LU R27, [R1+0x6c] ;  /* 0x00006c00011b7983 */ /* 0x000f220000300800 */
[----:B--2---:R-:W-:Y:S03]  /*163e0*/  HMMA.16816.F32 R20, R12, R20, R16 ;  /* 0x000000140c14723c */ /* 0x004fe60000001810 */
[----:B------:R-:W2:Y:S04]  /*163f0*/  LDL.LU.64 R18, [R1+0xe58] ;  /* 0x000e580001127983 */ /* 0x000ea80000300a00 */
[----:B------:R-:W3:-:S12]  /*16400*/  LDL.LU.64 R16, [R1+0xe50] ;  /* 0x000e500001107983 */ /* 0x000ed80000300a00 */
[----:B------:R0:W-:Y:S04]  /*16410*/  STL.64 [R1+0x50], R20 ;  /* 0x0000501401007387 */ /* 0x0001e80000100a00 */
[----:B------:R1:W-:Y:S04]  /*16420*/  STL.64 [R1+0x58], R22 ;  /* 0x0000581601007387 */ /* 0x0003e80000100a00 */
[----:B0-----:R-:W3:Y:S04]  /*16430*/  LDL.LU R20, [R1+0x410] ;  /* 0x0004100001147983 */ /* 0x001ee80000300800 */
[----:B------:R-:W3:Y:S04]  /*16440*/  LDL.LU R21, [R1+0x414] ;  /* 0x0004140001157983 */ /* 0x000ee80000300800 */
[----:B-1----:R-:W3:Y:S01]  /*16450*/  LDL.LU R22, [R1+0x418] ;  /* 0x0004180001167983 */ /* 0x002ee20000300800 */
[----:B--2---:R-:W-:-:S15]  /*16460*/  HMMA.16816.F32 R8, R12, R18, R8 ;  /* 0x000000120c08723c */ /* 0x004fde0000001808 */
[----:B------:R-:W-:-:S04]  /*16470*/  NOP ;  /* 0x0000000000007918 */ /* 0x000fc80000000000 */
[----:B------:R-:W-:Y:S04]  /*16480*/  STL.64 [R1+0x40], R8 ;  /* 0x0000400801007387 */ /* 0x000fe80000100a00 */
[----:B------:R0:W-:Y:S04]  /*16490*/  STL.64 [R1+0x48], R10 ;  /* 0x0000480a01007387 */ /* 0x0001e80000100a00 */
[----:B0-----:R-:W3:Y:S04]  /*164a0*/  LDL.LU.64 R10, [R1+0xe48] ;  /* 0x000e4800010a7983 */ /* 0x001ee80000300a00 */
[----:B------:R-:W3:Y:S02]  /*164b0*/  LDL.LU.64 R8, [R1+0xe40] ;  /* 0x000e400001087983 */ /* 0x000ee40000300a00 */
[----:B---3--:R-:W-:Y:S02]  /*164c0*/  HMMA.16816.F32 R16, R12, R16, R8 ;  /* 0x000000100c10723c */ /* 0x008fe40000001808 */
[----:B------:R-:W2:Y:S04]  /*164d0*/  LDL.LU.64 R10, [R1+0xe38] ;  /* 0x000e3800010a7983 */ /* 0x000ea80000300a00 */
[----:B------:R-:W4:Y:S01]  /*164e0*/  LDL.LU.64 R8, [R1+0xe30] ;  /* 0x000e300001087983 */ /* 0x000f220000300a00 */
[----:B------:R-:W-:-:S12]  /*164f0*/  IMAD.MOV.U32 R23, RZ, RZ, R0 ;  /* 0x000000ffff177224 */ /* 0x000fd800078e0000 */
[----:B------:R0:W-:Y:S04]  /*16500*/  STL.64 [R1+0x30], R16 ;  /* 0x0000301001007387 */ /* 0x0001e80000100a00 */
[----:B------:R1:W-:Y:S01]  /*16510*/  STL [R1+0x38], R18 ;  /* 0x0000381201007387 */ /* 0x0003e20000100800 */
[----:B------:R-:W-:-:S03]  /*16520*/  IMAD.MOV.U32 R0, RZ, RZ, R19 ;  /* 0x000000ffff007224 */ /* 0x000fc600078e0013 */
[----:B0-----:R-:W3:Y:S04]  /*16530*/  LDL.LU R16, [R1+0x330] ;  /* 0x0003300001107983 */ /* 0x001ee80000300800 */
[----:B------:R-:W3:Y:S04]  /*16540*/  LDL.LU R17, [R1+0x334] ;  /* 0x0003340001117983 */ /* 0x000ee80000300800 */
[----:B-1----:R-:W3:Y:S04]  /*16550*/  LDL.LU R18, [R1+0x338] ;  /* 0x0003380001127983 */ /* 0x002ee80000300800 */
[----:B------:R-:W3:Y:S04]  /*16560*/  LDL.LU R19, [R1+0x33c] ;  /* 0x00033c0001137983 */ /* 0x000ee80000300800 */
[----:B------:R-:W-:Y:S01]  /*16570*/  STL [R1+0xb88], R0 ;  /* 0x000b880001007387 */ /* 0x000fe20000100800 */
[----:B--2---:R-:W-:-:S15]  /*16580*/  HMMA.16816.F32 R4, R12, R10, R4 ;  /* 0x0000000a0c04723c */ /* 0x004fde0000001804 */
[----:B------:R-:W-:-:S04]  /*16590*/  NOP ;  /* 0x0000000000007918 */ /* 0x000fc80000000000 */
[----:B------:R-:W-:Y:S04]  /*165a0*/  STL.64 [R1+0x70], R4 ;  /* 0x0000700401007387 */ /* 0x000fe80000100a00 */
[----:B------:R0:W-:Y:S04]  /*165b0*/  STL.64 [R1+0x78], R6 ;  /* 0x0000780601007387 */ /* 0x0001e80000100a00 */
[----:B0-----:R-:W2:Y:S04]  /*165c0*/  LDL.LU.64 R6, [R1+0xe28] ;  /* 0x000e280001067983 */ /* 0x001ea80000300a00 */
[----:B------:R-:W3:Y:S01]  /*165d0*/  LDL.LU.64 R4, [R1+0xe20] ;  /* 0x000e200001047983 */ /* 0x000ee20000300a00 */
[----:B----4-:R-:W-:-:S15]  /*165e0*/  HMMA.16816.F32 R24, R12, R8, R24 ;  /* 0x000000080c18723c */ /* 0x010fde0000001818 */
[----:B------:R-:W-:-:S04]  /*165f0*/  NOP ;  /* 0x0000000000007918 */ /* 0x000fc80000000000 */
[----:B------:R-:W-:Y:S01]  /*16600*/  IMAD.MOV.U32 R0, RZ, RZ, R27 ;  /* 0x000000ffff007224 */ /* 0x000fe200078e001b */
[----:B------:R0:W-:Y:S04]  /*16610*/  STL.64 [R1+0x60], R24 ;  /* 0x0000601801007387 */ /* 0x0001e80000100a00 */
[----:B------:R1:W-:Y:S01]  /*16620*/  STL [R1+0x68], R26 ;  /* 0x0000681a01007387 */ /* 0x0003e20000100800 */
[----:B------:R-:W-:-:S03]  /*16630*/  IMAD.MOV.U32 R27, RZ, RZ, R28 ;  /* 0x000000ffff1b7224 */ /* 0x000fc600078e001c */
[----:B0-----:R-:W4:Y:S04]  /*16640*/  LDL.LU R24, [R1+0x220] ;  /* 0x0002200001187983 */ /* 0x001f280000300800 */
[----:B------:R-:W4:Y:S04]  /*16650*/  LDL.LU R25, [R1+0x224] ;  /* 0x0002240001197983 */ /* 0x000f280000300800 */
[----:B------:R0:W-:Y:S01]  /*16660*/  STL [R1+0xbf0], R0 ;  /* 0x000bf00001007387 */ /* 0x0001e20000100800 */
[----:B-1----:R-:W-:-:S03]  /*16670*/  IMAD.MOV.U32 R26, RZ, RZ, R29 ;  /* 0x000000ffff1a7224 */ /* 0x002fc600078e001d */
[----:B0-----:R-:W4:Y:S01]  /*16680*/  LDL.LU R0, [R1+0x944] ;  /* 0x0009440001007983 */ /* 0x001f220000300800 */
[----:B--2---:R-:W-:-:S15]  /*16690*/  HMMA.16816.F32 R8, R12, R6, R20 ;  /* 0x000000060c08723c */ /* 0x004fde0000001814 */
[----:B------:R-:W-:-:S04]  /*166a0*/  NOP ;  /* 0x0000000000007918 */ /* 0x000fc80000000000 */
[----:B------:R-:W-:Y:S01]  /*166b0*/  IMAD.MOV.U32 R28, RZ, RZ, R10 ;  /* 0x000000ffff1c7224 */ /* 0x000fe200078e000a */
[----:B------:R3:W-:Y:S01]  /*166c0*/  STL.64 [R1+0x10], R8 ;  /* 0x0000100801007387 */ /* 0x0007e20000100a00 */
[----:B------:R-:W-:-:S03]  /*166d0*/  IMAD.MOV.U32 R29, RZ, RZ, R11 ;  /* 0x000000ffff1d7224 */ /* 0x000fc600078e000b */
[----:B------:R-:W2:Y:S04]  /*166e0*/  LDL.LU R3, [R1+0x930] ;  /* 0x0009300001037983 */ /* 0x000ea80000300800 */
[----:B------:R-:W2:Y:S04]  /*166f0*/  LDL.LU R6, [R1+0x93c] ;  /* 0x00093c0001067983 */ /* 0x000ea80000300800 */
[----:B------:R-:W4:Y:S04]  /*16700*/  LDL.LU R7, [R1+0x948] ;  /* 0x0009480001077983 */ /* 0x000f280000300800 */
[----:B------:R-:W2:Y:S01]  /*16710*/  LDL.LU R22, [R1+0x62c] ;  /* 0x00062c0001167983 */ /* 0x000ea20000300800 */
[----:B---3--:R-:W-:Y:S03]  /*16720*/  HMMA.16816.F32 R8, R12, R4, R16 ;  /* 0x000000040c08723c */ /* 0x008fe60000001810 */
[----:B------:R0:W-:Y:S04]  /*16730*/  STL [R1+0xb08], R29 ;  /* 0x000b081d01007387 */ /* 0x0001e80000100800 */
[----:B0-----:R-:W3:Y:S04]  /*16740*/  LDL.LU R29, [R1+0x940] ;  /* 0x00094000011d7983 */ /* 0x001ee80000300800 */
[----:B------:R0:W-:Y:S04]  /*16750*/  STL [R1+0xaf0], R28 ;  /* 0x000af01c01007387 */ /* 0x0001e80000100800 */
[----:B0-----:R-:W2:Y:S04]  /*16760*/  LDL.LU R28, [R1+0x934] ;  /* 0x00093400011c7983 */ /* 0x001ea80000300800 */
[----:B------:R-:W2:Y:S04]  /*16770*/  LDL.LU R4, [R1+0x92c] ;  /* 0x00092c0001047983 */ /* 0x000ea80000300800 */
[----:B------:R-:W2:Y:S04]  /*16780*/  LDL.LU R5, [R1+0x938] ;  /* 0x0009380001057983 */ /* 0x000ea80000300800 */
[----:B------:R-:W-:Y:S04]  /*16790*/  STL.64 [R1], R8 ;  /* 0x0000000801007387 */ /* 0x000fe80000100a00 */
[----:B------:R0:W-:Y:S04]  /*167a0*/  STL.64 [R1+0x8], R10 ;  /* 0x0000080a01007387 */ /* 0x0001e80000100a00 */
        /* <DEDUP_REMOVED lines=8> */
[----:B--2---:R0:W-:Y:S04]  /*16830*/  STL.64 [R1+0xe00], R10 ;  /* 0x000e000a01007387 */ /* 0x0041e80000100a00 */
[----:B------:R-:W2:Y:S04]  /*16840*/  LDL.LU R8, [R1+0x3f0] ;  /* 0x0003f00001087983 */ /* 0x000ea80000300800 */
[----:B------:R-:W2:Y:S04]  /*16850*/  LDL.LU R9, [R1+0x3f4] ;  /* 0x0003f40001097983 */ /* 0x000ea80000300800 */
[----:B0-----:R-:W2:Y:S04]  /*16860*/  LDL.LU R10, [R1+0x3f8] ;  /* 0x0003f800010a7983 */ /* 0x001ea80000300800 */
[----:B------:R-:W2:Y:S01]  /*16870*/  LDL.LU R11, [R1+0x3fc] ;  /* 0x0003fc00010b7983 */ /* 0x000ea20000300800 */
[----:B------:R-:W-:-:S03]  /*16880*/  IMAD R4, R4, 0x100, R3 ;  /* 0x0000010004047824 */ /* 0x000fc600078e0203 */
[----:B--2---:R-:W-:Y:S04]  /*16890*/  STL.64 [R1+0xe10], R10 ;  /* 0x000e100a01007387 */ /* 0x004fe80000100a00 */
[----:B------:R0:W-:Y:S04]  /*168a0*/  STL.64 [R1+0xe08], R8 ;  /* 0x000e080801007387 */ /* 0x0001e80000100a00 */
[----:B0-----:R-:W2:Y:S04]  /*168b0*/  LDL.LU R8, [R1+0x400] ;  /* 0x0004000001087983 */ /* 0x001ea80000300800 */
[----:B------:R-:W2:Y:S04]  /*168c0*/  LDL.LU R9, [R1+0x404] ;  /* 0x0004040001097983 */ /* 0x000ea80000300800 */
[----:B------:R-:W2:Y:S04]  /*168d0*/  LDL.LU R10, [R1+0x408] ;  /* 0x00040800010a7983 */ /* 0x000ea80000300800 */
[----:B------:R-:W2:Y:S04]  /*168e0*/  LDL.LU R11, [R1+0x40c] ;  /* 0x00040c00010b7983 */ /* 0x000ea80000300800 */
[----:B------:R-:W2:Y:S04]  /*168f0*/  LDL.LU R23, [R1+0x628] ;  /* 0x0006280001177983 */ /* 0x000ea80000300800 */
[----:B------:R-:W2:Y:S01]  /*16900*/  LDL.LU R3, [R1+0xe18] ;  /* 0x000e180001037983 */ /* 0x000ea20000300800 */
[----:B------:R-:W-:-:S02]  /*16910*/  IMAD R5, R28, 0x100, R5 ;  /* 0x000001001c057824 */ /* 0x000fc400078e0205 */
[----:B---3--:R-:W-:Y:S02]  /*16920*/  IMAD R6, R6, 0x100, R29 ;  /* 0x0000010006067824 */ /* 0x008fe400078e021d */
[----:B----4-:R-:W-:Y:S01]  /*16930*/  IMAD R7, R0, 0x100, R7 ;  /* 0x0000010000077824 */ /* 0x010fe200078e0207 */
[----:B------:R-:W-:Y:S02]  /*16940*/  F2FP.F16.E5M2.UNPACK_B R20, R20.H1 ;  /* 0x00000014ff14723e */ /* 0x000fe400030004ff */
[----:B------:R-:W-:Y:S01]  /*16950*/  F2FP.F16.E5M2.UNPACK_B R21, R21.H1 ;  /* 0x00000015ff15723e */ /* 0x000fe200030004ff */
[----:B--2---:R-:W-:Y:S01]  /*16960*/  HMMA.16816.F32 R24, R12, R2, R24 ;  /* 0x000000020c18723c */ /* 0x004fe20000001818 */
[----:B------:R-:W-:Y:S02]  /*16970*/  F2FP.F16.E5M2.UNPACK_B R12, R4 ;  /* 0x00000004ff0c723e */ /* 0x000fe400020004ff */
[----:B------:R-:W-:Y:S02]  /*16980*/  F2FP.F16.E5M2.UNPACK_B R13, R5 ;  /* 0x00000005ff0d723e */ /* 0x000fe400020004ff */
[----:B------:R-:W-:-:S02]  /*16990*/  F2FP.F16.E5M2.UNPACK_B R14, R6 ;  /* 0x00000006ff0e723e */ /* 0x000fc400020004ff */
[----:B------:R-:W-:-:S07]  /*169a0*/  F2FP.F16.E5M2.UNPACK_B R15, R7 ;  /* 0x00000007ff0f723e */ /* 0x000fce00020004ff */
[----:B------:R-:W-:Y:S05]  /*169b0*/  HMMA.16816.F32 R8, R12, R20, R8 ;  /* 0x000000140c08723c */ /* 0x000fea0000001808 */
[----:B------:R-:W-:Y:S04]  /*169c0*/  STL.64 [R1+0xaa8], R26 ;  /* 0x000aa81a01007387 */ /* 0x000fe80000100a00 */
        /* <DEDUP_REMOVED lines=9> */
[----:B------:R-:W-:Y:S04]  /*16a60*/  STL.64 [R1+0x400], R8 ;  /* 0x0004000801007387 */ /* 0x000fe80000100a00 */
[----:B------:R0:W-:Y:S04]  /*16a70*/  STL.64 [R1+0x408], R10 ;  /* 0x0004080a01007387 */ /* 0x0001e80000100a00 */
[----:B0-----:R-:W4:Y:S04]  /*16a80*/  LDL.LU.64 R10, [R1+0xe10] ;  /* 0x000e1000010a7983 */ /* 0x001f280000300a00 */
[----:B------:R-:W4:Y:S01]  /*16a90*/  LDL.LU.64 R8, [R1+0xe08] ;  /* 0x000e080001087983 */ /* 0x000f220000300a00 */
[----:B------:R-:W-:-:S02]  /*16aa0*/  F2FP.F16.E5M2.UNPACK_B R18, R18.H1 ;  /* 0x00000012ff12723e */ /* 0x000fc400030004ff */
[----:B------:R-:W-:Y:S01]  /*16ab0*/  F2FP.F16.E5M2.UNPACK_B R19, R19.H1 ;  /* 0x00000013ff13723e */ /* 0x000fe200030004ff */
[----:B------:R-:W-:Y:S04]  /*16ac0*/  STL [R1+0xdc4], R20 ;  /* 0x000dc41401007387 */ /* 0x000fe80000100800 */
[----:B------:R-:W-:Y:S02]  /*16ad0*/  STL [R1+0xdc0], R21 ;  /* 0x000dc01501007387 */ /* 0x000fe40000100800 */
[----:B----4-:R-:W-:-:S15]  /*16ae0*/  HMMA.16816.F32 R8, R12, R18, R8 ;  /* 0x000000120c08723c */ /* 0x010fde0000001808 */
[----:B------:R-:W-:-:S04]  /*16af0*/  NOP ;  /* 0x0000000000007918 */ /* 0x000fc80000000000 */
[----:B------:R-:W-:Y:S04]  /*16b00*/  STL.64 [R1+0x3f0], R8 ;  /* 0x0003f00801007387 */ /* 0x000fe80000100a00 */
[----:B------:R0:W-:Y:S04]  /*16b10*/  STL.64 [R1+0x3f8], R10 ;  /* 0x0003f80a01007387 */ /* 0x0001e80000100a00 */
[----:B0-----:R-:W4:Y:S01]  /*16b20*/  LDL.LU.64 R10, [R1+0xe00] ;  /* 0x000e0000010a7983 */ /* 0x001f220000300a00 */
[----:B------:R-:W-:Y:S02]  /*16b30*/  F2FP.F16.E5M2.UNPACK_B R16, R16.H1 ;  /* 0x00000010ff10723e */ /* 0x000fe400030004ff */
[----:B------:R-:W-:-:S07]  /*16b40*/  F2FP.F16.E5M2.UNPACK_B R17, R17.H1 ;  /* 0x00000011ff11723e */ /* 0x000fce00030004ff */
[----:B---3--:R-:W-:Y:S01]  /*16b50*/  HMMA.16816.F32 R4, R12, R16, R4 ;  /* 0x000000100c04723c */ /* 0x008fe20000001804 */
[----:B------:R-:W-:Y:S04]  /*16b60*/  STL.64 [R1+0xda8], R18 ;  /* 0x000da81201007387 */ /* 0x000fe80000100a00 */
[----:B------:R-:W-:-:S14]  /*16b70*/  STL.64 [R1+0xda0], R16 ;  /* 0x000da01001007387 */ /* 0x000fdc0000100a00 */
[----:B------:R-:W-:Y:S04]  /*16b80*/  STL.64 [R1+0x3e0], R4 ;  /* 0x0003e00401007387 */ /* 0x000fe80000100a00 */
[----:B------:R2:W-:Y:S01]  /*16b90*/  STL.64 [R1+0x3e8], R6 ;  /* 0x0003e80601007387 */ /* 0x0005e20000100a00 */
[----:B------:R-:W-:Y:S02]  /*16ba0*/  F2FP.F16.E5M2.UNPACK_B R9, R22.H1 ;  /* 0x00000016ff09723e */ /* 0x000fe400030004ff */
[----:B------:R-:W-:Y:S02]  /*16bb0*/  F2FP.F16.E5M2.UNPACK_B R8, R23.H1 ;  /* 0x00000017ff08723e */ /* 0x000fe400030004ff */
[----:B----4-:R-:W-:Y:S02]  /*16bc0*/  F2FP.F16.E5M2.UNPACK_B R10, R10.H1 ;  /* 0x0000000aff0a723e */ /* 0x010fe400030004ff */
[----:B------:R-:W-:-:S07]  /*16bd0*/  F2FP.F16.E5M2.UNPACK_B R11, R11.H1 ;  /* 0x0000000bff0b723e */ /* 0x000fce00030004ff */
[----:B--2---:R-:W-:Y:S01]  /*16be0*/  HMMA.16816.F32 R4, R12, R10, R24 ;  /* 0x0000000a0c04723c */ /* 0x004fe20000001818 */
[----:B------:R-:W-:-:S15]  /*16bf0*/  STL [R1+0xdc8], R11 ;  /* 0x000dc80b01007387 */ /* 0x000fde0000100800 */
[----:B------:R-:W-:-:S03]  /*16c00*/  NOP ;  /* 0x0000000000007918 */ /* 0x000fc60000000000 */
[----:B------:R-:W-:Y:S04]  /*16c10*/  STL.64 [R1+0x500], R4 ;  /* 0x0005000401007387 */ /* 0x000fe80000100a00 */
[----:B------:R0:W-:Y:S04]  /*16c20*/  STL.64 [R1+0x508], R6 ;  /* 0x0005080601007387 */ /* 0x0001e80000100a00 */
[----:B0-----:R-:W2:Y:S04]  /*16c30*/  LDL.LU R6, [R1+0x618] ;  /* 0x0006180001067983 */ /* 0x001ea80000300800 */
[----:B------:R-:W3:Y:S04]  /*16c40*/  LDL.LU R7, [R1+0x61c] ;  /* 0x00061c0001077983 */ /* 0x000ee80000300800 */
        /* <DEDUP_REMOVED lines=8> */
[----:B------:R-:W3:Y:S04]  /*16cd0*/  LDL.LU R21, [R1+0x960] ;  /* 0x0009600001157983 */ /* 0x000ee80000300800 */
[----:B--2---:R-:W-:Y:S04]  /*16ce0*/  STL.64 [R1+0xdd8], R22 ;  /* 0x000dd81601007387 */ /* 0x004fe80000100a00 */
[----:B---3--:R0:W-:Y:S04]  /*16cf0*/  STL.64 [R1+0xdd0], R20 ;  /* 0x000dd01401007387 */ /* 0x0081e80000100a00 */
        /* <DEDUP_REMOVED lines=20> */
[----:B------:R-:W3:Y:S04]  /*16e40*/  LDL.LU R17, [R1+0x3a4] ;  /* 0x0003a40001117983 */ /* 0x000ee80000300800 */
[----:B------:R-:W3:Y:S04]  /*16e50*/  LDL.LU R18, [R1+0x3a8] ;  /* 0x0003a80001127983 */ /* 0x000ee80000300800 */
[----:B------:R-:W3:Y:S01]  /*16e60*/  LDL.LU R19, [R1+0x3ac] ;  /* 0x0003ac0001137983 */ /* 0x000ee20000300800 */
[----:B--2---:R-:W-:Y:S03]  /*16e70*/  HMMA.16816.F32 R20, R12, R8, R20 ;  /* 0x000000080c14723c */ /* 0x004fe60000001814 */
[----:B---3--:R-:W-:Y:S04]  /*16e80*/  STL.64 [R1+0xdb8], R18 ;  /* 0x000db81201007387 */ /* 0x008fe80000100a00 */
        /* <DEDUP_REMOVED lines=28> */
[----:B------:R-:W4:Y:S04]  /*17050*/  LDL.LU.64 R20, [R1+0xdd0] ;  /* 0x000dd00001147983 */ /* 0x000f280000300a00 */
[----:B------:R-:W-:Y:S01]  /*17060*/  STL.64 [R1+0xd98], R6 ;  /* 0x000d980601007387 */ /* 0x000fe20000100a00 */
[----:B------:R-:W-:-:S03]  /*17070*/  F2FP.F16.E5M2.UNPACK_B R2, R2.H1 ;  /* 0x00000002ff02723e */ /* 0x000fc600030004ff */
[----:B------:R0:W-:Y:S01]  /*17080*/  STL.64 [R1+0xd90], R4 ;  /* 0x000d900401007387 */ /* 0x0001e20000100a00 */
[----:B------:R-:W-:-:S03]  /*17090*/  F2FP.F16.E5M2.UNPACK_B R3, R3.H1 ;  /* 0x00000003ff03723e */ /* 0x000fc600030004ff */
[----:B0-----:R-:W3:Y:S04]  /*170a0*/  LDL.LU R4, [R1+0x370] ;  /* 0x0003700001047983 */ /* 0x001ee80000300800 */
[----:B------:R-:W3:Y:S04]  /*170b0*/  LDL.LU R5, [R1+0x374] ;  /* 0x0003740001057983 */ /* 0x000ee80000300800 */
[----:B------:R-:W3:Y:S04]  /*170c0*/  LDL.LU R6, [R1+0x378] ;  /* 0x0003780001067983 */ /* 0x000ee80000300800 */
[----:B------:R-:W3:Y:S01]  /*170d0*/  LDL.LU R7, [R1+0x37c] ;  /* 0x00037c0001077983 */ /* 0x000ee20000300800 */
[----:B------:R-:W-:Y:S01]  /*170e0*/  HMMA.16816.F32 R12, R12, R2, R16 ;  /* 0x000000020c0c723c */ /* 0x000fe20000001810 */
[----:B--2---:R-:W-:-:S02]  /*170f0*/  IMAD R22, R22, 0x100, R11 ;  /* 0x0000010016167824 */ /* 0x004fc400078e020b */
[----:B----4-:R-:W-:Y:S01]  /*17100*/  IMAD R23, R23, 0x100, R20 ;  /* 0x0000010017177824 */ /* 0x010fe200078e0214 */
[----:B------:R-:W2:Y:S04]  /*17110*/  LDL.LU R11, [R1+0xdc8] ;  /* 0x000dc800010b7983 */ /* 0x000ea80000300800 */
[----:B------:R-:W4:Y:S01]  /*17120*/  LDL.LU R20, [R1+0xdc4] ;  /* 0x000dc40001147983 */ /* 0x000f220000300800 */
[----:B------:R-:W-:-:S03]  /*17130*/  IMAD R28, R28, 0x100, R21 ;  /* 0x000001001c1c7824 */ /* 0x000fc600078e0215 */
[----:B------:R-:W4:Y:S04]  /*17140*/  LDL.LU R21, [R1+0xdc0] ;  /* 0x000dc00001157983 */ /* 0x000f280000300800 */
[----:B------:R-:W4:Y:S04]  /*17150*/  LDL.LU.64 R18, [R1+0xdb8] ;  /* 0x000db80001127983 */ /* 0x000f280000300a00 */
[----:B------:R-:W4:Y:S01]  /*17160*/  LDL.LU.64 R16, [R1+0xdb0] ;  /* 0x000db00001107983 */ /* 0x000f220000300a00 */
[----:B------:R-:W-:-:S03]  /*17170*/  IMAD R0, R0, 0x100, R29 ;  /* 0x0000010000007824 */ /* 0x000fc600078e021d */
[----:B------:R-:W-:Y:S04]  /*17180*/  STL [R1+0xd64], R2 ;  /* 0x000d640201007387 */ /* 0x000fe80000100800 */
[----:B------:R-:W-:Y:S04]  /*17190*/  STL [R1+0xd60], R3 ;  /* 0x000d600301007387 */ /* 0x000fe80000100800 */
[----:B------:R0:W-:Y:S04]  /*171a0*/  STL.64 [R1+0x5a0], R12 ;  /* 0x0005a00c01007387 */ /* 0x0001e80000100a00 */
[----:B------:R1:W-:Y:S01]  /*171b0*/  STL.64 [R1+0x5a8], R14 ;  /* 0x0005a80e01007387 */ /* 0x0003e20000100a00 */
[----:B0-----:R-:W-:-:S02]  /*171c0*/  F2FP.F16.E5M2.UNPACK_B R12, R22 ;  /* 0x00000016ff0c723e */ /* 0x001fc400020004ff */
[----:B------:R-:W-:Y:S02]  /*171d0*/  F2FP.F16.E5M2.UNPACK_B R13, R23 ;  /* 0x00000017ff0d723e */ /* 0x000fe400020004ff */
[----:B-1----:R-:W-:Y:S02]  /*171e0*/  F2FP.F16.E5M2.UNPACK_B R14, R28 ;  /* 0x0000001cff0e723e */ /* 0x002fe400020004ff */
[----:B------:R-:W-:-:S07]  /*171f0*/  F2FP.F16.E5M2.UNPACK_B R15, R0 ;  /* 0x00000000ff0f723e */ /* 0x000fce00020004ff */
[----:B----4-:R-:W-:-:S15]  /*17200*/  HMMA.16816.F32 R16, R12, R20, R16 ;  /* 0x000000140c10723c */ /* 0x010fde0000001810 */
[----:B------:R-:W-:-:S04]  /*17210*/  NOP ;  /* 0x0000000000007918 */ /* 0x000fc80000000000 */
[----:B------:R-:W-:Y:S04]  /*17220*/  STL.64 [R1+0x320], R16 ;  /* 0x0003201001007387 */ /* 0x000fe80000100a00 */
[----:B------:R0:W-:Y:S04]  /*17230*/  STL.64 [R1+0x328], R18 ;  /* 0x0003281201007387 */ /* 0x0001e80000100a00 */
[----:B0-----:R-:W4:Y:S04]  /*17240*/  LDL.LU.64 R18, [R1+0xda8] ;  /* 0x000da80001127983 */ /* 0x001f280000300a00 */
[----:B------:R-:W3:Y:S04]  /*17250*/  LDL.LU.64 R16, [R1+0xda0] ;  /* 0x000da00001107983 */ /* 0x000ee80000300a00 */
        /* <DEDUP_REMOVED lines=10> */
[----:B---3--:R-:W-:Y:S02]  /*17300*/  HMMA.16816.F32 R20, R12, R16, R24 ;  /* 0x000000100c14723c */ /* 0x008fe40000001818 */
[----:B------:R-:W-:Y:S04]  /*17310*/  STL.64 [R1+0xd40], R18 ;  /* 0x000d401201007387 */ /* 0x000fe80000100a00 */
[----:B------:R-:W-:-:S13]  /*17320*/  STL.64 [R1+0xd38], R16 ;  /* 0x000d381001007387 */ /* 0x000fda0000100a00 */
[----:B------:R-:W-:Y:S04]  /*17330*/  STL.64 [R1+0x3d0], R20 ;  /* 0x0003d01401007387 */ /* 0x000fe80000100a00 */
[----:B------:R-:W-:Y:S04]  /*17340*/  STL.64 [R1+0x3d8], R22 ;  /* 0x0003d81601007387 */ /* 0x000fe80000100a00 */
[----:B------:R-:W3:Y:S04]  /*17350*/  LDL.LU R28, [R1+0x99c] ;  /* 0x00099c00011c7983 */ /* 0x000ee80000300800 */
[----:B---3--:R-:W-:Y:S04]  /*17360*/  STL [R1+0xd48], R28 ;  /* 0x000d481c01007387 */ /* 0x008fe80000100800 */
[----:B------:R-:W3:Y:S01]  /*17370*/  LDL.LU R29, [R1+0x9a8] ;  /* 0x0009a800011d7983 */ /* 0x000ee20000300800 */
[C---:B--2---:R-:W-:Y:S03]  /*17380*/  HMMA.16816.F32 R4, R12.reuse, R10, R4 ;  /* 0x0000000a0c04723c */ /* 0x044fe60000001804 */
[----:B---3--:R-:W-:Y:S04]  /*17390*/  STL [R1+0xd4c], R29 ;  /* 0x000d4c1d01007387 */ /* 0x008fe80000100800 */
[----:B------:R-:W2:Y:S04]  /*173a0*/  LDL.LU R0, [R1+0x9a4] ;  /* 0x0009a40001007983 */ /* 0x000ea80000300800 */
[----:B------:R-:W3:Y:S04]  /*173b0*/  LDL.LU R24, [R1+0x210] ;  /* 0x0002100001187983 */ /* 0x000ee80000300800 */
        /* <DEDUP_REMOVED lines=156> */
[----:B------:R-:W-:Y:S01]  /*17d80*/  STL.64 [R1+0xc98], R4 ;  /* 0x000c980401007387 */ /* 0x000fe20000100a00 */
[----:B------:R-:W-:-:S11]  /*17d90*/  IMAD R0, R0, 0x100, R29 ;  /* 0x0000010000007824 */ /* 0x000fd600078e021d */
[----:B------:R0:W-:Y:S04]  /*17da0*/  STL.64 [R1+0x530], R8 ;  /* 0x0005300801007387 */ /* 0x0001e80000100a00 */
[----:B------:R-:W-:Y:S01]  /*17db0*/  STL.64 [R1+0x538], R10 ;  /* 0x0005380a01007387 */ /* 0x000fe20000100a00 */
[----:B0-----:R-:W-:-:S05]  /*17dc0*/  IMAD R8, R28, 0x100, R19 ;  /* 0x000001001c087824 */ /* 0x001fca00078e0213 */
[----:B------:R-:W-:Y:S04]  /*17dd0*/  STL [R1+0x2c], R8 ;  /* 0x00002c0801007387 */ /* 0x000fe80000100800 */
[----:B------:R0:W-:Y:S04]  /*17de0*/  STL [R1+0xc6c], R2 ;  /* 0x000c6c0201007387 */ /* 0x0001e80000100800 */
[----:B------:R-:W-:Y:S04]  /*17df0*/  STL [R1+0x220], R0 ;  /* 0x0002200001007387 */ /* 0x000fe80000100800 */
[----:B------:R-:W-:Y:S01]  /*17e00*/  STL [R1+0xc68], R3 ;  /* 0x000c680301007387 */ /* 0x000fe20000100800 */
[----:B--2---:R-:W-:-:S15]  /*17e10*/  HMMA.16816.F32 R4, R12, R2, R24 ;  /* 0x000000020c04723c */ /* 0x004fde0000001818 */
[----:B------:R-:W-:-:S04]  /*17e20*/  NOP ;  /* 0x0000000000007918 */ /* 0x000fc80000000000 */
[----:B------:R-:W-:Y:S04]  /*17e30*/  STL.64 [R1+0x550], R4 ;  /* 0x0005500401007387 */ /* 0x000fe80000100a00 */
[----:B------:R-:W-:Y:S04]  /*17e40*/  STL.64 [R1+0x558], R6 ;  /* 0x0005580601007387 */ /* 0x000fe80000100a00 */
[----:B------:R-:W2:Y:S04]  /*17e50*/  LDL.LU R24, [R1+0x1e0] ;  /* 0x0001e00001187983 */ /* 0x000ea80000300800 */
[----:B------:R-:W2:Y:S04]  /*17e60*/  LDL.LU R25, [R1+0x1e4] ;  /* 0x0001e40001197983 */ /* 0x000ea80000300800 */
[----:B------:R-:W3:Y:S04]  /*17e70*/  LDL.LU R26, [R1+0x1e8] ;  /* 0x0001e800011a7983 */ /* 0x000ee80000300800 */
[----:B------:R-:W3:Y:S04]  /*17e80*/  LDL.LU R27, [R1+0x1ec] ;  /* 0x0001ec00011b7983 */ /* 0x000ee80000300800 */
[----:B0-----:R-:W2:Y:S04]  /*17e90*/  LDL.LU R2, [R1+0x9b8] ;  /* 0x0009b80001027983 */ /* 0x001ea80000300800 */
        /* <DEDUP_REMOVED lines=22> */
[----:B----4-:R-:W-:-:S02]  /*18000*/  IMAD R22, R22, 0x100, R17 ;  /* 0x0000010016167824 */ /* 0x010fc400078e0211 */
[----:B------:R-:W-:Y:S01]  /*18010*/  IMAD R23, R23, 0x100, R18 ;  /* 0x0000010017177824 */ /* 0x000fe200078e0212 */
[----:B--2---:R-:W-:Y:S04]  /*18020*/  STL.64 [R1+0xcd0], R6 ;  /* 0x000cd00601007387 */ /* 0x004fe80000100a00 */
[----:B------:R0:W-:Y:S04]  /*18030*/  STL.64 [R1+0xcc8], R4 ;  /* 0x000cc80401007387 */ /* 0x0001e80000100a00 */
        /* <DEDUP_REMOVED lines=14> */
[----:B------:R-:W-:Y:S04]  /*18120*/  STL.64 [R1+0xc50], R26 ;  /* 0x000c501a01007387 */ /* 0x000fe80000100a00 */
[----:B---3--:R0:W-:Y:S04]  /*18130*/  STL.64 [R1+0xc48], R24 ;  /* 0x000c481801007387 */ /* 0x0081e80000100a00 */
        /* <DEDUP_REMOVED lines=68> */
[----:B------:R-:W3:Y:S01]  /*18580*/  LDL.LU R2, [R1+0xc70] ;  /* 0x000c700001027983 */ /* 0x000ee20000300800 */
[----:B------:R-:W-:-:S02]  /*18590*/  IMAD R28, R28, 0x100, R3 ;  /* 0x000001001c1c7824 */ /* 0x000fc400078e0203 */
[----:B---3--:R-:W-:Y:S02]  /*185a0*/  IMAD R23, R23, 0x100, R2 ;  /* 0x0000010017177824 */ /* 0x008fe400078e0202 */
        /* <DEDUP_REMOVED lines=22> */
[----:B0-----:R-:W3:Y:S04]  /*18710*/  LDL.LU R20, [R1+0x1c0] ;  /* 0x0001c00001147983 */ /* 0x001ee80000300800 */
[----:B-1----:R-:W3:Y:S04]  /*18720*/  LDL.LU R21, [R1+0x1c4] ;  /* 0x0001c40001157983 */ /* 0x002ee80000300800 */
        /* <DEDUP_REMOVED lines=8> */
[----:B------:R-:W-:Y:S04]  /*187b0*/  STL.64 [R1+0xbe8], R18 ;  /* 0x000be81201007387 */ /* 0x000fe80000100a00 */
[----:B------:R0:W-:Y:S01]  /*187c0*/  STL.64 [R1+0xbe0], R16 ;  /* 0x000be01001007387 */ /* 0x0001e20000100a00 */
[----:B--2---:R-:W-:-:S15]  /*187d0*/  HMMA.16816.F32 R24, R12, R16, R24 ;  /* 0x000000100c18723c */ /* 0x004fde0000001818 */
[----:B------:R-:W-:-:S04]  /*187e0*/  NOP ;  /* 0x0000000000007918 */ /* 0x000fc80000000000 */
[----:B------:R1:W-:Y:S04]  /*187f0*/  STL.64 [R1+0x1e0], R24 ;  /* 0x0001e01801007387 */ /* 0x0003e80000100a00 */
[----:B------:R2:W-:Y:S04]  /*18800*/  STL.64 [R1+0x1e8], R26 ;  /* 0x0001e81a01007387 */ /* 0x0005e80000100a00 */
[----:B0-----:R-:W4:Y:S04]  /*18810*/  LDL.LU R16, [R1+0x1d0] ;  /* 0x0001d00001107983 */ /* 0x001f280000300800 */
[----:B------:R-:W4:Y:S04]  /*18820*/  LDL.LU R17, [R1+0x1d4] ;  /* 0x0001d40001117983 */ /* 0x000f280000300800 */
[----:B------:R-:W4:Y:S04]  /*18830*/  LDL.LU R18, [R1+0x1d8] ;  /* 0x0001d80001127983 */ /* 0x000f280000300800 */
[----:B------:R-:W4:Y:S04]  /*18840*/  LDL.LU R19, [R1+0x1dc] ;  /* 0x0001dc0001137983 */ /* 0x000f280000300800 */
[----:B------:R-:W2:Y:S04]  /*18850*/  LDL.LU R28, [R1+0xa08] ;  /* 0x000a0800011c7983 */ /* 0x000ea80000300800 */
[----:B--2---:R-:W-:Y:S04]  /*18860*/  STL [R1+0xbf4], R28 ;  /* 0x000bf41c01007387 */ /* 0x004fe80000100800 */
[----:B------:R-:W2:Y:S04]  /*18870*/  LDL.LU R29, [R1+0xa04] ;  /* 0x000a0400011d7983 */ /* 0x000ea80000300800 */
[----:B-1----:R-:W2:Y:S04]  /*18880*/  LDL.LU R24, [R1+0x90] ;  /* 0x0000900001187983 */ /* 0x002ea80000300800 */
[----:B------:R-:W2:Y:S04]  /*18890*/  LDL.LU R25, [R1+0x94] ;  /* 0x0000940001197983 */ /* 0x000ea80000300800 */
[----:B------:R-:W2:Y:S04]  /*188a0*/  LDL.LU R26, [R1+0x98] ;  /* 0x00009800011a7983 */ /* 0x000ea80000300800 */
[----:B------:R-:W2:Y:S04]  /*188b0*/  LDL.LU R27, [R1+0x9c] ;  /* 0x00009c00011b7983 */ /* 0x000ea80000300800 */
[----:B--2---:R-:W-:Y:S04]  /*188c0*/  STL.64 [R1+0xb98], R26 ;  /* 0x000b981a01007387 */ /* 0x004fe80000100a00 */
[----:B------:R4:W-:Y:S02]  /*188d0*/  STL.64 [R1+0xb90], R24 ;  /* 0x000b901801007387 */ /* 0x0009e40000100a00 */
[C---:B----4-:R-:W-:Y:S08]  /*188e0*/  HMMA.16816.F32 R24, R12.reuse, R10, R16 ;  /* 0x0000000a0c18723c */ /* 0x050ff00000001810 */
[C---:B---3--:R-:W-:Y:S01]  /*188f0*/  HMMA.16816.F32 R16, R12.reuse, R8, R20 ;  /* 0x000000080c10723c */ /* 0x048fe20000001814 */
[----:B------:R-:W-:Y:S10]  /*18900*/  STL.64 [R1+0xbc8], R10 ;  /* 0x000bc80a01007387 */ /* 0x000ff40000100a00 */
[----:B------:R-:W-:Y:S04]  /*18910*/  STL.64 [R1+0x1d0], R24 ;  /* 0x0001d01801007387 */ /* 0x000fe80000100a00 */
[----:B------:R-:W-:Y:S04]  /*18920*/  STL.64 [R1+0x1d8], R26 ;  /* 0x0001d81a01007387 */ /* 0x000fe80000100a00 */
[----:B------:R0:W-:Y:S04]  /*18930*/  STL.64 [R1+0xbc0], R8 ;  /* 0x000bc00801007387 */ /* 0x0001e80000100a00 */
[----:B------:R1:W-:Y:S04]  /*18940*/  STL.64 [R1+0x230], R16 ;  /* 0x0002301001007387 */ /* 0x0003e80000100a00 */
[----:B------:R2:W-:Y:S04]  /*18950*/  STL.64 [R1+0x238], R18 ;  /* 0x0002381201007387 */ /* 0x0005e80000100a00 */
[----:B0-----:R-:W3:Y:S04]  /*18960*/  LDL.LU R8, [R1+0x160] ;  /* 0x0001600001087983 */ /* 0x001ee80000300800 */
[----:B------:R-:W3:Y:S04]  /*18970*/  LDL.LU R9, [R1+0x164] ;  /* 0x0001640001097983 */ /* 0x000ee80000300800 */
[----:B------:R-:W4:Y:S04]  /*18980*/  LDL.LU R10, [R1+0x168] ;  /* 0x00016800010a7983 */ /* 0x000f280000300800 */
[----:B------:R-:W4:Y:S04]  /*18990*/  LDL.LU R11, [R1+0x16c] ;  /* 0x00016c00010b7983 */ /* 0x000f280000300800 */
[----:B-1----:R-:W3:Y:S04]  /*189a0*/  LDL.LU R16, [R1+0x180] ;  /* 0x0001800001107983 */ /* 0x002ee80000300800 */
[----:B------:R-:W3:Y:S04]  /*189b0*/  LDL.LU R17, [R1+0x184] ;  /* 0x0001840001117983 */ /* 0x000ee80000300800 */
[----:B--2---:R-:W2:Y:S04]  /*189c0*/  LDL.LU R18, [R1+0x188] ;  /* 0x0001880001127983 */ /* 0x004ea80000300800 */
        /* <DEDUP_REMOVED lines=25> */
[----:B------:R-:W3:Y:S04]  /*18b60*/  LDL.LU R18, [R1+0x118] ;  /* 0x0001180001127983 */ /* 0x000ee80000300800 */
[----:B------:R-:W3:Y:S04]  /*18b70*/  LDL.LU R19, [R1+0x11c] ;  /* 0x00011c0001137983 */ /* 0x000ee80000300800 */
[----:B----4-:R-:W-:Y:S04]  /*18b80*/  STL.64 [R1+0xbd8], R10 ;  /* 0x000bd80a01007387 */ /* 0x010fe80000100a00 */
[----:B------:R0:W-:Y:S04]  /*18b90*/  STL.64 [R1+0xbd0], R8 ;  /* 0x000bd00801007387 */ /* 0x0001e80000100a00 */
        /* <DEDUP_REMOVED lines=37> */
[----:B------:R-:W3:Y:S04]  /*18df0*/  LDL.LU R2, [R1+0xc0c] ;  /* 0x000c0c0001027983 */ /* 0x000ee80000300800 */
[----:B------:R-:W3:Y:S02]  /*18e00*/  LDL.LU R3, [R1+0xc08] ;  /* 0x000c080001037983 */ /* 0x000ee40000300800 */
[----:B---3--:R-:W-:Y:S02]  /*18e10*/  HMMA.16816.F32 R12, R12, R2, R16 ;  /* 0x000000020c0c723c */ /* 0x008fe40000001810 */
        /* <DEDUP_REMOVED lines=34> */
[----:B0-----:R-:W3:Y:S04]  /*19040*/  LDL.LU R16, [R1+0x9f0] ;  /* 0x0009f00001107983 */ /* 0x001ee80000300800 */
[----:B------:R-:W3:Y:S01]  /*19050*/  LDL.LU R17, [R1+0x9f8] ;  /* 0x0009f80001117983 */ /* 0x000ee20000300800 */
        /* <DEDUP_REMOVED lines=26> */
[----:B------:R-:W-:-:S12]  /*19200*/  STL.64 [R1+0xb38], R4 ;  /* 0x000b380401007387 */ /* 0x000fd80000100a00 */
[----:B------:R3:W-:Y:S04]  /*19210*/  STL.64 [R1+0x460], R8 ;  /* 0x0004600801007387 */ /* 0x0007e80000100a00 */
[----:B------:R-:W-:Y:S01]  /*19220*/  STL.64 [R1+0x468], R10 ;  /* 0x0004680a01007387 */ /* 0x000fe20000100a00 */
[----:B---3--:R-:W-:Y:S02]  /*19230*/  IMAD R9, R19, 0x100, R18 ;  /* 0x0000010013097824 */ /* 0x008fe400078e0212 */
[----:B------:R-:W-:-:S03]  /*19240*/  IMAD R8, R29, 0x100, R28 ;  /* 0x000001001d087824 */ /* 0x000fc600078e021c */
[----:B------:R-:W-:Y:S04]  /*19250*/  STL [R1+0x2c], R9 ;  /* 0x00002c0901007387 */ /* 0x000fe80000100800 */
[----:B------:R-:W-:Y:S04]  /*19260*/  STL [R1+0xb14], R2 ;  /* 0x000b140201007387 */ /* 0x000fe80000100800 */
        /* <DEDUP_REMOVED lines=8> */
[----:B------:R-:W3:Y:S01]  /*192f0*/  LDL.LU R26, [R1+0x68] ;  /* 0x00006800011a7983 */ /* 0x000ee20000300800 */
[----:B------:R-:W-:-:S03]  /*19300*/  IMAD.MOV.U32 R27, RZ, RZ, R0 ;  /* 0x000000ffff1b7224 */ /* 0x000fc600078e0000 */
        /* <DEDUP_REMOVED lines=11> */
[----:B------:R-:W3:Y:S01]  /*193c0*/  LDL.LU R26, [R1+0x38] ;  /* 0x00003800011a7983 */ /* 0x000ee20000300800 */
[----:B----4-:R-:W-:-:S03]  /*193d0*/  IMAD.MOV.U32 R27, RZ, RZ, R0 ;  /* 0x000000ffff1b7224 */ /* 0x010fc600078e0000 */
[----:B------:R-:W4:Y:S04]  /*193e0*/  LDL.LU R2, [R1+0xa10] ;  /* 0x000a100001027983 */ /* 0x000f280000300800 */
        /* <DEDUP_REMOVED lines=20> */
[----:B------:R-:W-:-:S02]  /*19530*/  IMAD R22, R22, 0x100, R16 ;  /* 0x0000010016167824 */ /* 0x000fc400078e0210 */
[----:B------:R-:W-:Y:S01]  /*19540*/  IMAD R23, R23, 0x100, R17 ;  /* 0x0000010017177824 */ /* 0x000fe200078e0211 */
[----:B--2---:R-:W-:Y:S04]  /*19550*/  STL.64 [R1+0xb70], R6 ;  /* 0x000b700601007387 */ /* 0x004fe80000100a00 */
[----:B------:R0:W-:Y:S04]  /*19560*/  STL.64 [R1+0xb68], R4 ;  /* 0x000b680401007387 */ /* 0x0001e80000100a00 */
        /* <DEDUP_REMOVED lines=43> */
[----:B------:R-:W4:Y:S04]  /*19820*/  LDL.LU R22, [R1+0xa0c] ;  /* 0x000a0c0001167983 */ /* 0x000f280000300800 */
        /* <DEDUP_REMOVED lines=32> */
[----:B------:R-:W3:Y:S01]  /*19a30*/  LDL.LU.64 R24, [R1+0xb28] ;  /* 0x000b280001187983 */ /* 0x000ee20000300a00 */
[----:B----4-:R-:W-:-:S02]  /*19a40*/  IMAD R22, R22, 0x100, R2 ;  /* 0x0000010016167824 */ /* 0x010fc400078e0202 */
[----:B------:R-:W-:Y:S02]  /*19a50*/  IMAD R23, R23, 0x100, R3 ;  /* 0x0000010017177824 */ /* 0x000fe400078e0203 */
[----:B------:R-:W-:Y:S01]  /*19a60*/  IMAD R28, R28, 0x100, R0 ;  /* 0x000001001c1c7824 */ /* 0x000fe200078e0200 */
[----:B---3--:R-:W-:-:S15]  /*19a70*/  HMMA.16816.F32 R24, R12, R4, R24 ;  /* 0x000000040c18723c */ /* 0x008fde0000001818 */
[----:B------:R-:W-:-:S04]  /*19a80*/  NOP ;  /* 0x0000000000007918 */ /* 0x000fc80000000000 */
[----:B------:R-:W-:Y:S04]  /*19a90*/  STL.64 [R1+0x420], R24 ;  /* 0x0004201801007387 */ /* 0x000fe80000100a00 */
[----:B------:R0:W-:Y:S04]  /*19aa0*/  STL.64 [R1+0x428], R26 ;  /* 0x0004281a01007387 */ /* 0x0001e80000100a00 */
[----:B0-----:R-:W2:Y:S04]  /*19ab0*/  LDL.LU.64 R26, [R1+0xb20] ;  /* 0x000b2000011a7983 */ /* 0x001ea80000300a00 */
[----:B------:R-:W2:Y:S04]  /*19ac0*/  LDL.LU.64 R24, [R1+0xb18] ;  /* 0x000b180001187983 */ /* 0x000ea80000300a00 */
[----:B------:R-:W2:Y:S04]  /*19ad0*/  LDL.LU R2, [R1+0xb14] ;  /* 0x000b140001027983 */ /* 0x000ea80000300800 */
[----:B------:R-:W2:Y:S04]  /*19ae0*/  LDL.LU R3, [R1+0xb10] ;  /* 0x000b100001037983 */ /* 0x000ea80000300800 */
[----:B------:R-:W3:Y:S01]  /*19af0*/  LDL.LU R0, [R1+0xb0c] ;  /* 0x000b0c0001007983 */ /* 0x000ee20000300800 */
[----:B--2---:R-:W-:Y:S01]  /*19b00*/  HMMA.16816.F32 R12, R12, R2, R24 ;  /* 0x000000020c0c723c */ /* 0x004fe20000001818 */
[----:B---3--:R-:W-:-:S02]  /*19b10*/  IMAD R0, R0, 0x100, R29 ;  /* 0x0000010000007824 */ /* 0x008fc400078e021d */
[----:B------:R-:W2:Y:S04]  /*19b20*/  LDL.LU R29, [R1+0xb08] ;  /* 0x000b0800011d7983 */ /* 0x000ea80000300800 */
[----:B------:R-:W3:Y:S04]  /*19b30*/  LDL.LU.64 R26, [R1+0xb00] ;  /* 0x000b0000011a7983 */ /* 0x000ee80000300a00 */
[----:B------:R-:W3:Y:S08]  /*19b40*/  LDL.LU.64 R24, [R1+0xaf8] ;  /* 0x000af80001187983 */ /* 0x000ef00000300a00 */
[----:B------:R0:W-:Y:S04]  /*19b50*/  STL.64 [R1+0x450], R12 ;  /* 0x0004500c01007387 */ /* 0x0001e80000100a00 */
[----:B------:R1:W-:Y:S01]  /*19b60*/  STL.64 [R1+0x458], R14 ;  /* 0x0004580e01007387 */ /* 0x0003e20000100a00 */
[----:B0-----:R-:W-:-:S02]  /*19b70*/  F2FP.F16.E5M2.UNPACK_B R12, R22 ;  /* 0x00000016ff0c723e */ /* 0x001fc400020004ff */
[----:B------:R-:W-:Y:S02]  /*19b80*/  F2FP.F16.E5M2.UNPACK_B R13, R23 ;  /* 0x00000017ff0d723e */ /* 0x000fe400020004ff */
[----:B-1----:R-:W-:Y:S02]  /*19b90*/  F2FP.F16.E5M2.UNPACK_B R14, R28 ;  /* 0x0000001cff0e723e */ /* 0x002fe400020004ff */
[----:B------:R-:W-:Y:S01]  /*19ba0*/  F2FP.F16.E5M2.UNPACK_B R15, R0 ;  /* 0x00000000ff0f723e */ /* 0x000fe200020004ff */
[----:B------:R-:W4:Y:S04]  /*19bb0*/  LDL.LU R23, [R1+0x888] ;  /* 0x0008880001177983 */ /* 0x000f280000300800 */
[----:B------:R-:W2:Y:S04]  /*19bc0*/  LDL.LU R28, [R1+0xaf0] ;  /* 0x000af000011c7983 */ /* 0x000ea80000300800 */
[----:B------:R-:W2:Y:S04]  /*19bd0*/  LDL.LU R22, [R1+0x884] ;  /* 0x0008840001167983 */ /* 0x000ea80000300800 */
[----:B------:R-:W2:Y:S01]  /*19be0*/  LDL.LU R0, [R1+0x880] ;  /* 0x0008800001007983 */ /* 0x000ea20000300800 */
        /* <DEDUP_REMOVED lines=11> */
[----:B------:R-:W3:Y:S02]  /*19ca0*/  LDL.LU.64 R24, [R1+0xad0] ;  /* 0x000ad00001187983 */ /* 0x000ee40000300a00 */
[----:B---3--:R-:W-:Y:S02]  /*19cb0*/  HMMA.16816.F32 R16, R12, R16, R24 ;  /* 0x000000100c10723c */ /* 0x008fe40000001818 */
[----:B------:R-:W3:Y:S04]  /*19cc0*/  LDL.LU.64 R26, [R1+0xac8] ;  /* 0x000ac800011a7983 */ /* 0x000ee80000300a00 */
[----:B------:R-:W3:-:S13]  /*19cd0*/  LDL.LU.64 R24, [R1+0xac0] ;  /* 0x000ac00001187983 */ /* 0x000eda0000300a00 */
[----:B------:R0:W-:Y:S04]  /*19ce0*/  STL.64 [R1+0x30], R16 ;  /* 0x0000301001007387 */ /* 0x0001e80000100a00 */
[----:B------:R1:W-:Y:S04]  /*19cf0*/  STL.64 [R1+0x38], R18 ;  /* 0x0000381201007387 */ /* 0x0003e80000100a00 */
[----:B0-----:R-:W2:Y:S04]  /*19d00*/  LDL.LU R16, [R1] ;  /* 0x0000000001107983 */ /* 0x001ea80000300800 */
[----:B------:R-:W2:Y:S04]  /*19d10*/  LDL.LU R17, [R1+0x4] ;  /* 0x0000040001117983 */ /* 0x000ea80000300800 */
[----:B-1----:R-:W2:Y:S04]  /*19d20*/  LDL.LU R18, [R1+0x8] ;  /* 0x0000080001127983 */ /* 0x002ea80000300800 */
[----:B------:R-:W2:Y:S01]  /*19d30*/  LDL.LU R19, [R1+0xc] ;  /* 0x00000c0001137983 */ /* 0x000ea20000300800 */
        /* <DEDUP_REMOVED lines=11> */
[----:B0-----:R-:W3:Y:S04]  /*19df0*/  LDL.LU R8, [R1+0x10] ;  /* 0x0000100001087983 */ /* 0x001ee80000300800 */
[----:B------:R-:W3:Y:S01]  /*19e00*/  LDL.LU R9, [R1+0x14] ;  /* 0x0000140001097983 */ /* 0x000ee20000300800 */
[----:B--2---:R-:W-:-:S02]  /*19e10*/  IMAD.MOV.U32 R10, RZ, RZ, R28 ;  /* 0x000000ffff0a7224 */ /* 0x004fc400078e001c */
[----:B------:R-:W-:Y:S01]  /*19e20*/  IMAD.MOV.U32 R11, RZ, RZ, R29 ;  /* 0x000000ffff0b7224 */ /* 0x000fe200078e001d */
[----:B------:R-:W2:Y:S04]  /*19e30*/  LDL.LU R28, [R1+0xa9c] ;  /* 0x000a9c00011c7983 */ /* 0x000ea80000300800 */
[----:B------:R-:W2:Y:S01]  /*19e40*/  LDL.LU R29, [R1+0x87c] ;  /* 0x00087c00011d7983 */ /* 0x000ea20000300800 */
[----:B----4-:R-:W-:Y:S02]  /*19e50*/  IADD3 R23, P5, PT, R23, UR4, RZ ;  /* 0x0000000417177c10 */ /* 0x010fe4000ffbe0ff */
[----:B------:R-:W-:Y:S02]  /*19e60*/  IADD3 R22, P4, PT, R22, UR4, RZ ;  /* 0x0000000416167c10 */ /* 0x000fe4000ff9e0ff */
[----:B------:R-:W-:Y:S01]  /*19e70*/  IADD3 R0, P3, PT, R0, UR4, RZ ;  /* 0x0000000400007c10 */ /* 0x000fe2000ff7e0ff */
[----:B---3--:R-:W-:-:S15]  /*19e80*/  HMMA.16816.F32 R8, R12, R6, R8 ;  /* 0x000000060c08723c */ /* 0x008fde0000001808 */
[----:B------:R-:W-:-:S04]  /*19e90*/  NOP ;  /* 0x0000000000007918 */ /* 0x000fc80000000000 */
[----:B------:R-:W-:Y:S04]  /*19ea0*/  STL.64 [R1+0xb0], R8 ;  /* 0x0000b00801007387 */ /* 0x000fe80000100a00 */
[----:B------:R0:W-:Y:S02]  /*19eb0*/  STL.64 [R1+0xb8], R10 ;  /* 0x0000b80a01007387 */ /* 0x0001e40000100a00 */
[C---:B0-----:R-:W-:Y:S08]  /*19ec0*/  HMMA.16816.F32 R8, R12.reuse, R4, R16 ;  /* 0x000000040c08723c */ /* 0x041ff00000001810 */
[----:B------:R-:W-:Y:S11]  /*19ed0*/  HMMA.16816.F32 R4, R12, R2, R24 ;  /* 0x000000020c04723c */ /* 0x000ff60000001818 */
[----:B------:R-:W-:Y:S04]  /*19ee0*/  STL.64 [R1+0x270], R8 ;  /* 0x0002700801007387 */ /* 0x000fe80000100a00 */
[----:B------:R-:W-:Y:S04]  /*19ef0*/  STL.64 [R1+0x278], R10 ;  /* 0x0002780a01007387 */ /* 0x000fe80000100a00 */
[----:B------:R0:W-:Y:S04]  /*19f00*/  STL.64 [R1+0x410], R4 ;  /* 0x0004100401007387 */ /* 0x0001e80000100a00 */
[----:B------:R1:W-:Y:S04]  /*19f10*/  STL.64 [R1+0x418], R6 ;  /* 0x0004180601007387 */ /* 0x0003e80000100a00 */
[----:B------:R-:W3:Y:S04]  /*19f20*/  LDL.LU R12, [R1+0x878] ;  /* 0x00087800010c7983 */ /* 0x000ee80000300800 */
[----:B------:R-:W4:Y:S04]  /*19f30*/  LDL.LU R13, [R1+0x874] ;  /* 0x00087400010d7983 */ /* 0x000f280000300800 */
[----:B------:R-:W4:Y:S04]  /*19f40*/  LDL.LU R14, [R1+0x86c] ;  /* 0x00086c00010e7983 */ /* 0x000f280000300800 */
[----:B------:R0:W-:Y:S04]  /*19f50*/  STL [R1+0x888], R23 ;  /* 0x0008881701007387 */ /* 0x0001e80000100800 */
[----:B------:R-:W4:Y:S04]  /*19f60*/  LDL.LU R15, [R1+0x870] ;  /* 0x00087000010f7983 */ /* 0x000f280000300800 */
[----:B------:R-:W4:Y:S04]  /*19f70*/  LDL.LU R2, [R1+0x864] ;  /* 0x0008640001027983 */ /* 0x000f280000300800 */
[----:B------:R-:W4:Y:S04]  /*19f80*/  LDL.LU R3, [R1+0x868] ;  /* 0x0008680001037983 */ /* 0x000f280000300800 */
[----:B------:R-:W4:Y:S04]  /*19f90*/  LDL.LU R24, [R1+0x85c] ;  /* 0x00085c0001187983 */ /* 0x000f280000300800 */
[----:B------:R-:W4:Y:S04]  /*19fa0*/  LDL.LU R25, [R1+0x860] ;  /* 0x0008600001197983 */ /* 0x000f280000300800 */
[----:B------:R-:W4:Y:S04]  /*19fb0*/  LDL.LU R26, [R1+0x854] ;  /* 0x00085400011a7983 */ /* 0x000f280000300800 */
[----:B------:R-:W4:Y:S04]  /*19fc0*/  LDL.LU R27, [R1+0x858] ;  /* 0x00085800011b7983 */ /* 0x000f280000300800 */
[----:B0-----:R-:W4:Y:S04]  /*19fd0*/  LDL.LU R4, [R1+0x84c] ;  /* 0x00084c0001047983 */ /* 0x001f280000300800 */
[----:B------:R-:W4:Y:S04]  /*19fe0*/  LDL.LU R5, [R1+0x850] ;  /* 0x0008500001057983 */ /* 0x000f280000300800 */
[----:B-1----:R-:W4:Y:S04]  /*19ff0*/  LDL.LU R6, [R1+0x844] ;  /* 0x0008440001067983 */ /* 0x002f280000300800 */
[----:B------:R-:W4:Y:S04]  /*1a000*/  LDL.LU R7, [R1+0x848] ;  /* 0x0008480001077983 */ /* 0x000f280000300800 */
[----:B------:R-:W4:Y:S04]  /*1a010*/  LDL.LU R21, [R1+0x83c] ;  /* 0x00083c0001157983 */ /* 0x000f280000300800 */
[----:B------:R-:W4:Y:S04]  /*1a020*/  LDL.LU R23, [R1+0x840] ;  /* 0x0008400001177983 */ /* 0x000f280000300800 */
[----:B------:R-:W4:Y:S04]  /*1a030*/  LDL.LU R8, [R1+0x7a4] ;  /* 0x0007a40001087983 */ /* 0x000f280000300800 */
[----:B------:R0:W-:Y:S04]  /*1a040*/  STL [R1+0x884], R22 ;  /* 0x0008841601007387 */ /* 0x0001e80000100800 */
[----:B------:R-:W4:Y:S04]  /*1a050*/  LDL.LU R9, [R1+0x838] ;  /* 0x0008380001097983 */ /* 0x000f280000300800 */
[----:B------:R-:W4:Y:S04]  /*1a060*/  LDL.LU R10, [R1+0x7ac] ;  /* 0x0007ac00010a7983 */ /* 0x000f280000300800 */
[----:B------:R1:W-:Y:S04]  /*1a070*/  STL [R1+0x880], R0 ;  /* 0x0008800001007387 */ /* 0x0003e80000100800 */
[----:B------:R-:W4:Y:S01]  /*1a080*/  LDL.LU R11, [R1+0x78c] ;  /* 0x00078c00010b7983 */ /* 0x000f220000300800 */
[----:B--2---:R-:W-:-:S03]  /*1a090*/  IADD3 R29, P2, PT, R29, UR4, RZ ;  /* 0x000000041d1d7c10 */ /* 0x004fc6000ff5e0ff */
[----:B0-----:R-:W2:Y:S04]  /*1a0a0*/  LDL.LU R22, [R1+0x7b4] ;  /* 0x0007b40001167983 */ /* 0x001ea80000300800 */
[----:B------:R-:W2:Y:S04]  /*1a0b0*/  LDL.LU R16, [R1+0x790] ;  /* 0x0007900001107983 */ /* 0x000ea80000300800 */
[----:B------:R-:W2:Y:S04]  /*1a0c0*/  LDL.LU R17, [R1+0x7bc] ;  /* 0x0007bc0001117983 */ /* 0x000ea80000300800 */
[----:B------:R-:W2:Y:S04]  /*1a0d0*/  LDL.LU R18, [R1+0x794] ;  /* 0x0007940001127983 */ /* 0x000ea80000300800 */
[----:B------:R0:W-:Y:S04]  /*1a0e0*/  STL [R1+0x87c], R29 ;  /* 0x00087c1d01007387 */ /* 0x0001e80000100800 */
[----:B------:R-:W2:Y:S04]  /*1a0f0*/  LDL.LU R19, [R1+0x7c4] ;  /* 0x0007c40001137983 */ /* 0x000ea80000300800 */
[----:B------:R-:W2:Y:S04]  /*1a100*/  LDL.LU R20, [R1+0x798] ;  /* 0x0007980001147983 */ /* 0x000ea80000300800 */
[----:B-1----:R-:W2:Y:S04]  /*1a110*/  LDL.LU R0, [R1+0x7cc] ;  /* 0x0007cc0001007983 */ /* 0x002ea80000300800 */
[----:B0-----:R-:W2:Y:S01]  /*1a120*/  LDL.LU R29, [R1+0x79c] ;  /* 0x00079c00011d7983 */ /* 0x001ea20000300800 */
[----:B---3--:R-:W-:-:S02]  /*1a130*/  IADD3 R12, P1, PT, R12, UR4, RZ ;  /* 0x000000040c0c7c10 */ /* 0x008fc4000ff3e0ff */
[----:B----4-:R-:W-:Y:S02]  /*1a140*/  IADD3 R13, P0, PT, R13, UR4, RZ ;  /* 0x000000040d0d7c10 */ /* 0x010fe4000ff1e0ff */
[----:B------:R-:W-:Y:S02]  /*1a150*/  IADD3 R14, P6, PT, R14, UR4, RZ ;  /* 0x000000040e0e7c10 */ /* 0x000fe4000ffde0ff */
[----:B------:R-:W-:Y:S02]  /*1a160*/  IADD3.X R15, PT, PT, R15, UR10, RZ, P5, !PT ;  /* 0x0000000a0f0f7c10 */ /* 0x000fe4000affe4ff */
[----:B------:R-:W-:Y:S01]  /*1a170*/  IADD3 R2, P5, PT, R2, UR4, RZ ;  /* 0x0000000402027c10 */ /* 0x000fe2000ffbe0ff */
[----:B------:R-:W-:Y:S01]  /*1a180*/  STL [R1+0x878], R12 ;  /* 0x0008780c01007387 */ /* 0x000fe20000100800 */
[----:B------:R-:W-:-:S03]  /*1a190*/  IADD3.X R3, PT, PT, R3, UR10, RZ, P4, !PT ;  /* 0x0000000a03037c10 */ /* 0x000fc6000a7fe4ff */
[----:B------:R-:W-:Y:S01]  /*1a1a0*/  STL [R1+0x874], R13 ;  /* 0x0008740d01007387 */ /* 0x000fe20000100800 */
[----:B------:R-:W-:-:S03]  /*1a1b0*/  IADD3 R24, P4, PT, R24, UR4, RZ ;  /* 0x0000000418187c10 */ /* 0x000fc6000ff9e0ff */
        /* <DEDUP_REMOVED lines=9> */
[----:B------:R-:W-:Y:S02]  /*1a250*/  IADD3.X R5, PT, PT, R5, UR10, RZ, P1, !PT ;  /* 0x0000000a05057c10 */ /* 0x000fe40008ffe4ff */
[----:B------:R-:W-:Y:S01]  /*1a260*/  IADD3.X R7, PT, PT, R7, UR10, RZ, P0, !PT ;  /* 0x0000000a07077c10 */ /* 0x000fe200087fe4ff */
[----:B------:R-:W-:Y:S01]  /*1a270*/  STL [R1+0x860], R25 ;  /* 0x0008601901007387 */ /* 0x000fe20000100800 */
[----:B------:R-:W-:-:S03]  /*1a280*/  IADD3 R21, P0, PT, R21, UR4, RZ ;  /* 0x0000000415157c10 */ /* 0x000fc6000ff1e0ff */
[----:B------:R-:W-:Y:S01]  /*1a290*/  STL [R1+0x854], R26 ;  /* 0x0008541a01007387 */ /* 0x000fe20000100800 */
[----:B------:R-:W-:-:S03]  /*1a2a0*/  IADD3 R6, P1, PT, R6, UR4, RZ ;  /* 0x0000000406067c10 */ /* 0x000fc6000ff3e0ff */
[----:B------:R-:W-:Y:S04]  /*1a2b0*/  STL [R1+0x858], R27 ;  /* 0x0008581b01007387 */ /* 0x000fe80000100800 */
[----:B------:R-:W-:Y:S04]  /*1a2c0*/  STL [R1+0x84c], R4 ;  /* 0x00084c0401007387 */ /* 0x000fe80000100800 */
[----:B------:R-:W-:Y:S01]  /*1a2d0*/  STL [R1+0x850], R5 ;  /* 0x0008500501007387 */ /* 0x000fe20000100800 */
[----:B------:R-:W-:-:S03]  /*1a2e0*/  IADD3.X R23, PT, PT, R23, UR10, RZ, P6, !PT ;  /* 0x0000000a17177c10 */ /* 0x000fc6000b7fe4ff */
[----:B------:R0:W-:Y:S04]  /*1a2f0*/  STL [R1+0x83c], R21 ;  /* 0x00083c1501007387 */ /* 0x0001e80000100800 */
[----:B------:R-:W-:Y:S01]  /*1a300*/  STL [R1+0x844], R6 ;  /* 0x0008440601007387 */ /* 0x000fe20000100800 */
[----:B------:R-:W-:Y:S02]  /*1a310*/  IADD3 R8, P6, PT, R8, UR4, RZ ;  /* 0x0000000408087c10 */ /* 0x000fe4000ffde0ff */
[----:B------:R-:W-:Y:S02]  /*1a320*/  IADD3.X R9, PT, PT, R9, UR10, RZ, P5, !PT ;  /* 0x0000000a09097c10 */ /* 0x000fe4000affe4ff */
[----:B------:R-:W-:Y:S02]  /*1a330*/  IADD3.X R11, PT, PT, R11, UR10, RZ, P4, !PT ;  /* 0x0000000a0b0b7c10 */ /* 0x000fe4000a7fe4ff */
[----:B--2---:R-:W-:-:S02]  /*1a340*/  IADD3 R22, P4, PT, R22, UR4, RZ ;  /* 0x0000000416167c10 */ /* 0x004fc4000ff9e0ff */
[----:B------:R-:W-:Y:S01]  /*1a350*/  IADD3 R10, P5, PT, R10, UR4, RZ ;  /* 0x000000040a0a7c10 */ /* 0x000fe2000ffbe0ff */
[----:B0-----:R-:W2:Y:S04]  /*1a360*/  LDL.LU R21, [R1+0x7d4] ;  /* 0x0007d40001157983 */ /* 0x001ea80000300800 */
[----:B------:R-:W-:Y:S04]  /*1a370*/  STL [R1+0x848], R7 ;  /* 0x0008480701007387 */ /* 0x000fe80000100800 */
[----:B------:R0:W-:Y:S01]  /*1a380*/  STL [R1+0x840], R23 ;  /* 0x0008401701007387 */ /* 0x0001e20000100800 */
[----:B------:R-:W-:-:S02]  /*1a390*/  IADD3.X R16, PT, PT, R16, UR10, RZ, P3, !PT ;  /* 0x0000000a10107c10 */ /* 0x000fc40009ffe4ff */
[----:B------:R-:W-:Y:S02]  /*1a3a0*/  IADD3 R17, P3, PT, R17, UR4, RZ ;  /* 0x0000000411117c10 */ /* 0x000fe4000ff7e0ff */
[----:B------:R-:W-:Y:S02]  /*1a3b0*/  IADD3.X R18, PT, PT, R18, UR10, RZ, P2, !PT ;  /* 0x0000000a12127c10 */ /* 0x000fe400097fe4ff */
[----:B------:R-:W-:Y:S02]  /*1a3c0*/  IADD3 R19, P2, PT, R19, UR4, RZ ;  /* 0x0000000413137c10 */ /* 0x000fe4000ff5e0ff */
[----:B------:R-:W-:Y:S01]  /*1a3d0*/  IADD3.X R20, PT, PT, R20, UR10, RZ, P1, !PT ;  /* 0x0000000a14147c10 */ /* 0x000fe20008ffe4ff */
[----:B0-----:R-:W3:Y:S04]  /*1a3e0*/  LDL.LU R23, [R1+0x7a0] ;  /* 0x0007a00001177983 */ /* 0x001ee80000300800 */
[----:B------:R-:W-:Y:S04]  /*1a3f0*/  STL [R1+0x7a4], R8 ;  /* 0x0007a40801007387 */ /* 0x000fe80000100800 */
[----:B------:R-:W-:Y:S04]  /*1a400*/  STL [R1+0x838], R9 ;  /* 0x0008380901007387 */ /* 0x000fe80000100800 */
[----:B------:R0:W-:Y:S04]  /*1a410*/  STL [R1+0x7b4], R22 ;  /* 0x0007b41601007387 */ /* 0x0001e80000100800 */
[----:B------:R-:W-:Y:S01]  /*1a420*/  STL [R1+0x7ac], R10 ;  /* 0x0007ac0a01007387 */ /* 0x000fe20000100800 */
[----:B------:R-:W-:-:S02]  /*1a430*/  IADD3 R0, P1, PT, R0, UR4, RZ ;  /* 0x0000000400007c10 */ /* 0x000fc4000ff3e0ff */
[----:B------:R-:W-:Y:S01]  /*1a440*/  IADD3.X R29, PT, PT, R29, UR10, RZ, P0, !PT ;  /* 0x0000000a1d1d7c10 */ /* 0x000fe200087fe4ff */
[----:B0-----:R-:W4:Y:S04]  /*1a450*/  LDL.LU R22, [R1+0x7dc] ;  /* 0x0007dc0001167983 */ /* 0x001f280000300800 */
[----:B------:R-:W-:Y:S04]  /*1a460*/  STL [R1+0x78c], R11 ;  /* 0x00078c0b01007387 */ /* 0x000fe80000100800 */
[----:B------:R-:W-:Y:S04]  /*1a470*/  STL [R1+0x790], R16 ;  /* 0x0007901001007387 */ /* 0x000fe80000100800 */
[----:B------:R-:W-:Y:S04]  /*1a480*/  STL [R1+0x7bc], R17 ;  /* 0x0007bc1101007387 */ /* 0x000fe80000100800 */
[----:B------:R-:W-:Y:S04]  /*1a490*/  STL [R1+0x794], R18 ;  /* 0x0007941201007387 */ /* 0x000fe80000100800 */
[----:B------:R-:W-:Y:S04]  /*1a4a0*/  STL [R1+0x7c4], R19 ;  /* 0x0007c41301007387 */ /* 0x000fe80000100800 */
[----:B------:R0:W-:Y:S04]  /*1a4b0*/  STL [R1+0x7cc], R0 ;  /* 0x0007cc0001007387 */ /* 0x0001e80000100800 */
[----:B------:R-:W-:Y:S04]  /*1a4c0*/  STL [R1+0x798], R20 ;  /* 0x0007981401007387 */ /* 0x000fe80000100800 */
[----:B0-----:R-:W4:Y:S04]  /*1a4d0*/  LDL.LU R0, [R1+0x7a8] ;  /* 0x0007a80001007983 */ /* 0x001f280000300800 */
[----:B------:R0:W-:Y:S04]  /*1a4e0*/  STL [R1+0x79c], R29 ;  /* 0x00079c1d01007387 */ /* 0x0001e80000100800 */
[----:B0-----:R-:W4:Y:S04]  /*1a4f0*/  LDL.LU R29, [R1+0x7e4] ;  /* 0x0007e400011d7983 */ /* 0x001f280000300800 */
[----:B------:R-:W4:Y:S04]  /*1a500*/  LDL.LU R12, [R1+0x7b0] ;  /* 0x0007b000010c7983 */ /* 0x000f280000300800 */
        /* <DEDUP_REMOVED lines=13> */
[----:B------:R-:W4:Y:S01]  /*1a5e0*/  LDL.LU R7, [R1+0x818] ;  /* 0x0008180001077983 */ /* 0x000f220000300800 */
[----:B--2---:R-:W-:-:S05]  /*1a5f0*/  IADD3 R21, P0, PT, R21, UR4, RZ ;  /* 0x0000000415157c10 */ /* 0x004fca000ff1e0ff */
[----:B------:R0:W-:Y:S04]  /*1a600*/  STL [R1+0x7d4], R21 ;  /* 0x0007d41501007387 */ /* 0x0001e80000100800 */
[----:B------:R-:W2:Y:S04]  /*1a610*/  LDL.LU R8, [R1+0x7f0] ;  /* 0x0007f00001087983 */ /* 0x000ea80000300800 */
[----:B------:R-:W2:Y:S01]  /*1a620*/  LDL.LU R9, [R1+0x820] ;  /* 0x0008200001097983 */ /* 0x000ea20000300800 */
[----:B---3--:R-:W-:-:S05]  /*1a630*/  IADD3.X R23, PT, PT, R23, UR10, RZ, P6, !PT ;  /* 0x0000000a17177c10 */ /* 0x008fca000b7fe4ff */
[----:B------:R1:W-:Y:S04]  /*1a640*/  STL [R1+0x7a0], R23 ;  /* 0x0007a01701007387 */ /* 0x0003e80000100800 */
[----:B------:R-:W3:Y:S04]  /*1a650*/  LDL.LU R11, [R1+0x7f4] ;  /* 0x0007f400010b7983 */ /* 0x000ee80000300800 */
[----:B------:R-:W2:Y:S04]  /*1a660*/  LDL.LU R16, [R1+0x828] ;  /* 0x0008280001107983 */ /* 0x000ea80000300800 */
[----:B------:R-:W2:Y:S04]  /*1a670*/  LDL.LU R17, [R1+0x20] ;  /* 0x0000200001117983 */ /* 0x000ea80000300800 */
[----:B------:R-:W2:Y:S04]  /*1a680*/  LDL.LU R18, [R1+0x7fc] ;  /* 0x0007fc0001127983 */ /* 0x000ea80000300800 */
[----:B------:R-:W2:Y:S01]  /*1a690*/  LDL.LU R19, [R1+0x804] ;  /* 0x0008040001137983 */ /* 0x000ea20000300800 */
[----:B----4-:R-:W-:-:S05]  /*1a6a0*/  IADD3 R22, P6, PT, R22, UR4, RZ ;  /* 0x0000000416167c10 */ /* 0x010fca000ffde0ff */
[----:B------:R4:W-:Y:S04]  /*1a6b0*/  STL [R1+0x7dc], R22 ;  /* 0x0007dc1601007387 */ /* 0x0009e80000100800 */
[----:B------:R-:W2:Y:S04]  /*1a6c0*/  LDL.LU R20, [R1+0x80c] ;  /* 0x00080c0001147983 */ /* 0x000ea80000300800 */
[----:B0-----:R-:W2:Y:S04]  /*1a6d0*/  LDL.LU R21, [R1+0x814] ;  /* 0x0008140001157983 */ /* 0x001ea80000300800 */
[----:B-1----:R-:W2:Y:S04]  /*1a6e0*/  LDL.LU R23, [R1+0x81c] ;  /* 0x00081c0001177983 */ /* 0x002ea80000300800 */
[----:B----4-:R-:W4:Y:S01]  /*1a6f0*/  LDL.LU R22, [R1+0x824] ;  /* 0x0008240001167983 */ /* 0x010f220000300800 */
[----:B------:R-:W-:-:S05]  /*1a700*/  IADD3.X R0, PT, PT, R0, UR10, RZ, P5, !PT ;  /* 0x0000000a00007c10 */ /* 0x000fca000affe4ff */
[----:B------:R0:W-:Y:S01]  /*1a710*/  STL [R1+0x7a8], R0 ;  /* 0x0007a80001007387 */ /* 0x0001e20000100800 */
[----:B------:R-:W-:-:S03]  /*1a720*/  IADD3 R29, P5, PT, R29, UR4, RZ ;  /* 0x000000041d1d7c10 */ /* 0x000fc6000ffbe0ff */
[----:B0-----:R0:W5:Y:S04]  /*1a730*/  LDL.LU R0, [R1+0xa98] ;  /* 0x000a980001007983 */ /* 0x0011680000300800 */
[----:B------:R1:W-:Y:S04]  /*1a740*/  STL [R1+0x7e4], R29 ;  /* 0x0007e41d01007387 */ /* 0x0003e80000100800 */
[----:B-1----:R-:W2:Y:S01]  /*1a750*/  LDL.LU R29, [R1+0xa94] ;  /* 0x000a9400011d7983 */ /* 0x002ea20000300800 */
[----:B------:R-:W-:Y:S02]  /*1a760*/  IADD3.X R12, PT, PT, R12, UR10, RZ, P4, !PT ;  /* 0x0000000a0c0c7c10 */ /* 0x000fe4000a7fe4ff */
[----:B------:R-:W-:-:S02]  /*1a770*/  IADD3 R13, P4, PT, R13, UR4, RZ ;  /* 0x000000040d0d7c10 */ /* 0x000fc4000ff9e0ff */
[----:B------:R-:W-:Y:S02]  /*1a780*/  IADD3.X R14, PT, PT, R14, UR10, RZ, P3, !PT ;  /* 0x0000000a0e0e7c10 */ /* 0x000fe40009ffe4ff */
[----:B------:R-:W-:Y:S02]  /*1a790*/  IADD3 R15, P3, PT, R15, UR4, RZ ;  /* 0x000000040f0f7c10 */ /* 0x000fe4000ff7e0ff */
[----:B------:R-:W-:Y:S01]  /*1a7a0*/  IADD3.X R2, PT, PT, R2, UR10, RZ, P2, !PT ;  /* 0x0000000a02027c10 */ /* 0x000fe200097fe4ff */
        /* <DEDUP_REMOVED lines=13> */
[----:B------:R-:W-:Y:S04]  /*1a880*/  STL [R1+0x7c8], R24 ;  /* 0x0007c81801007387 */ /* 0x000fe80000100800 */
[----:B------:R-:W-:Y:S01]  /*1a890*/  STL [R1+0x82c], R25 ;  /* 0x00082c1901007387 */ /* 0x000fe20000100800 */
[----:B------:R-:W-:-:S03]  /*1a8a0*/  IADD3 R5, P6, PT, R5, UR4, RZ ;  /* 0x0000000405057c10 */ /* 0x000fc6000ffde0ff */
[----:B------:R-:W-:Y:S04]  /*1a8b0*/  STL [R1+0x7d0], R26 ;  /* 0x0007d01a01007387 */ /* 0x000fe80000100800 */
[----:B------:R-:W-:Y:S04]  /*1a8c0*/  STL [R1+0x800], R27 ;  /* 0x0008001b01007387 */ /* 0x000fe80000100800 */
[----:B------:R-:W-:Y:S01]  /*1a8d0*/  STL [R1+0x7d8], R4 ;  /* 0x0007d80401007387 */ /* 0x000fe20000100800 */
[----:B--2---:R-:W-:-:S05]  /*1a8e0*/  IADD3 R29, P5, PT, R29, UR4, RZ ;  /* 0x000000041d1d7c10 */ /* 0x004fca000ffbe0ff */
[----:B------:R1:W-:Y:S04]  /*1a8f0*/  STL [R1+0x810], R29 ;  /* 0x0008101d01007387 */ /* 0x0003e80000100800 */
[----:B------:R-:W-:Y:S04]  /*1a900*/  STL [R1+0x808], R5 ;  /* 0x0008080501007387 */ /* 0x000fe80000100800 */
[----:B-1----:R-:W2:Y:S01]  /*1a910*/  LDL.LU R29, [R1+0xa90] ;  /* 0x000a9000011d7983 */ /* 0x002ea20000300800 */
[----:B------:R-:W-:Y:S02]  /*1a920*/  IADD3.X R10, PT, PT, R10, UR10, RZ, P4, !PT ;  /* 0x0000000a0a0a7c10 */ /* 0x000fe4000a7fe4ff */
[----:B------:R-:W-:-:S02]  /*1a930*/  IADD3 R7, P4, PT, R7, UR4, RZ ;  /* 0x0000000407077c10 */ /* 0x000fc4000ff9e0ff */
[----:B------:R-:W-:Y:S02]  /*1a940*/  IADD3.X R8, PT, PT, R8, UR10, RZ, P3, !PT ;  /* 0x0000000a08087c10 */ /* 0x000fe40009ffe4ff */
[----:B------:R-:W-:Y:S01]  /*1a950*/  IADD3 R9, P3, PT, R9, UR4, RZ ;  /* 0x0000000409097c10 */ /* 0x000fe2000ff7e0ff */
[----:B------:R-:W-:Y:S04]  /*1a960*/  STL [R1+0x7e0], R6 ;  /* 0x0007e00601007387 */ /* 0x000fe80000100800 */
[----:B------:R1:W-:Y:S01]  /*1a970*/  STL [R1+0x7e8], R10 ;  /* 0x0007e80a01007387 */ /* 0x0003e20000100800 */
[----:B---3--:R-:W-:-:S03]  /*1a980*/  IADD3.X R11, PT, PT, R11, UR10, RZ, P2, !PT ;  /* 0x0000000a0b0b7c10 */ /* 0x008fc600097fe4ff */
[----:B------:R-:W-:Y:S04]  /*1a990*/  STL [R1+0x818], R7 ;  /* 0x0008180701007387 */ /* 0x000fe80000100800 */
[----:B------:R-:W-:Y:S04]  /*1a9a0*/  STL [R1+0x7f0], R8 ;  /* 0x0007f00801007387 */ /* 0x000fe80000100800 */
[----:B------:R-:W-:Y:S01]  /*1a9b0*/  STL [R1+0x820], R9 ;  /* 0x0008200901007387 */ /* 0x000fe20000100800 */
[----:B-1----:R-:W1:Y:S01]  /*1a9c0*/  LDC R10, c[0x0][0x3a8] ;  /* 0x0000ea00ff0a7b82 */ /* 0x002e620000000800 */
[----:B------:R-:W-:-:S02]  /*1a9d0*/  IADD3 R16, P2, PT, R16, UR4, RZ ;  /* 0x0000000410107c10 */ /* 0x000fc4000ff5e0ff */
[----:B------:R-:W-:Y:S02]  /*1a9e0*/  IADD3.X R18, PT, PT, R18, UR10, RZ, P0, !PT ;  /* 0x0000000a12127c10 */ /* 0x000fe400087fe4ff */
[----:B------:R-:W-:Y:S02]  /*1a9f0*/  IADD3.X R19, PT, PT, R19, UR10, RZ, P6, !PT ;  /* 0x0000000a13137c10 */ /* 0x000fe4000b7fe4ff */
[----:B------:R-:W-:Y:S02]  /*1aa00*/  IADD3.X R20, PT, PT, R20, UR10, RZ, P5, !PT ;  /* 0x0000000a14147c10 */ /* 0x000fe4000affe4ff */
[----:B--2---:R-:W-:-:S05]  /*1aa10*/  IADD3.X R29, PT, PT, R29, UR10, RZ, P1, !PT ;  /* 0x0000000a1d1d7c10 */ /* 0x004fca0008ffe4ff */
[----:B------:R2:W-:Y:S04]  /*1aa20*/  STL [R1+0x7f8], R29 ;  /* 0x0007f81d01007387 */ /* 0x0005e80000100800 */
[----:B------:R0:W-:Y:S04]  /*1aa30*/  STL [R1+0x7f4], R11 ;  /* 0x0007f40b01007387 */ /* 0x0001e80000100800 */
[----:B--2---:R-:W2:Y:S01]  /*1aa40*/  LDL.LU R29, [R1+0xa8c] ;  /* 0x000a8c00011d7983 */ /* 0x004ea20000300800 */
[----:B-1----:R-:W-:-:S03]  /*1aa50*/  IMAD.SHL.U32 R2, R10, 0x40, RZ ;  /* 0x000000400a027824 */ /* 0x002fc600078e00ff */
[----:B------:R0:W-:Y:S02]  /*1aa60*/  STL [R1+0x828], R16 ;  /* 0x0008281001007387 */ /* 0x0001e40000100800 */
[----:B------:R-:W-:Y:S02]  /*1aa70*/  IADD3 R17, P1, PT, R2, R17, RZ ;  /* 0x0000001102117210 */ /* 0x000fe40007f3e0ff */
[----:B------:R-:W-:Y:S02]  /*1aa80*/  IADD3.X R21, PT, PT, R21, UR10, RZ, P4, !PT ;  /* 0x0000000a15157c10 */ /* 0x000fe4000a7fe4ff */
[----:B----4-:R-:W-:Y:S02]  /*1aa90*/  IADD3.X R22, PT, PT, R22, UR10, RZ, P2, !PT ;  /* 0x0000000a16167c10 */ /* 0x010fe400097fe4ff */
[----:B------:R-:W-:Y:S01]  /*1aaa0*/  IADD3.X R23, PT, PT, R23, UR10, RZ, P3, !PT ;  /* 0x0000000a17177c10 */ /* 0x000fe20009ffe4ff */
[----:B------:R0:W-:Y:S04]  /*1aab0*/  STL [R1+0x20], R17 ;  /* 0x0000201101007387 */ /* 0x0001e80000100800 */
[----:B------:R0:W-:Y:S04]  /*1aac0*/  STL [R1+0x7fc], R18 ;  /* 0x0007fc1201007387 */ /* 0x0001e80000100800 */
[----:B------:R0:W-:Y:S04]  /*1aad0*/  STL [R1+0x804], R19 ;  /* 0x0008041301007387 */ /* 0x0001e80000100800 */
[----:B------:R0:W-:Y:S04]  /*1aae0*/  STL [R1+0x80c], R20 ;  /* 0x00080c1401007387 */ /* 0x0001e80000100800 */
[----:B------:R0:W-:Y:S04]  /*1aaf0*/  STL [R1+0x814], R21 ;  /* 0x0008141501007387 */ /* 0x0001e80000100800 */
[----:B------:R0:W-:Y:S04]  /*1ab00*/  STL [R1+0x824], R22 ;  /* 0x0008241601007387 */ /* 0x0001e80000100800 */
[----:B------:R0:W-:Y:S01]  /*1ab10*/  STL [R1+0x81c], R23 ;  /* 0x00081c1701007387 */ /* 0x0001e20000100800 */
[----:B------:R-:W-:-:S04]  /*1ab20*/  UIADD3 UR6, UPT, UPT, UR6, -0x1, URZ ;  /* 0xffffffff06067890 */ /* 0x000fc8000fffe0ff */
[----:B------:R-:W-:Y:S01]  /*1ab30*/  UISETP.NE.U32.AND UP0, UPT, UR6, URZ, UPT ;  /* 0x000000ff0600728c */ /* 0x000fe2000bf05070 */
[----:B------:R-:W-:Y:S01]  /*1ab40*/  VIADD R28, R28, 0xffffffc0 ;  /* 0xffffffc01c1c7836 */ /* 0x000fe20000000000 */
[----:B--2---:R-:W-:-:S07]  /*1ab50*/  LEA.HI.X.SX32 R29, R2, R29, 0x1, P1 ;  /* 0x0000001d021d7211 */ /* 0x004fce00008f0eff */
[----:B0-----:R-:W-:Y:S05]  /*1ab60*/  BRA.U UP0, `(.L_x_2) ;  /* 0xfffffea9008c7547 */ /* 0x001fea000b83ffff */
.L_x_1:
[----:B------:R-:W2:Y:S01]  /*1ab70*/  LDL.LU R28, [R1+0x3fc] ;  /* 0x0003fc00011c7983 */ /* 0x000ea20000300800 */
[----:B------:R-:W3:Y:S01]  /*1ab80*/  LDCU.64 UR12, c[0x0][0x398] ;  /* 0x00007300ff0c77ac */ /* 0x000ee20008000a00 */
[----:B------:R-:W4:Y:S01]  /*1ab90*/  LDCU UR4, c[0x0][0x39c] ;  /* 0x00007380ff0477ac */ /* 0x000f220008000800 */
[----:B------:R-:W0:Y:S01]  /*1aba0*/  LDCU UR6, c[0x0][0x39c] ;  /* 0x00007380ff0677ac */ /* 0x000e220008000800 */
[----:B------:R-:W1:Y:S01]  /*1abb0*/  LDCU UR10, c[0x0][0x39c] ;  /* 0x00007380ff0a77ac */ /* 0x000e620008000800 */
[----:B------:R-:W0:Y:S01]  /*1abc0*/  LDCU UR11, c[0x0][0x39c] ;  /* 0x00007380ff0b77ac */ /* 0x000e220008000800 */
[----:B------:R-:W0:Y:S01]  /*1abd0*/  LDCU UR14, c[0x0][0x39c] ;  /* 0x00007380ff0e77ac */ /* 0x000e220008000800 */
[----:B------:R-:W0:Y:S01]  /*1abe0*/  LDCU UR15, c[0x0][0x39c] ;  /* 0x00007380ff0f77ac */ /* 0x000e220008000800 */
[----:B------:R-:W-:Y:S06]  /*1abf0*/  BAR.SYNC.DEFER_BLOCKING 0x0 ;  /* 0x0000000000007b1d */ /* 0x000fec0000010000 */
[----:B--2---:R2:W-:Y:S04]  /*1ac00*/  STL [R1+0xc84], R28 ;  /* 0x000c841c01007387 */ /* 0x0045e80000100800 */
[----:B--2---:R-:W2:Y:S04]  /*1ac10*/  LDL.LU R28, [R1+0x3f4] ;  /* 0x0003f400011c7983 */ /* 0x004ea80000300800 */
[----:B--2---:R2:W-:Y:S04]  /*1ac20*/  STL [R1+0xc8c], R28 ;  /* 0x000c8c1c01007387 */ /* 0x0045e80000100800 */
[----:B--2---:R-:W2:Y:S04]  /*1ac30*/  LDL.LU R28, [R1+0x40c] ;  /* 0x00040c00011c7983 */ /* 0x004ea80000300800 */
[----:B--2---:R2:W-:Y:S04]  /*1ac40*/  STL [R1+0xc94], R28 ;  /* 0x000c941c01007387 */ /* 0x0045e80000100800 */
[----:B--2---:R-:W2:Y:S04]  /*1ac50*/  LDL.LU R28, [R1+0x404] ;  /* 0x00040400011c7983 */ /* 0x004ea80000300800 */
[----:B-1---5:R-:W2:Y:S04]  /*1ac60*/  LDL.LU R0, [R1+0x3e0] ;  /* 0x0003e00001007983 */ /* 0x022ea80000300800 */
[----:B--2---:R1:W-:Y:S04]  /*1ac70*/  STL [R1+0xc80], R0 ;  /* 0x000c800001007387 */ /* 0x0043e80000100800 */
[----:B-1----:R-:W2:Y:S04]  /*1ac80*/  LDL.LU R0, [R1+0x3f8] ;  /* 0x0003f80001007983 */ /* 0x002ea80000300800 */
[----:B--2---:R1:W-:Y:S04]  /*1ac90*/  STL [R1+0xc88], R0 ;  /* 0x000c880001007387 */ /* 0x0043e80000100800 */
[----:B-1----:R-:W2:Y:S04]  /*1aca0*/  LDL.LU R0, [R1+0x3f0] ;  /* 0x0003f00001007983 */ /* 0x002ea80000300800 */
[----:B--2---:R1:W-:Y:S04]  /*1acb0*/  STL [R1+0xc90], R0 ;  /* 0x000c900001007387 */ /* 0x0043e80000100800 */
[----:B-1----:R-:W2:Y:S04]  /*1acc0*/  LDL.LU R0, [R1+0x408] ;  /* 0x0004080001007983 */ /* 0x002ea80000300800 */
[----:B--2---:R1:W-:Y:S04]  /*1acd0*/  STL [R1+0xc98], R0 ;  /* 0x000c980001007387 */ /* 0x0043e80000100800 */
[----:B-1----:R-:W2:Y:S04]  /*1ace0*/  LDL.LU R0, [R1+0x400] ;  /* 0x0004000001007983 */ /* 0x002ea80000300800 */
[----:B------:R-:W3:Y:S04]  /*1acf0*/  LDL.LU R29, [R1+0x3e4] ;  /* 0x0003e400011d7983 */ /* 0x000ee80000300800 */
        /* <DEDUP_REMOVED lines=25> */
[----:B------:R-:W3:Y:S01]  /*1ae90*/  LDL.LU R2, [R1+0x32c] ;  /* 0x00032c0001027983 */ /* 0x000ee20000300800 */
[----:B--2---:R-:W-:-:S03]  /*1aea0*/  F2FP.SATFINITE.E5M2.F32.PACK_AB_MERGE_C R28, R28, R0, RZ ;  /* 0x000000001c1c723e */ /* 0x004fc600048060ff */
[----:B------:R-:W2:Y:S04]  /*1aeb0*/  LDL.LU R0, [R1+0xc98] ;  /* 0x000c980001007983 */ /* 0x000ea80000300800 */
[----:B------:R0:W-:Y:S04]  /*1aec0*/  STL [R1+0x2dc], R28 ;  /* 0x0002dc1c01007387 */ /* 0x0001e80000100800 */
[----:B0-----:R-:W2:Y:S02]  /*1aed0*/  LDL.LU R28, [R1+0xc94] ;  /* 0x000c9400011c7983 */ /* 0x001ea40000300800 */
[----:B--2---:R-:W-:-:S02]  /*1aee0*/  F2FP.SATFINITE.E5M2.F32.PACK_AB_MERGE_C R28, R28, R0, RZ ;  /* 0x000000001c1c723e */ /* 0x004fc400048060ff */
        /* <DEDUP_REMOVED lines=8> */
[----:B------:R-:W2:Y:S01]  /*1af70*/  LDL.LU R0, [R1+0xc80] ;  /* 0x000c800001007983 */ /* 0x000ea20000300800 */
[----:B---3--:R-:W-:Y:S02]  /*1af80*/  F2FP.SATFINITE.E5M2.F32.PACK_AB_MERGE_C R24, R24, R25, RZ ;  /* 0x000000191818723e */ /* 0x008fe400048060ff */
[----:B------:R-:W-:Y:S01]  /*1af90*/  F2FP.SATFINITE.E5M2.F32.PACK_AB_MERGE_C R22, R22, R23, RZ ;  /* 0x000000171616723e */ /* 0x000fe200048060ff */
[----:B------:R2:W-:Y:S01]  /*1afa0*/  STL [R1+0x2a8], R28 ;  /* 0x0002a81c01007387 */ /* 0x0005e20000100800 */
[----:B------:R-:W-:Y:S02]  /*1afb0*/  F2FP.SATFINITE.E5M2.F32.PACK_AB_MERGE_C R18, R18, R19, RZ ;  /* 0x000000131212723e */ /* 0x000fe400048060ff */
[----:B------:R-:W-:Y:S02]  /*1afc0*/  F2FP.SATFINITE.E5M2.F32.PACK_AB_MERGE_C R16, R16, R17, RZ ;  /* 0x000000111010723e */ /* 0x000fe400048060ff */
[----:B------:R-:W-:Y:S02]  /*1afd0*/  F2FP.SATFINITE.E5M2.F32.PACK_AB_MERGE_C R12, R12, R13, RZ ;  /* 0x0000000d0c0c723e */ /* 0x000fe400048060ff */
[----:B------:R-:W-:-:S02]  /*1afe0*/  F2FP.SATFINITE.E5M2.F32.PACK_AB_MERGE_C R10, R10, R11, RZ ;  /* 0x0000000b0a0a723e */ /* 0x000fc400048060ff */
[----:B------:R-:W-:Y:S02]  /*1aff0*/  F2FP.SATFINITE.E5M2.F32.PACK_AB_MERGE_C R6, R6, R7, RZ ;  /* 0x000000070606723e */ /* 0x000fe400048060ff */
[----:B------:R-:W-:Y:S02]  /*1b000*/  F2FP.SATFINITE.E5M2.F32.PACK_AB_MERGE_C R4, R4, R5, RZ ;  /* 0x000000050404723e */ /* 0x000fe400048060ff */
[----:B--2---:R-:W-:Y:S02]  /*1b010*/  F2FP.SATFINITE.E5M2.F32.PACK_AB_MERGE_C R28, R29, R0, RZ ;  /* 0x000000001d1c723e */ /* 0x004fe400048060ff */
[----:B------:R-:W-:-:S03]  /*1b020*/  F2FP.SATFINITE.E5M2.F32.PACK_AB_MERGE_C R0, R26, R27, RZ ;  /* 0x0000001b1a00723e */ /* 0x000fc600048060ff */
[----:B------:R-:W-:Y:S04]  /*1b030*/  STL [R1+0x2fc], R28 ;  /* 0x0002fc1c01007387 */ /* 0x000fe80000100800 */
[----:B------:R0:W-:Y:S04]  /*1b040*/  STL [R1+0x2f4], R0 ;  /* 0x0002f40001007387 */ /* 0x0001e80000100800 */
[----:B------:R-:W-:Y:S04]  /*1b050*/  STL [R1+0x2ec], R24 ;  /* 0x0002ec1801007387 */ /* 0x000fe80000100800 */
[----:B------:R-:W-:Y:S01]  /*1b060*/  STL [R1+0x2e8], R22 ;  /* 0x0002e81601007387 */ /* 0x000fe20000100800 */
[----:B0-----:R-:W-:-:S05]  /*1b070*/  F2FP.SATFINITE.E5M2.F32.PACK_AB_MERGE_C R0, R20, R21, RZ ;  /* 0x000000151400723e */ /* 0x001fca00048060ff */
        /* <DEDUP_REMOVED lines=10> */
[----:B------:R-:W2:Y:S01]  /*1b120*/  LDL.LU R28, [R1+0x304] ;  /* 0x00030400011c7983 */ /* 0x000ea20000300800 */
[----:B0-----:R-:W-:-:S03]  /*1b130*/  F2FP.SATFINITE.E5M2.F32.PACK_AB_MERGE_C R0, R2, R3, RZ ;  /* 0x000000030200723e */ /* 0x001fc600048060ff */
[----:B------:R-:W-:Y:S04]  /*1b140*/  STL [R1+0x254], R4 ;  /* 0x0002540401007387 */ /* 0x000fe80000100800 */
[----:B--2---:R0:W-:Y:S04]  /*1b150*/  STL [R1+0xc00], R28 ;  /* 0x000c001c01007387 */ /* 0x0041e80000100800 */
[----:B------:R-:W-:Y:S04]  /*1b160*/  STL [R1+0x250], R0 ;  /* 0x0002500001007387 */ /* 0x000fe80000100800 */
        /* <DEDUP_REMOVED lines=31> */
[----:B------:R-:W3:Y:S04]  /*1b360*/  LDL.LU R0, [R1+0x308] ;  /* 0x0003080001007983 */ /* 0x000ee80000300800 */
[----:B---3--:R0:W-:Y:S04]  /*1b370*/  STL [R1+0xbfc], R0 ;  /* 0x000bfc0001007387 */ /* 0x0081e80000100800 */
[----:B0-----:R-:W3:Y:S04]  /*1b380*/  LDL.LU R0, [R1+0x300] ;  /* 0x0003000001007983 */ /* 0x001ee80000300800 */
        /* <DEDUP_REMOVED lines=31> */
[----:B0-----:R-:W2:Y:S04]  /*1b580*/  LDL.LU R0, [R1+0x330] ;  /* 0x0003300001007983 */ /* 0x001ea80000300800 */
        /* <DEDUP_REMOVED lines=93> */
[----:B------:R2:W-:Y:S01]  /*1bb60*/  STL [R1+0x1ac], R28 ;  /* 0x0001ac1c01007387 */ /* 0x0005e20000100800 */
[----:B---3--:R-:W-:Y:S02]  /*1bb70*/  F2FP.SATFINITE.E5M2.F32.PACK_AB_MERGE_C R24, R24, R25, RZ ;  /* 0x000000191818723e */ /* 0x008fe400048060ff */
[----:B------:R-:W-:Y:S02]  /*1bb80*/  F2FP.SATFINITE.E5M2.F32.PACK_AB_MERGE_C R22, R22, R23, RZ ;  /* 0x000000171616723e */ /* 0x000fe400048060ff */
[----:B------:R-:W-:Y:S02]  /*1bb90*/  F2FP.SATFINITE.E5M2.F32.PACK_AB_MERGE_C R18, R18, R19, RZ ;  /* 0x000000131212723e */ /* 0x000fe400048060ff */
[----:B------:R-:W-:-:S02]  /*1bba0*/  F2FP.SATFINITE.E5M2.F32.PACK_AB_MERGE_C R16, R16, R17, RZ ;  /* 0x000000111010723e */ /* 0x000fc400048060ff */
[----:B------:R-:W-:Y:S02]  /*1bbb0*/  F2FP.SATFINITE.E5M2.F32.PACK_AB_MERGE_C R12, R12, R13, RZ ;  /* 0x0000000d0c0c723e */ /* 0x000fe400048060ff */
[----:B------:R-:W-:Y:S02]  /*1bbc0*/  F2FP.SATFINITE.E5M2.F32.PACK_AB_MERGE_C R10, R10, R11, RZ ;  /* 0x0000000b0a0a723e */ /* 0x000fe400048060ff */
[----:B------:R-:W-:Y:S02]  /*1bbd0*/  F2FP.SATFINITE.E5M2.F32.PACK_AB_MERGE_C R6, R6, R7, RZ ;  /* 0x000000070606723e */ /* 0x000fe400048060ff */
[----:B--2---:R-:W-:Y:S02]  /*1bbe0*/  F2FP.SATFINITE.E5M2.F32.PACK_AB_MERGE_C R28, R29, R0, RZ ;  /* 0x000000001d1c723e */ /* 0x004fe400048060ff */
[----:B------:R-:W-:-:S03]  /*1bbf0*/  F2FP.SATFINITE.E5M2.F32.PACK_AB_MERGE_C R0, R26, R27, RZ ;  /* 0x0000001b1a00723e */ /* 0x000fc600048060ff */
[----:B------:R-:W-:Y:S04]  /*1bc00*/  STL [R1+0x1a8], R28 ;  /* 0x0001a81c01007387 */ /* 0x000fe80000100800 */
[----:B------:R0:W-:Y:S04]  /*1bc10*/  STL [R1+0x244], R0 ;  /* 0x0002440001007387 */ /* 0x0001e80000100800 */
[----:B------:R-:W-:Y:S01]  /*1bc20*/  STL [R1+0x240], R24 ;  /* 0x0002401801007387 */ /* 0x000fe20000100800 */
[----:B0-----:R-:W-:-:S03]  /*1bc30*/  F2FP.SATFINITE.E5M2.F32.PACK_AB_MERGE_C R0, R20, R21, RZ ;  /* 0x000000151400723e */ /* 0x001fc600048060ff */
        /* <DEDUP_REMOVED lines=10> */
[----:B------:R-:W-:Y:S04]  /*1bce0*/  STL [R1+0x2f8], R6 ;  /* 0x0002f80601007387 */ /* 0x000fe80000100800 */
[----:B------:R-:W2:Y:S01]  /*1bcf0*/  LDL.LU R28, [R1+0x194] ;  /* 0x00019400011c7983 */ /* 0x000ea20000300800 */
[----:B------:R-:W-:-:S02]  /*1bd00*/  F2FP.SATFINITE.E5M2.F32.PACK_AB_MERGE_C R4, R4, R5, RZ ;  /* 0x000000050404723e */ /* 0x000fc400048060ff */
        /* <DEDUP_REMOVED lines=155> */
[----:B---3--:R-:W-:-:S03]  /*1c6c0*/  F2FP.SATFINITE.E5M2.F32.PACK_AB_MERGE_C R23, R23, R25, RZ ;  /* 0x000000191717723e */ /* 0x008fc600048060ff */
[----:B------:R2:W-:Y:S01]  /*1c6d0*/  STL [R1+0x18], R28 ;  /* 0x0000181c01007387 */ /* 0x0005e20000100800 */
[----:B------:R-:W-:Y:S02]  /*1c6e0*/  F2FP.SATFINITE.E5M2.F32.PACK_AB_MERGE_C R22, R22, R24, RZ ;  /* 0x000000181616723e */ /* 0x000fe400048060ff */
[----:B------:R-:W-:Y:S02]  /*1c6f0*/  F2FP.SATFINITE.E5M2.F32.PACK_AB_MERGE_C R18, R18, R19, RZ ;  /* 0x000000131212723e */ /* 0x000fe400048060ff */
[----:B------:R-:W-:Y:S02]  /*1c700*/  F2FP.SATFINITE.E5M2.F32.PACK_AB_MERGE_C R16, R16, R17, RZ ;  /* 0x000000111010723e */ /* 0x000fe400048060ff */
[----:B------:R-:W-:Y:S02]  /*1c710*/  F2FP.SATFINITE.E5M2.F32.PACK_AB_MERGE_C R12, R12, R13, RZ ;  /* 0x0000000d0c0c723e */ /* 0x000fe400048060ff */
[----:B------:R-:W-:Y:S02]  /*1c720*/  F2FP.SATFINITE.E5M2.F32.PACK_AB_MERGE_C R10, R10, R11, RZ ;  /* 0x0000000b0a0a723e */ /* 0x000fe400048060ff */
[----:B------:R-:W-:-:S02]  /*1c730*/  F2FP.SATFINITE.E5M2.F32.PACK_AB_MERGE_C R6, R6, R7, RZ ;  /* 0x000000070606723e */ /* 0x000fc400048060ff */
[----:B--2---:R-:W-:Y:S02]  /*1c740*/  F2FP.SATFINITE.E5M2.F32.PACK_AB_MERGE_C R28, R29, R0, RZ ;  /* 0x000000001d1c723e */ /* 0x004fe400048060ff */
[----:B------:R-:W-:-:S03]  /*1c750*/  F2FP.SATFINITE.E5M2.F32.PACK_AB_MERGE_C R0, R26, R27, RZ ;  /* 0x0000001b1a00723e */ /* 0x000fc600048060ff */
[----:B------:R-:W-:Y:S04]  /*1c760*/  STL [R1+0x14], R28 ;  /* 0x0000141c01007387 */ /* 0x000fe80000100800 */
[----:B------:R-:W-:Y:S04]  /*1c770*/  STL [R1+0xb18], R23 ;  /* 0x000b181701007387 */ /* 0x000fe80000100800 */
[----:B------:R0:W-:Y:S04]  /*1c780*/  STL [R1+0x10], R0 ;  /* 0x0000100001007387 */ /* 0x0001e80000100800 */
[----:B------:R-:W-:Y:S01]  /*1c790*/  STL [R1+0xd8], R22 ;  /* 0x0000d81601007387 */ /* 0x000fe20000100800 */
[----:B0-----:R-:W-:-:S05]  /*1c7a0*/  F2FP.SATFINITE.E5M2.F32.PACK_AB_MERGE_C R0, R20, R21, RZ ;  /* 0x000000151400723e */ /* 0x001fca00048060ff */
        /* <DEDUP_REMOVED lines=17> */
[----:B------:R-:W3:Y:S04]  /*1c8c0*/  LDL.LU R21, [R1+0x11c] ;  /* 0x00011c0001157983 */ /* 0x000ee80000300800 */
[----:B---3--:R0:W-:Y:S04]  /*1c8d0*/  STL [R1+0xb74], R21 ;  /* 0x000b741501007387 */ /* 0x0081e80000100800 */
[----:B0-----:R-:W3:Y:S04]  /*1c8e0*/  LDL.LU R21, [R1+0x110] ;  /* 0x0001100001157983 */ /* 0x001ee80000300800 */
[----:B---3--:R0:W-:Y:S04]  /*1c8f0*/  STL [R1+0xb7c], R21 ;  /* 0x000b7c1501007387 */ /* 0x0081e80000100800 */
[----:B0-----:R-:W2:Y:S04]  /*1c900*/  LDL.LU R21, [R1+0x4e8] ;  /* 0x0004e80001157983 */ /* 0x001ea80000300800 */
[----:B------:R-:W3:Y:S04]  /*1c910*/  LDL.LU R19, [R1+0x174] ;  /* 0x0001740001137983 */ /* 0x000ee80000300800 */
[----:B---3--:R0:W-:Y:S04]  /*1c920*/  STL [R1+0xb70], R19 ;  /* 0x000b701301007387 */ /* 0x0081e80000100800 */
[----:B0-----:R-:W3:Y:S04]  /*1c930*/  LDL.LU R19, [R1+0x118] ;  /* 0x0001180001137983 */ /* 0x001ee80000300800 */
[----:B------:R-:W2:Y:S04]  /*1c940*/  LDL.LU R18, [R1+0x17c] ;  /* 0x00017c0001127983 */ /* 0x000ea80000300800 */
[----:B--2---:R0:W-:Y:S04]  /*1c950*/  STL [R1+0xb6c], R18 ;  /* 0x000b6c1201007387 */ /* 0x0041e80000100800 */
[----:B0-----:R-:W2:Y:S04]  /*1c960*/  LDL.LU R18, [R1+0x170] ;  /* 0x0001700001127983 */ /* 0x001ea80000300800 */
        /* <DEDUP_REMOVED lines=11> */
[----:B------:R-:W2:Y:S04]  /*1ca20*/  LDL.LU R28, [R1+0x2b0] ;  /* 0x0002b000011c7983 */ /* 0x000ea80000300800 */
[----:B--2---:R0:W-:Y:S04]  /*1ca30*/  STL [R1+0xb54], R28 ;  /* 0x000b541c01007387 */ /* 0x0041e80000100800 */
[----:B0-----:R-:W2:Y:S04]  /*1ca40*/  LDL.LU R28, [R1+0x180] ;  /* 0x00018000011c7983 */ /* 0x001ea80000300800 */
[----:B--2---:R0:W-:Y:S04]  /*1ca50*/  STL [R1+0xb5c], R28 ;  /* 0x000b5c1c01007387 */ /* 0x0041e80000100800 */
[----:B0-----:R-:W2:Y:S01]  /*1ca60*/  LDL.LU R28, [R1+0x168] ;  /* 0x00016800011c7983 */ /* 0x001ea20000300800 */
[----:B------:R-:W-:-:S03]  /*1ca70*/  F2FP.SATFINITE.E5M2.F32.PACK_AB_MERGE_C R22, R22, R21, RZ ;  /* 0x000000151616723e */ /* 0x000fc600048060ff */
[----:B--2---:R0:W-:Y:S04]  /*1ca80*/  STL [R1+0xb64], R28 ;  /* 0x000b641c01007387 */ /* 0x0041e80000100800 */
        /* <DEDUP_REMOVED lines=26> */
[----:B0-----:R-:W2:Y:S02]  /*1cc30*/  LDL.LU R22, [R1+0xb78] ;  /* 0x000b780001167983 */ /* 0x001ea40000300800 */
[----:B--2---:R-:W-:-:S02]  /*1cc40*/  F2FP.SATFINITE.E5M2.F32.PACK_AB_MERGE_C R22, R22, R21, RZ ;  /* 0x000000151616723e */ /* 0x004fc400048060ff */
[----:B------:R-:W3:Y:S04]  /*1cc50*/  LDL.LU R21, [R1+0xb74] ;  /* 0x000b740001157983 */ /* 0x000ee80000300800 */
[----:B------:R0:W-:Y:S04]  /*1cc60*/  STL [R1+0xb1c], R22 ;  /* 0x000b1c1601007387 */ /* 0x0001e80000100800 */
[----:B0-----:R-:W2:Y:S01]  /*1cc70*/  LDL.LU R22, [R1+0x148] ;  /* 0x0001480001167983 */ /* 0x001ea20000300800 */
[----:B---3--:R-:W-:-:S03]  /*1cc80*/  F2FP.SATFINITE.E5M2.F32.PACK_AB_MERGE_C R21, R21, R19, RZ ;  /* 0x000000131515723e */ /* 0x008fc600048060ff */
        /* <DEDUP_REMOVED lines=14> */
[----:B0-----:R-:W3:Y:S02]  /*1cd70*/  LDL.LU R23, [R1+0xb60] ;  /* 0x000b600001177983 */ /* 0x001ee40000300800 */
[----:B---3--:R-:W-:-:S02]  /*1cd80*/  F2FP.SATFINITE.E5M2.F32.PACK_AB_MERGE_C R23, R23, R28, RZ ;  /* 0x0000001c1717723e */ /* 0x008fc400048060ff */
[----:B------:R-:W3:Y:S04]  /*1cd90*/  LDL.LU R28, [R1+0xb5c] ;  /* 0x000b5c00011c7983 */ /* 0x000ee80000300800 */
[----:B------:R0:W-:Y:S04]  /*1cda0*/  STL [R1+0x88], R23 ;  /* 0x0000881701007387 */ /* 0x0001e80000100800 */
[----:B0-----:R-:W3:Y:S02]  /*1cdb0*/  LDL.LU R23, [R1+0xb58] ;  /* 0x000b580001177983 */ /* 0x001ee40000300800 */
[----:B---3--:R-:W-:-:S02]  /*1cdc0*/  F2FP.SATFINITE.E5M2.F32.PACK_AB_MERGE_C R23, R23, R28, RZ ;  /* 0x0000001c1717723e */ /* 0x008fc400048060ff */
[----:B------:R-:W3:Y:S04]  /*1cdd0*/  LDL.LU R28, [R1+0xb54] ;  /* 0x000b5400011c7983 */ /* 0x000ee80000300800 */
[----:B------:R0:W-:Y:S04]  /*1cde0*/  STL [R1+0x84], R23 ;  /* 0x0000841701007387 */ /* 0x0001e80000100800 */
[----:B0-----:R-:W2:Y:S02]  /*1cdf0*/  LDL.LU R23, [R1+0xb50] ;  /* 0x000b500001177983 */ /* 0x001ea40000300800 */
[----:B--2---:R-:W-:-:S02]  /*1ce00*/  F2FP.SATFINITE.E5M2.F32.PACK_AB_MERGE_C R18, R18, R23, RZ ;  /* 0x000000171212723e */ /* 0x004fc400048060ff */
[----:B------:R-:W2:Y:S01]  /*1ce10*/  LDL.LU R23, [R1+0xb4c] ;  /* 0x000b4c0001177983 */ /* 0x000ea20000300800 */
[----:B------:R-:W-:-:S03]  /*1ce20*/  F2FP.SATFINITE.E5M2.F32.PACK_AB_MERGE_C R19, R21, R19, RZ ;  /* 0x000000131513723e */ /* 0x000fc600048060ff */
[----:B------:R3:W-:Y:S04]  /*1ce30*/  STL [R1+0x80], R18 ;  /* 0x0000801201007387 */ /* 0x0007e80000100800 */
[----:B------:R0:W-:Y:S01]  /*1ce40*/  STL [R1+0xc8], R19 ;  /* 0x0000c81301007387 */ /* 0x0001e20000100800 */
[----:B---3--:R-:W-:Y:S02]  /*1ce50*/  F2FP.SATFINITE.E5M2.F32.PACK_AB_MERGE_C R18, R0, R28, RZ ;  /* 0x0000001c0012723e */ /* 0x008fe400048060ff */
[----:B------:R-:W-:Y:S02]  /*1ce60*/  F2FP.SATFINITE.E5M2.F32.PACK_AB_MERGE_C R0, R25, R26, RZ ;  /* 0x0000001a1900723e */ /* 0x000fe400048060ff */
[----:B0-----:R-:W-:Y:S02]  /*1ce70*/  F2FP.SATFINITE.E5M2.F32.PACK_AB_MERGE_C R19, R27, R29, RZ ;  /* 0x0000001d1b13723e */ /* 0x001fe400048060ff */
[----:B------:R-:W-:-:S02]  /*1ce80*/  F2FP.SATFINITE.E5M2.F32.PACK_AB_MERGE_C R16, R16, R17, RZ ;  /* 0x000000111010723e */ /* 0x000fc400048060ff */
[----:B------:R-:W-:Y:S02]  /*1ce90*/  F2FP.SATFINITE.E5M2.F32.PACK_AB_MERGE_C R17, R12, R13, RZ ;  /* 0x0000000d0c11723e */ /* 0x000fe400048060ff */
[----:B------:R-:W-:Y:S02]  /*1cea0*/  F2FP.SATFINITE.E5M2.F32.PACK_AB_MERGE_C R7, R7, R9, RZ ;  /* 0x000000090707723e */ /* 0x000fe400048060ff */
[----:B------:R-:W-:Y:S02]  /*1ceb0*/  F2FP.SATFINITE.E5M2.F32.PACK_AB_MERGE_C R6, R6, R8, RZ ;  /* 0x000000080606723e */ /* 0x000fe400048060ff */
[----:B------:R-:W-:Y:S02]  /*1cec0*/  F2FP.SATFINITE.E5M2.F32.PACK_AB_MERGE_C R4, R4, R5, RZ ;  /* 0x000000050404723e */ /* 0x000fe400048060ff */
[----:B--2---:R-:W-:-:S05]  /*1ced0*/  F2FP.SATFINITE.E5M2.F32.PACK_AB_MERGE_C R21, R23, R22, RZ ;  /* 0x000000161715723e */ /* 0x004fca00048060ff */
[----:B------:R-:W-:Y:S04]  /*1cee0*/  STL [R1+0xc4], R21 ;  /* 0x0000c41501007387 */ /* 0x000fe80000100800 */
[----:B------:R0:W-:Y:S04]  /*1cef0*/  STL [R1+0xa8], R18 ;  /* 0x0000a81201007387 */ /* 0x0001e80000100800 */
[----:B------:R-:W-:Y:S01]  /*1cf00*/  STL [R1+0xa4], R19 ;  /* 0x0000a41301007387 */ /* 0x000fe20000100800 */
[----:B0-----:R-:W-:-:S03]  /*1cf10*/  F2FP.SATFINITE.E5M2.F32.PACK_AB_MERGE_C R18, R20, R24, RZ ;  /* 0x000000181412723e */ /* 0x001fc600048060ff */
[----:B------:R0:W-:Y:S04]  /*1cf20*/  STL [R1+0x11c], R0 ;  /* 0x00011c0001007387 */ /* 0x0001e80000100800 */
[----:B------:R-:W-:Y:S04]  /*1cf30*/  STL [R1+0x118], R18 ;  /* 0x0001181201007387 */ /* 0x000fe80000100800 */
[----:B------:R1:W-:Y:S01]  /*1cf40*/  STL [R1+0x114], R16 ;  /* 0x0001141001007387 */ /* 0x0003e20000100800 */
[----:B0-----:R-:W-:-:S03]  /*1cf50*/  F2FP.SATFINITE.E5M2.F32.PACK_AB_MERGE_C R0, R14, R15, RZ ;  /* 0x0000000f0e00723e */ /* 0x001fc600048060ff */
[----:B------:R-:W-:Y:S01]  /*1cf60*/  STL [R1+0xb2c], R17 ;  /* 0x000b2c1101007387 */ /* 0x000fe20000100800 */
[----:B-1----:R-:W-:-:S03]  /*1cf70*/  F2FP.SATFINITE.E5M2.F32.PACK_AB_MERGE_C R16, R10, R11, RZ ;  /* 0x0000000b0a10723e */ /* 0x002fc600048060ff */
[----:B------:R0:W-:Y:S04]  /*1cf80*/  STL [R1+0x110], R0 ;  /* 0x0001100001007387 */ /* 0x0001e80000100800 */
[----:B------:R-:W-:Y:S04]  /*1cf90*/  STL [R1+0xb30], R16 ;  /* 0x000b301001007387 */ /* 0x000fe80000100800 */
[----:B------:R-:W-:Y:S01]  /*1cfa0*/  STL [R1+0xb34], R7 ;  /* 0x000b340701007387 */ /* 0x000fe20000100800 */
[----:B0-----:R-:W-:-:S03]  /*1cfb0*/  F2FP.SATFINITE.E5M2.F32.PACK_AB_MERGE_C R0, R2, R3, RZ ;  /* 0x000000030200723e */ /* 0x001fc600048060ff */
[----:B------:R-:W-:Y:S04]  /*1cfc0*/  STL [R1+0xb38], R6 ;  /* 0x000b380601007387 */ /* 0x000fe80000100800 */
[----:B------:R-:W2:Y:S04]  /*1cfd0*/  LDL.LU R29, [R1+0x100] ;  /* 0x00010000011d7983 */ /* 0x000ea80000300800 */
[----:B------:R-:W-:Y:S04]  /*1cfe0*/  STL [R1+0x4], R4 ;  /* 0x0000040401007387 */ /* 0x000fe80000100800 */
[----:B------:R-:W2:Y:S04]  /*1cff0*/  LDL.LU R13, [R1+0x104] ;  /* 0x00010400010d7983 */ /* 0x000ea80000300800 */
[----:B------:R-:W-:Y:S04]  /*1d000*/  STL [R1], R0 ;  /* 0x0000000001007387 */ /* 0x000fe80000100800 */
[----:B------:R-:W3:Y:S04]  /*1d010*/  LDL.LU R12, [R1+0x108] ;  /* 0x00010800010c7983 */ /* 0x000ee80000300800 */
[----:B------:R-:W3:Y:S04]  /*1d020*/  LDL.LU R11, [R1+0x10c] ;  /* 0x00010c00010b7983 */ /* 0x000ee80000300800 */
[----:B------:R-:W2:Y:S04]  /*1d030*/  LDL.LU R19, [R1+0x1b4] ;  /* 0x0001b40001137983 */ /* 0x000ea80000300800 */
[----:B--2---:R0:W-:Y:S04]  /*1d040*/  STL [R1+0xb3c], R19 ;  /* 0x000b3c1301007387 */ /* 0x0041e80000100800 */
[----:B0-----:R-:W2:Y:S04]  /*1d050*/  LDL.LU R19, [R1+0x12c] ;  /* 0x00012c0001137983 */ /* 0x001ea80000300800 */
[----:B--2---:R0:W-:Y:S04]  /*1d060*/  STL [R1+0xb44], R19 ;  /* 0x000b441301007387 */ /* 0x0041e80000100800 */
[----:B0-----:R-:W2:Y:S04]  /*1d070*/  LDL.LU R19, [R1+0x124] ;  /* 0x0001240001137983 */ /* 0x001ea80000300800 */
[----:B------:R-:W2:Y:S04]  /*1d080*/  LDL.LU R27, [R1+0x1b8] ;  /* 0x0001b800011b7983 */ /* 0x000ea80000300800 */
[----:B--2---:R0:W-:Y:S04]  /*1d090*/  STL [R1+0xb40], R27 ;  /* 0x000b401b01007387 */ /* 0x0041e80000100800 */
[----:B0-----:R-:W2:Y:S01]  /*1d0a0*/  LDL.LU R27, [R1+0x128] ;  /* 0x00012800011b7983 */ /* 0x001ea20000300800 */
[----:B------:R-:W-:-:S03]  /*1d0b0*/  F2FP.SATFINITE.E5M2.F32.PACK_AB_MERGE_C R29, R13, R29, RZ ;  /* 0x0000001d0d1d723e */ /* 0x000fc600048060ff */
[----:B--2---:R0:W-:Y:S04]  /*1d0c0*/  STL [R1+0xb48], R27 ;  /* 0x000b481b01007387 */ /* 0x0041e80000100800 */
[----:B0-----:R-:W2:Y:S04]  /*1d0d0*/  LDL.LU R27, [R1+0x120] ;  /* 0x00012000011b7983 */ /* 0x001ea80000300800 */
        /* <DEDUP_REMOVED lines=21> */
[----:B---3--:R-:W-:-:S03]  /*1d230*/  F2FP.SATFINITE.E5M2.F32.PACK_AB_MERGE_C R28, R11, R12, RZ ;  /* 0x0000000c0b1c723e */ /* 0x008fc600048060ff */
[----:B------:R0:W-:Y:S04]  /*1d240*/  STL [R1+0xb00], R29 ;  /* 0x000b001d01007387 */ /* 0x0001e80000100800 */
[----:B0-----:R-:W3:Y:S04]  /*1d250*/  LDL.LU R29, [R1+0x1b0] ;  /* 0x0001b000011d7983 */ /* 0x001ee80000300800 */
        /* <DEDUP_REMOVED lines=11> */
[----:B0-----:R-:W3:Y:S01]  /*1d310*/  LDL.LU R19, [R1+0xb3c] ;  /* 0x000b3c0001137983 */ /* 0x001ee20000300800 */
[----:B----4-:R-:W-:Y:S02]  /*1d320*/  F2FP.SATFINITE.E5M2.F32.PACK_AB_MERGE_C R25, R25, R21, RZ ;  /* 0x000000151919723e */ /* 0x010fe400048060ff */
[----:B------:R-:W-:-:S02]  /*1d330*/  F2FP.SATFINITE.E5M2.F32.PACK_AB_MERGE_C R24, R24, R0, RZ ;  /* 0x000000001818723e */ /* 0x000fc400048060ff */
[----:B------:R-:W-:Y:S02]  /*1d340*/  F2FP.SATFINITE.E5M2.F32.PACK_AB_MERGE_C R7, R7, R6, RZ ;  /* 0x000000060707723e */ /* 0x000fe400048060ff */
[----:B------:R-:W-:Y:S02]  /*1d350*/  F2FP.SATFINITE.E5M2.F32.PACK_AB_MERGE_C R9, R9, R10, RZ ;  /* 0x0000000a0909723e */ /* 0x000fe400048060ff */
[----:B---3--:R-:W-:Y:S02]  /*1d360*/  F2FP.SATFINITE.E5M2.F32.PACK_AB_MERGE_C R29, R19, R29, RZ ;  /* 0x0000001d131d723e */ /* 0x008fe400048060ff */
[----:B--2---:R-:W-:-:S03]  /*1d370*/  F2FP.SATFINITE.E5M2.F32.PACK_AB_MERGE_C R19, R26, R27, RZ ;  /* 0x0000001b1a13723e */ /* 0x004fc600048060ff */
[----:B------:R0:W-:Y:S04]  /*1d380*/  STL [R1+0x24], R29 ;  /* 0x0000241d01007387 */ /* 0x0001e80000100800 */
[----:B0-----:R-:W2:Y:S04]  /*1d390*/  LDL.LU R29, [R1+0x60] ;  /* 0x00006000011d7983 */ /* 0x001ea80000300800 */
[----:B------:R-:W2:Y:S04]  /*1d3a0*/  LDL.LU R27, [R1+0x64] ;  /* 0x00006400011b7983 */ /* 0x000ea80000300800 */
[----:B------:R0:W-:Y:S04]  /*1d3b0*/  STL [R1+0x20], R19 ;  /* 0x0000201301007387 */ /* 0x0001e80000100800 */
[----:B0-----:R-:W3:Y:S04]  /*1d3c0*/  LDL.LU R19, [R1+0x68] ;  /* 0x0000680001137983 */ /* 0x001ee80000300800 */
[----:B------:R-:W3:Y:S04]  /*1d3d0*/  LDL.LU R26, [R1+0x6c] ;  /* 0x00006c00011a7983 */ /* 0x000ee80000300800 */
[----:B------:R-:W4:Y:S04]  /*1d3e0*/  LDL.LU R21, [R1+0xb0] ;  /* 0x0000b00001157983 */ /* 0x000f280000300800 */
[----:B------:R0:W-:Y:S04]  /*1d3f0*/  STL [R1+0xc0], R25 ;  /* 0x0000c01901007387 */ /* 0x0001e80000100800 */
[----:B0-----:R-:W4:Y:S04]  /*1d400*/  LDL.LU R25, [R1+0xb4] ;  /* 0x0000b40001197983 */ /* 0x001f280000300800 */
        /* <DEDUP_REMOVED lines=8> */
[----:B0-----:R-:W4:Y:S01]  /*1d490*/  LDL.LU R9, [R1+0x274] ;  /* 0x0002740001097983 */ /* 0x001f220000300800 */
[----:B------:R-:W-:-:S02]  /*1d4a0*/  F2FP.SATFINITE.E5M2.F32.PACK_AB_MERGE_C R5, R5, R16, RZ ;  /* 0x000000100505723e */ /* 0x000fc400048060ff */
[----:B------:R-:W-:Y:S01]  /*1d4b0*/  F2FP.SATFINITE.E5M2.F32.PACK_AB_MERGE_C R3, R3, R17, RZ ;  /* 0x000000110303723e */ /* 0x000fe200048060ff */
[----:B------:R-:W4:Y:S01]  /*1d4c0*/  LDL.LU R16, [R1+0xb30] ;  /* 0x000b300001107983 */ /* 0x000f220000300800 */
[----:B------:R-:W-:Y:S02]  /*1d4d0*/  F2FP.SATFINITE.E5M2.F32.PACK_AB_MERGE_C R2, R2, R18, RZ ;  /* 0x000000120202723e */ /* 0x000fe400048060ff */
[----:B------:R-:W-:Y:S01]  /*1d4e0*/  F2FP.SATFINITE.E5M2.F32.PACK_AB_MERGE_C R15, R15, R20, RZ ;  /* 0x000000140f0f723e */ /* 0x000fe200048060ff */
[----:B------:R-:W4:Y:S01]  /*1d4f0*/  LDL.LU R17, [R1+0xb2c] ;  /* 0x000b2c0001117983 */ /* 0x000f220000300800 */
[----:B------:R-:W-:-:S03]  /*1d500*/  F2FP.SATFINITE.E5M2.F32.PACK_AB_MERGE_C R14, R8, R14, RZ ;  /* 0x0000000e080e723e */ /* 0x000fc600048060ff */
[----:B------:R-:W4:Y:S01]  /*1d510*/  LDL.LU R18, [R1+0xb28] ;  /* 0x000b280001127983 */ /* 0x000f220000300800 */
[----:B------:R-:W-:Y:S02]  /*1d520*/  F2FP.SATFINITE.E5M2.F32.PACK_AB_MERGE_C R4, R4, R22, RZ ;  /* 0x000000160404723e */ /* 0x000fe400048060ff */
[----:B------:R-:W-:Y:S01]  /*1d530*/  F2FP.SATFINITE.E5M2.F32.PACK_AB_MERGE_C R13, R13, R23, RZ ;  /* 0x000000170d0d723e */ /* 0x000fe200048060ff */
[----:B------:R-:W4:Y:S01]  /*1d540*/  LDL.LU R20, [R1+0x278] ;  /* 0x0002780001147983 */ /* 0x000f220000300800 */
[----:B------:R-:W-:-:S03]  /*1d550*/  F2FP.SATFINITE.E5M2.F32.PACK_AB_MERGE_C R12, R11, R12, RZ ;  /* 0x0000000c0b0c723e */ /* 0x000fc600048060ff */
[----:B------:R-:W4:Y:S04]  /*1d560*/  LDL.LU R8, [R1+0x27c] ;  /* 0x00027c0001087983 */ /* 0x000f280000300800 */
[----:B------:R-:W4:Y:S04]  /*1d570*/  LDL.LU R22, [R1+0x410] ;  /* 0x0004100001167983 */ /* 0x000f280000300800 */
[----:B------:R-:W4:Y:S04]  /*1d580*/  LDL.LU R23, [R1+0x414] ;  /* 0x0004140001177983 */ /* 0x000f280000300800 */
[----:B------:R-:W4:Y:S04]  /*1d590*/  LDL.LU R11, [R1+0x41c] ;  /* 0x00041c00010b7983 */ /* 0x000f280000300800 */
[----:B------:R-:W-:Y:S04]  /*1d5a0*/  STL.64 [R1+0xb10], R14 ;  /* 0x000b100e01007387 */ /* 0x000fe80000100a00 */
[----:B------:R-:W-:Y:S01]  /*1d5b0*/  STL.64 [R1+0xb08], R12 ;  /* 0x000b080c01007387 */ /* 0x000fe20000100a00 */
[----:B--2---:R-:W-:-:S05]  /*1d5c0*/  F2FP.SATFINITE.E5M2.F32.PACK_AB_MERGE_C R27, R27, R29, RZ ;  /* 0x0000001d1b1b723e */ /* 0x004fca00048060ff */
[----:B------:R-:W-:Y:S01]  /*1d5d0*/  STL [R1+0xadc], R27 ;  /* 0x000adc1b01007387 */ /* 0x000fe20000100800 */
[----:B---3--:R-:W-:-:S05]  /*1d5e0*/  F2FP.SATFINITE.E5M2.F32.PACK_AB_MERGE_C R26, R26, R19, RZ ;  /* 0x000000131a1a723e */ /* 0x008fca00048060ff */
[----:B------:R-:W-:Y:S01]  /*1d5f0*/  STL [R1+0xae0], R26 ;  /* 0x000ae01a01007387 */ /* 0x000fe20000100800 */
[----:B----4-:R-:W-:-:S05]  /*1d600*/  F2FP.SATFINITE.E5M2.F32.PACK_AB_MERGE_C R25, R25, R21, RZ ;  /* 0x000000151919723e */ /* 0x010fca00048060ff */
[----:B------:R0:W-:Y:S04]  /*1d610*/  STL [R1+0xae4], R25 ;  /* 0x000ae41901007387 */ /* 0x0001e80000100800 */
[----:B0-----:R-:W2:Y:S01]  /*1d620*/  LDL R25, [R1+0x28] ;  /* 0x0000280001197983 */ /* 0x001ea20000100800 */
[----:B------:R-:W-:-:S03]  /*1d630*/  F2FP.SATFINITE.E5M2.F32.PACK_AB_MERGE_C R24, R24, R0, RZ ;  /* 0x000000001818723e */ /* 0x000fc600048060ff */
[----:B------:R-:W3:Y:S04]  /*1d640*/  LDL.LU R0, [R1+0xa80] ;  /* 0x000a800001007983 */ /* 0x000ee80000300800 */
[----:B------:R-:W4:Y:S04]  /*1d650*/  LDL R19, [R1+0xa7c] ;  /* 0x000a7c0001137983 */ /* 0x000f280000100800 */
[----:B------:R0:W-:Y:S04]  /*1d660*/  STL [R1+0xae8], R24 ;  /* 0x000ae81801007387 */ /* 0x0001e80000100800 */
[----:B0-----:R-:W4:Y:S01]  /*1d670*/  LDL.LU R24, [R1+0x418] ;  /* 0x0004180001187983 */ /* 0x001f220000300800 */
[----:B------:R-:W-:-:S03]  /*1d680*/  F2FP.SATFINITE.E5M2.F32.PACK_AB_MERGE_C R9, R9, R10, RZ ;  /* 0x0000000a0909723e */ /* 0x000fc600048060ff */
[----:B------:R-:W4:Y:S01]  /*1d690*/  LDL.LU R10, [R1+0xa84] ;  /* 0x000a8400010a7983 */ /* 0x000f220000300800 */
[----:B------:R-:W0:Y:S03]  /*1d6a0*/  S2R R12, SR_TID.X ;  /* 0x00000000000c7919 */ /* 0x000e260000002100 */
[----:B------:R-:W4:Y:S04]  /*1d6b0*/  LDL.LU R26, [R1+0x2a8] ;  /* 0x0002a800011a7983 */ /* 0x000f280000300800 */
[----:B------:R0:W-:Y:S04]  /*1d6c0*/  STL [R1+0x2c], R9 ;  /* 0x00002c0901007387 */ /* 0x0001e80000100800 */
[----:B------:R-:W4:Y:S01]  /*1d6d0*/  LDL.LU R27, [R1+0x2d8] ;  /* 0x0002d800011b7983 */ /* 0x000f220000300800 */
[----:B------:R-:W-:-:S03]  /*1d6e0*/  F2FP.SATFINITE.E5M2.F32.PACK_AB_MERGE_C R21, R8, R20, RZ ;  /* 0x000000140815723e */ /* 0x000fc600048060ff */
[----:B------:R-:W4:Y:S04]  /*1d6f0*/  LDL.LU R13, [R1+0x24c] ;  /* 0x00024c00010d7983 */ /* 0x000f280000300800 */
[----:B------:R-:W4:Y:S01]  /*1d700*/  LDL.LU R29, [R1+0x254] ;  /* 0x00025400011d7983 */ /* 0x000f220000300800 */
[----:B------:R-:W-:-:S03]  /*1d710*/  F2FP.SATFINITE.E5M2.F32.PACK_AB_MERGE_C R22, R23, R22, RZ ;  /* 0x000000161716723e */ /* 0x000fc600048060ff */
[----:B------:R-:W4:Y:S04]  /*1d720*/  LDL.LU R14, [R1+0x248] ;  /* 0x00024800010e7983 */ /* 0x000f280000300800 */
[----:B------:R-:W4:Y:S01]  /*1d730*/  LDL.LU R15, [R1+0x250] ;  /* 0x00025000010f7983 */ /* 0x000f220000300800 */
[----:B0-----:R-:W-:-:S03]  /*1d740*/  IMAD.SHL.U32 R9, R12, 0x100, RZ ;  /* 0x000001000c097824 */ /* 0x001fc600078e00ff */
[----:B------:R-:W4:Y:S02]  /*1d750*/  LDL.LU R20, [R1+0xa88] ;  /* 0x000a880001147983 */ /* 0x000f240000300800 */
[----:B------:R-:W-:Y:S02]  /*1d760*/  LOP3.LUT R9, R9, 0x6000, RZ, 0xc0, !PT ;  /* 0x0000600009097812 */ /* 0x000fe400078ec0ff */
[----:B------:R0:W-:Y:S01]  /*1d770*/  STL [R1+0x90], R21 ;  /* 0x0000901501007387 */ /* 0x0001e20000100800 */
[----:B---3--:R-:W-:Y:S01]  /*1d780*/  LOP3.LUT R8, R0, 0x400, RZ, 0xc0, !PT ;  /* 0x0000040000087812 */ /* 0x008fe200078ec0ff */
[----:B--2---:R-:W-:Y:S01]  /*1d790*/  VIADD R0, R25, 0x1 ;  /* 0x0000000119007836 */ /* 0x004fe20000000000 */
[----:B----4-:R-:W-:Y:S01]  /*1d7a0*/  ISETP.GE.AND P0, PT, R19, UR12, PT ;  /* 0x0000000c13007c0c */ /* 0x010fe2000bf06270 */
[----:B------:R-:W1:Y:S01]  /*1d7b0*/  LDCU UR12, c[0x0][0x39c] ;  /* 0x00007380ff0c77ac */ /* 0x000e620008000800 */
[----:B------:R-:W2:Y:S01]  /*1d7c0*/  LDL.LU R19, [R1+0x1ac] ;  /* 0x0001ac0001137983 */ /* 0x000ea20000300800 */
[----:B------:R-:W-:Y:S01]  /*1d7d0*/  IADD3 R8, PT, PT, R9, UR5, R8 ;  /* 0x0000000509087c10 */ /* 0x000fe2000fffe008 */
[----:B------:R-:W-:Y:S01]  /*1d7e0*/  VIADD R9, R25, 0x2 ;  /* 0x0000000219097836 */ /* 0x000fe20000000000 */
[----:B------:R-:W-:Y:S01]  /*1d7f0*/  ISETP.LT.AND P2, PT, R0, UR4, !P0 ;  /* 0x0000000400007c0c */ /* 0x000fe2000c741270 */
[----:B0-----:R-:W3:Y:S01]  /*1d800*/  LDL.LU R21, [R1+0x1a8] ;  /* 0x0001a80001157983 */ /* 0x001ee20000300800 */
[----:B------:R-:W-:-:S03]  /*1d810*/  F2FP.SATFINITE.E5M2.F32.PACK_AB_MERGE_C R11, R11, R24, RZ ;  /* 0x000000180b0b723e */ /* 0x000fc600048060ff */
[----:B------:R0:W-:Y:S01]  /*1d820*/  STL [R1+0x8], R22 ;  /* 0x0000081601007387 */ /* 0x0001e20000100800 */
[----:B------:R-:W-:Y:S01]  /*1d830*/  ISETP.LT.AND P5, PT, R9, UR6, !P0 ;  /* 0x0000000609007c0c */ /* 0x000fe2000c7a1270 */
[----:B------:R-:W4:Y:S01]  /*1d840*/  LDCU UR4, c[0x0][0x3b4] ;  /* 0x00007680ff0477ac */ /* 0x000f220008000800 */
[----:B------:R-:W-:Y:S01]  /*1d850*/  LOP3.LUT R12, R12, 0x1ff, RZ, 0xc0, !PT ;  /* 0x000001ff0c0c7812 */ /* 0x000fe200078ec0ff */
[----:B------:R-:W1:Y:S01]  /*1d860*/  LDCU UR6, c[0x0][0x3b8] ;  /* 0x00007700ff0677ac */ /* 0x000e620008000800 */
[----:B0-----:R-:W2:Y:S04]  /*1d870*/  LDL.LU R22, [R1+0xdc] ;  /* 0x0000dc0001167983 */ /* 0x001ea80000300800 */
[----:B------:R-:W2:Y:S01]  /*1d880*/  LDL.LU R23, [R1+0x1c] ;  /* 0x00001c0001177983 */ /* 0x000ea20000300800 */
[----:B------:R-:W-:Y:S01]  /*1d890*/  LOP3.LUT R0, R10, 0xf0, RZ, 0xc0, !PT ;  /* 0x000000f00a007812 */ /* 0x000fe200078ec0ff */
[----:B------:R-:W-:-:S02]  /*1d8a0*/  VIADD R10, R25, 0x3 ;  /* 0x00000003190a7836 */ /* 0x000fc40000000000 */
[----:B------:R0:W-:Y:S04]  /*1d8b0*/  STL [R1+0xc], R11 ;  /* 0x00000c0b01007387 */ /* 0x0001e80000100800 */
[----:B------:R-:W2:Y:S01]  /*1d8c0*/  LDL.LU R24, [R1+0x2fc] ;  /* 0x0002fc0001187983 */ /* 0x000ea20000300800 */
[----:B------:R-:W-:-:S03]  /*1d8d0*/  ISETP.LT.AND P4, PT, R10, UR10, !P0 ;  /* 0x0000000a0a007c0c */ /* 0x000fc6000c781270 */
[----:B------:R-:W2:Y:S04]  /*1d8e0*/  LDL.LU R9, [R1+0x2dc] ;  /* 0x0002dc0001097983 */ /* 0x000ea80000300800 */
[----:B------:R-:W2:Y:S01]  /*1d8f0*/  LDL.LU R10, [R1+0x2ac] ;  /* 0x0002ac00010a7983 */ /* 0x000ea20000300800 */
[----:B0-----:R-:W-:-:S05]  /*1d900*/  VIADD R11, R25, 0x4 ;  /* 0x00000004190b7836 */ /* 0x001fca0000000000 */
[----:B------:R-:W-:Y:S01]  /*1d910*/  ISETP.LT.AND P1, PT, R11, UR11, !P0 ;  /* 0x0000000b0b007c0c */ /* 0x000fe2000c721270 */
[----:B------:R-:W0:Y:S01]  /*1d920*/  LDCU.64 UR10, c[0x0][0x390] ;  /* 0x00007200ff0a77ac */ /* 0x000e220008000a00 */
[----:B------:R-:W-:-:S04]  /*1d930*/  LOP3.LUT R20, R20, 0x300, RZ, 0xc0, !PT ;  /* 0x0000030014147812 */ /* 0x000fc800078ec0ff */
[----:B------:R-:W-:Y:S02]  /*1d940*/  IADD3 R0, PT, PT, R20, R8, R0 ;  /* 0x0000000814007210 */ /* 0x000fe40007ffe000 */
[----:B------:R-:W3:Y:S01]  /*1d950*/  LDL.LU R20, [R1+0x2ec] ;  /* 0x0002ec0001147983 */ /* 0x000ee20000300800 */
[----:B------:R-:W-:Y:S02]  /*1d960*/  PRMT R11, R15, 0x5410, R14 ;  /* 0x000054100f0b7816 */ /* 0x000fe4000000000e */
[----:B--2---:R-:W-:Y:S02]  /*1d970*/  PRMT R8, R9, 0x5410, R10 ;  /* 0x0000541009087816 */ /* 0x004fe4000000000a */
[----:B------:R-:W-:Y:S02]  /*1d980*/  PRMT R9, R27, 0x5410, R26 ;  /* 0x000054101b097816 */ /* 0x000fe4000000001a */
[----:B------:R-:W-:Y:S01]  /*1d990*/  PRMT R10, R29, 0x5410, R13 ;  /* 0x000054101d0a7816 */ /* 0x000fe2000000000d */
[----:B------:R-:W2:Y:S04]  /*1d9a0*/  LDL.LU R26, [R1+0x2e8] ;  /* 0x0002e800011a7983 */ /* 0x000ea80000300800 */
[----:B------:R-:W2:Y:S04]  /*1d9b0*/  LDL.LU R29, [R1+0x2f4] ;  /* 0x0002f400011d7983 */ /* 0x000ea80000300800 */
[----:B------:R-:W2:Y:S04]  /*1d9c0*/  LDL.LU R27, [R1+0x25c] ;  /* 0x00025c00011b7983 */ /* 0x000ea80000300800 */
[----:B------:R-:W2:Y:S04]  /*1d9d0*/  LDL.LU R13, [R1+0x264] ;  /* 0x00026400010d7983 */ /* 0x000ea80000300800 */
[----:B------:R-:W2:Y:S04]  /*1d9e0*/  LDL.LU R14, [R1+0x258] ;  /* 0x00025800010e7983 */ /* 0x000ea80000300800 */
[----:B------:R-:W2:Y:S04]  /*1d9f0*/  LDL.LU R15, [R1+0x260] ;  /* 0x00026000010f7983 */ /* 0x000ea80000300800 */
[----:B------:R0:W-:Y:S04]  /*1da00*/  STSM.16.M88.4 [R0], R8 ;  /* 0x0000000800007844 */ /* 0x0001e80000000200 */
[----:B0-----:R-:W2:Y:S04]  /*1da10*/  LDL.LU R8, [R1+0x1c4] ;  /* 0x0001c40001087983 */ /* 0x001ea80000300800 */
[----:B------:R-:W3:Y:S04]  /*1da20*/  LDL.LU R9, [R1+0x1c0] ;  /* 0x0001c00001097983 */ /* 0x000ee80000300800 */
[----:B------:R-:W4:Y:S04]  /*1da30*/  LDL.LU R10, [R1+0x134] ;  /* 0x00013400010a7983 */ /* 0x000f280000300800 */
[----:B------:R-:W4:Y:S01]  /*1da40*/  LDL.LU R11, [R1+0x130] ;  /* 0x00013000010b7983 */ /* 0x000f220000300800 */
[----:B--2---:R-:W-:-:S03]  /*1da50*/  PRMT R8, R8, 0x5410, R19 ;  /* 0x0000541008087816 */ /* 0x004fc60000000013 */
[----:B------:R-:W2:Y:S01]  /*1da60*/  LDL.LU R19, [R1+0xb24] ;  /* 0x000b240001137983 */ /* 0x000ea20000300800 */
[----:B---3--:R-:W-:-:S03]  /*1da70*/  PRMT R9, R9, 0x5410, R21 ;  /* 0x0000541009097816 */ /* 0x008fc60000000015 */
[----:B------:R-:W3:Y:S01]  /*1da80*/  LDL.LU R21, [R1+0xb20] ;  /* 0x000b200001157983 */ /* 0x000ee20000300800 */
[----:B----4-:R-:W-:-:S03]  /*1da90*/  PRMT R10, R10, 0x5410, R22 ;  /* 0x000054100a0a7816 */ /* 0x010fc60000000016 */
[----:B------:R-:W2:Y:S01]  /*1daa0*/  LDL.LU R22, [R1+0xb1c] ;  /* 0x000b1c0001167983 */ /* 0x000ea20000300800 */
[----:B------:R-:W-:-:S03]  /*1dab0*/  PRMT R11, R11, 0x5410, R23 ;  /* 0x000054100b0b7816 */ /* 0x000fc60000000017 */
[----:B------:R-:W4:Y:S04]  /*1dac0*/  LDL.LU R23, [R1+0xb18] ;  /* 0x000b180001177983 */ /* 0x000f280000300800 */
[----:B------:R0:W-:Y:S04]  /*1dad0*/  STSM.16.M88.4 [R0+0x800], R8 ;  /* 0x0008000800007844 */ /* 0x0001e80000000200 */
[----:B0-----:R-:W2:Y:S04]  /*1dae0*/  LDL.LU R9, [R1+0x10] ;  /* 0x0000100001097983 */ /* 0x001ea80000300800 */
[----:B------:R-:W2:Y:S04]  /*1daf0*/  LDL.LU R10, [R1+0x18] ;  /* 0x00001800010a7983 */ /* 0x000ea80000300800 */
[----:B------:R-:W4:Y:S01]  /*1db00*/  LDL.LU R11, [R1+0x14] ;  /* 0x00001400010b7983 */ /* 0x000f220000300800 */
[----:B------:R-:W-:Y:S01]  /*1db10*/  LEA R12, R12, UR5, 0x4 ;  /* 0x000000050c0c7c11 */ /* 0x000fe2000f8e20ff */
[----:B------:R-:W0:Y:S01]  /*1db20*/  LDCU UR5, c[0x0][0x3b8] ;  /* 0x00007700ff0577ac */ /* 0x000e220008000800 */
[----:B--2---:R-:W-:-:S02]  /*1db30*/  PRMT R8, R10, 0x5410, R9 ;  /* 0x000054100a087816 */ /* 0x004fc40000000009 */
[----:B------:R-:W-:Y:S02]  /*1db40*/  PRMT R10, R22, 0x5410, R19 ;  /* 0x00005410160a7816 */ /* 0x000fe40000000013 */
[----:B----4-:R-:W-:Y:S02]  /*1db50*/  PRMT R9, R11, 0x5410, R23 ;  /* 0x000054100b097816 */ /* 0x010fe40000000017 */
[----:B---3--:R-:W-:-:S05]  /*1db60*/  PRMT R11, R21, 0x5410, R18 ;  /* 0x00005410150b7816 */ /* 0x008fca0000000012 */
[----:B------:R2:W-:Y:S02]  /*1db70*/  STSM.16.M88.4 [R0+0x1000], R8 ;  /* 0x0010000800007844 */ /* 0x0005e40000000200 */
[----:B--2---:R-:W-:Y:S02]  /*1db80*/  PRMT R8, R17, 0x5410, R7 ;  /* 0x0000541011087816 */ /* 0x004fe40000000007 */
[----:B------:R-:W-:Y:S02]  /*1db90*/  PRMT R9, R16, 0x5410, R6 ;  /* 0x0000541010097816 */ /* 0x000fe40000000006 */
[----:B------:R-:W-:Y:S02]  /*1dba0*/  PRMT R10, R5, 0x5410, R2 ;  /* 0x00005410050a7816 */ /* 0x000fe40000000002 */
[----:B------:R-:W-:-:S05]  /*1dbb0*/  PRMT R11, R3, 0x5410, R4 ;  /* 0x00005410030b7816 */ /* 0x000fca0000000004 */
[----:B------:R2:W-:Y:S01]  /*1dbc0*/  STSM.16.M88.4 [R0+0x1800], R8 ;  /* 0x0018000800007844 */ /* 0x0005e20000000200 */
[----:B------:R-:W-:Y:S01]  /*1dbd0*/  BAR.SYNC.DEFER_BLOCKING 0x0 ;  /* 0x0000000000007b1d */ /* 0x000fe20000010000 */
[----:B------:R-:W-:Y:S02]  /*1dbe0*/  PRMT R4, R24, 0x5410, R20 ;  /* 0x0000541018047816 */ /* 0x000fe40000000014 */
[----:B------:R-:W-:-:S03]  /*1dbf0*/  PRMT R5, R29, 0x5410, R26 ;  /* 0x000054101d057816 */ /* 0x000fc6000000001a */
[----:B--2---:R-:W2:Y:S04]  /*1dc00*/  LDL.LU R8, [R1+0xd4] ;  /* 0x0000d40001087983 */ /* 0x004ea80000300800 */
[----:B------:R-:W3:Y:S04]  /*1dc10*/  LDL.LU R9, [R1+0x84] ;  /* 0x0000840001097983 */ /* 0x000ee80000300800 */
[----:B------:R-:W3:Y:S04]  /*1dc20*/  LDL.LU R10, [R1+0x8c] ;  /* 0x00008c00010a7983 */ /* 0x000ee80000300800 */
[----:B------:R-:W4:Y:S04]  /*1dc30*/  LDS.128 R20, [R12] ;  /* 0x000000000c147984 */ /* 0x000f280000000c00 */
[----:B------:R-:W0:Y:S04]  /*1dc40*/  LDS.128 R16, [R12+0x2000] ;  /* 0x002000000c107984 */ /* 0x000e280000000c00 */
[----:B------:R-:W-:Y:S04]  /*1dc50*/  STL [R1+0xb0], R12 ;  /* 0x0000b00c01007387 */ /* 0x000fe80000100800 */
[----:B------:R-:W2:Y:S04]  /*1dc60*/  LDL.LU R11, [R1+0x80] ;  /* 0x00008000010b7983 */ /* 0x000ea80000300800 */
[----:B------:R-:W2:Y:S01]  /*1dc70*/  LDL.LU R3, [R1+0x88] ;  /* 0x0000880001037983 */ /* 0x000ea20000300800 */
[----:B------:R-:W-:-:S03]  /*1dc80*/  PRMT R6, R13, 0x5410, R27 ;  /* 0x000054100d067816 */ /* 0x000fc6000000001b */
[----:B------:R-:W2:Y:S04]  /*1dc90*/  LDL.LU R29, [R1+0x20c] ;  /* 0x00020c00011d7983 */ /* 0x000ea80000300800 */
[----:B------:R-:W2:Y:S04]  /*1dca0*/  LDL.LU R2, [R1+0x4] ;  /* 0x0000040001027983 */ /* 0x000ea80000300800 */
[----:B------:R-:W2:Y:S04]  /*1dcb0*/  LDL.LU R24, [R1] ;  /* 0x0000000001187983 */ /* 0x000ea80000300800 */
[----:B------:R-:W2:Y:S04]  /*1dcc0*/  LDL.LU R26, [R1+0x354] ;  /* 0x00035400011a7983 */ /* 0x000ea80000300800 */
[----:B------:R-:W2:Y:S04]  /*1dcd0*/  LDL.LU R27, [R1+0x35c] ;  /* 0x00035c00011b7983 */ /* 0x000ea80000300800 */
[----:B----4-:R4:W-:Y:S04]  /*1dce0*/  STL [R1+0xab8], R20 ;  /* 0x000ab81401007387 */ /* 0x0109e80000100800 */
[----:B----4-:R-:W4:Y:S04]  /*1dcf0*/  LDL.LU R20, [R1+0xcc] ;  /* 0x0000cc0001147983 */ /* 0x010f280000300800 */
[----:B------:R0:W-:Y:S04]  /*1dd00*/  STL [R1+0xab4], R21 ;  /* 0x000ab41501007387 */ /* 0x0001e80000100800 */
[----:B0-----:R-:W2:Y:S04]  /*1dd10*/  LDL.LU R21, [R1+0xd8] ;  /* 0x0000d80001157983 */ /* 0x001ea80000300800 */
[----:B------:R0:W-:Y:S04]  /*1dd20*/  STL [R1+0xab0], R22 ;  /* 0x000ab01601007387 */ /* 0x0001e80000100800 */
[----:B0-----:R-:W2:Y:S04]  /*1dd30*/  LDL.LU R22, [R1+0xd0] ;  /* 0x0000d00001167983 */ /* 0x001ea80000300800 */
[----:B------:R0:W-:Y:S04]  /*1dd40*/  STL [R1+0xaac], R23 ;  /* 0x000aac1701007387 */ /* 0x0001e80000100800 */
[----:B0-----:R-:W2:Y:S04]  /*1dd50*/  LDL.LU R23, [R1+0x1a0] ;  /* 0x0001a00001177983 */ /* 0x001ea80000300800 */
[----:B------:R-:W-:Y:S04]  /*1dd60*/  STL.64 [R1+0x10], R16 ;  /* 0x0000101001007387 */ /* 0x000fe80000100a00 */
[----:B------:R-:W-:Y:S04]  /*1dd70*/  STL.64 [R1+0x18], R18 ;  /* 0x0000181201007387 */ /* 0x000fe80000100a00 */
[----:B------:R-:W0:Y:S04]  /*1dd80*/  LDS.128 R16, [R12+0x4000] ;  /* 0x004000000c107984 */ /* 0x000e280000000c00 */
[----:B0-----:R0:W-:Y:S04]  /*1dd90*/  STL [R1+0xad8], R17 ;  /* 0x000ad81101007387 */ /* 0x0011e80000100800 */
[----:B0-----:R-:W2:Y:S01]  /*1dda0*/  LDL R17, [R1+0xb0] ;  /* 0x0000b00001117983 */ /* 0x001ea20000100800 */
[----:B------:R-:W-:-:S03]  /*1ddb0*/  PRMT R7, R15, 0x5410, R14 ;  /* 0x000054100f077816 */ /* 0x000fc6000000000e */
[----:B------:R0:W-:Y:S04]  /*1ddc0*/  STL [R1+0xac0], R18 ;  /* 0x000ac01201007387 */ /* 0x0001e80000100800 */
[----:B0-----:R-:W3:Y:S04]  /*1ddd0*/  LDL.LU R18, [R1+0x158] ;  /* 0x0001580001127983 */ /* 0x001ee80000300800 */
[----:B------:R0:W-:Y:S04]  /*1dde0*/  STL [R1+0xabc], R19 ;  /* 0x000abc1301007387 */ /* 0x0001e80000100800 */
[----:B0-----:R-:W3:Y:S04]  /*1ddf0*/  LDL.LU R19, [R1+0x1a4] ;  /* 0x0001a40001137983 */ /* 0x001ee80000300800 */
[----:B--2---:R-:W0:Y:S01]  /*1de00*/  LDS.128 R12, [R17+0x6000] ;  /* 0x00600000110c7984 */ /* 0x004e220000000c00 */
[----:B------:R-:W-:Y:S06]  /*1de10*/  BAR.SYNC.DEFER_BLOCKING 0x0 ;  /* 0x0000000000007b1d */ /* 0x000fec0000010000 */
[----:B------:R-:W-:Y:S04]  /*1de20*/  STSM.16.M88.4 [R0], R4 ;  /* 0x0000000400007844 */ /* 0x000fe80000000200 */
[----:B0-----:R-:W-:Y:S04]  /*1de30*/  STL.64 [R1+0x40], R12 ;  /* 0x0000400c01007387 */ /* 0x001fe80000100a00 */
[----:B------:R0:W-:Y:S04]  /*1de40*/  STL.64 [R1+0x48], R14 ;  /* 0x0000480e01007387 */ /* 0x0001e80000100a00 */
[----:B0-----:R-:W2:Y:S04]  /*1de50*/  LDL.LU.64 R14, [R1+0xb10] ;  /* 0x000b1000010e7983 */ /* 0x001ea80000300a00 */
[----:B------:R-:W2:Y:S04]  /*1de60*/  LDL.LU.64 R12, [R1+0xb08] ;  /* 0x000b0800010c7983 */ /* 0x000ea80000300a00 */
[----:B------:R-:W2:Y:S04]  /*1de70*/  LDL.LU R4, [R1+0x244] ;  /* 0x0002440001047983 */ /* 0x000ea80000300800 */
[----:B------:R-:W3:Y:S04]  /*1de80*/  LDL.LU R5, [R1+0x208] ;  /* 0x0002080001057983 */ /* 0x000ee80000300800 */
[----:B------:R-:W3:Y:S04]  /*1de90*/  LDL.LU R6, [R1+0x240] ;  /* 0x0002400001067983 */ /* 0x000ee80000300800 */
[----:B------:R-:W4:Y:S01]  /*1dea0*/  LDL.LU R7, [R1+0x15c] ;  /* 0x00015c0001077983 */ /* 0x000f220000300800 */
[----:B--2---:R-:W-:-:S03]  /*1deb0*/  PRMT R4, R4, 0x5410, R29 ;  /* 0x0000541004047816 */ /* 0x004fc6000000001d */
[----:B------:R-:W2:Y:S01]  /*1dec0*/  LDL.LU R29, [R1+0xb00] ;  /* 0x000b0000011d7983 */ /* 0x000ea20000300800 */
[----:B---3--:R-:W-:Y:S02]  /*1ded0*/  PRMT R5, R6, 0x5410, R5 ;  /* 0x0000541006057816 */ /* 0x008fe40000000005 */
[----:B----4-:R-:W-:Y:S02]  /*1dee0*/  PRMT R6, R19, 0x5410, R7 ;  /* 0x0000541013067816 */ /* 0x010fe40000000007 */
[----:B------:R-:W-:-:S05]  /*1def0*/  PRMT R7, R23, 0x5410, R18 ;  /* 0x0000541017077816 */ /* 0x000fca0000000012 */
[----:B------:R0:W-:Y:S02]  /*1df00*/  STSM.16.M88.4 [R0+0x800], R4 ;  /* 0x0008000400007844 */ /* 0x0001e40000000200 */
[----:B0-----:R-:W-:Y:S02]  /*1df10*/  PRMT R4, R21, 0x5410, R22 ;  /* 0x0000541015047816 */ /* 0x001fe40000000016 */
[----:B------:R-:W-:Y:S02]  /*1df20*/  PRMT R5, R8, 0x5410, R20 ;  /* 0x0000541008057816 */ /* 0x000fe40000000014 */
[----:B------:R-:W-:Y:S02]  /*1df30*/  PRMT R6, R10, 0x5410, R9 ;  /* 0x000054100a067816 */ /* 0x000fe40000000009 */
[----:B------:R-:W-:-:S05]  /*1df40*/  PRMT R7, R3, 0x5410, R11 ;  /* 0x0000541003077816 */ /* 0x000fca000000000b */
[----:B------:R0:W-:Y:S02]  /*1df50*/  STSM.16.M88.4 [R0+0x1000], R4 ;  /* 0x0010000400007844 */ /* 0x0001e40000000200 */
[----:B0-----:R-:W-:Y:S02]  /*1df60*/  PRMT R5, R24, 0x5410, R28 ;  /* 0x0000541018057816 */ /* 0x001fe4000000001c */
[----:B------:R-:W-:Y:S02]  /*1df70*/  PRMT R6, R15, 0x5410, R13 ;  /* 0x000054100f067816 */ /* 0x000fe4000000000d */
[----:B------:R-:W-:Y:S02]  /*1df80*/  PRMT R7, R14, 0x5410, R12 ;  /* 0x000054100e077816 */ /* 0x000fe4000000000c */
[----:B--2---:R-:W-:Y:S01]  /*1df90*/  PRMT R4, R2, 0x5410, R29 ;  /* 0x0000541002047816 */ /* 0x004fe2000000001d */
[----:B------:R-:W-:-:S04]  /*1dfa0*/  IMAD.MOV.U32 R2, RZ, RZ, R25 ;  /* 0x000000ffff027224 */ /* 0x000fc800078e0019 */
[----:B------:R0:W-:Y:S04]  /*1dfb0*/  STSM.16.M88.4 [R0+0x1800], R4 ;  /* 0x0018000400007844 */ /* 0x0001e80000000200 */
[----:B0-----:R-:W2:Y:S01]  /*1dfc0*/  LDL.LU R5, [R1+0x358] ;  /* 0x0003580001057983 */ /* 0x001ea20000300800 */
[----:B------:R-:W-:-:S03]  /*1dfd0*/  PRMT R4, R27, 0x5410, R26 ;  /* 0x000054101b047816 */ /* 0x000fc6000000001a */
[----:B------:R-:W3:Y:S04]  /*1dfe0*/  LDL.LU R6, [R1+0x2e4] ;  /* 0x0002e40001067983 */ /* 0x000ee80000300800 */
[----:B------:R-:W4:Y:S04]  /*1dff0*/  LDL.LU R7, [R1+0x2e0] ;  /* 0x0002e00001077983 */ /* 0x000f280000300800 */
[----:B------:R-:W2:Y:S04]  /*1e000*/  LDL.LU R24, [R1+0x26c] ;  /* 0x00026c0001187983 */ /* 0x000ea80000300800 */
[----:B------:R-:W2:Y:S04]  /*1e010*/  LDL.LU R25, [R1+0x268] ;  /* 0x0002680001197983 */ /* 0x000ea80000300800 */
[----:B------:R-:W2:Y:S04]  /*1e020*/  LDL.LU R26, [R1+0x1cc] ;  /* 0x0001cc00011a7983 */ /* 0x000ea80000300800 */
[----:B------:R-:W2:Y:S01]  /*1e030*/  LDL.LU R27, [R1+0x1c8] ;  /* 0x0001c800011b7983 */ /* 0x000ea20000300800 */
[----:B------:R-:W-:Y:S06]  /*1e040*/  BAR.SYNC.DEFER_BLOCKING 0x0 ;  /* 0x0000000000007b1d */ /* 0x000fec0000010000 */
[----:B--2---:R0:W-:Y:S04]  /*1e050*/  STL.64 [R1+0xaf8], R26 ;  /* 0x000af81a01007387 */ /* 0x0041e80000100a00 */
[----:B0-----:R-:W3:Y:S04]  /*1e060*/  LDL.LU R26, [R1+0x2d4] ;  /* 0x0002d400011a7983 */ /* 0x001ee80000300800 */
[----:B------:R-:W4:Y:S04]  /*1e070*/  LDL.LU R27, [R1+0x2d0] ;  /* 0x0002d000011b7983 */ /* 0x000f280000300800 */
        /* <DEDUP_REMOVED lines=18> */
[----:B------:R-:W2:Y:S01]  /*1e1a0*/  LDL.LU R3, [R1+0x328] ;  /* 0x0003280001037983 */ /* 0x000ea20000300800 */
[----:B---3--:R-:W-:-:S02]  /*1e1b0*/  PRMT R6, R6, 0x5410, R26 ;  /* 0x0000541006067816 */ /* 0x008fc4000000001a */
[----:B----4-:R-:W-:Y:S02]  /*1e1c0*/  PRMT R7, R7, 0x5410, R27 ;  /* 0x0000541007077816 */ /* 0x010fe4000000001b */
[----:B--2---:R-:W-:Y:S02]  /*1e1d0*/  PRMT R5, R5, 0x5410, R25 ;  /* 0x0000541005057816 */ /* 0x004fe40000000019 */
[----:B------:R-:W0:Y:S04]  /*1e1e0*/  LDS.128 R24, [R17] ;  /* 0x0000000011187984 */ /* 0x000e280000000c00 */
[----:B0-----:R-:W-:Y:S04]  /*1e1f0*/  STL.64 [R1+0x50], R24 ;  /* 0x0000501801007387 */ /* 0x001fe80000100a00 */
[----:B------:R-:W-:Y:S04]  /*1e200*/  STL.64 [R1+0x58], R26 ;  /* 0x0000581a01007387 */ /* 0x000fe80000100a00 */
[----:B------:R-:W0:Y:S04]  /*1e210*/  LDS.128 R24, [R17+0x2000] ;  /* 0x0020000011187984 */ /* 0x000e280000000c00 */
[----:B0-----:R-:W-:Y:S04]  /*1e220*/  STL.64 [R1+0x60], R24 ;  /* 0x0000601801007387 */ /* 0x001fe80000100a00 */
[----:B------:R-:W-:Y:S04]  /*1e230*/  STL.64 [R1+0x68], R26 ;  /* 0x0000681a01007387 */ /* 0x000fe80000100a00 */
[----:B------:R-:W0:Y:S04]  /*1e240*/  LDS.128 R24, [R17+0x4000] ;  /* 0x0040000011187984 */ /* 0x000e280000000c00 */
[----:B0-----:R-:W-:Y:S04]  /*1e250*/  STL.64 [R1+0x70], R24 ;  /* 0x0000701801007387 */ /* 0x001fe80000100a00 */
[----:B------:R-:W-:Y:S04]  /*1e260*/  STL.64 [R1+0x78], R26 ;  /* 0x0000781a01007387 */ /* 0x000fe80000100a00 */
[----:B------:R-:W0:Y:S01]  /*1e270*/  LDS.128 R24, [R17+0x6000] ;  /* 0x0060000011187984 */ /* 0x000e220000000c00 */
[----:B------:R-:W-:Y:S06]  /*1e280*/  BAR.SYNC.DEFER_BLOCKING 0x0 ;  /* 0x0000000000007b1d */ /* 0x000fec0000010000 */
[----:B------:R-:W-:Y:S04]  /*1e290*/  STSM.16.M88.4 [R0], R4 ;  /* 0x0000000400007844 */ /* 0x000fe80000000200 */
[----:B0-----:R-:W-:Y:S04]  /*1e2a0*/  STL.64 [R1+0x80], R24 ;  /* 0x0000801801007387 */ /* 0x001fe80000100a00 */
[----:B------:R0:W-:Y:S04]  /*1e2b0*/  STL.64 [R1+0x88], R26 ;  /* 0x0000881a01007387 */ /* 0x0001e80000100a00 */
[----:B0-----:R-:W2:Y:S04]  /*1e2c0*/  LDL.LU.64 R26, [R1+0xaf8] ;  /* 0x000af800011a7983 */ /* 0x001ea80000300a00 */
[----:B------:R-:W3:Y:S04]  /*1e2d0*/  LDL.LU.64 R24, [R1+0xaf0] ;  /* 0x000af00001187983 */ /* 0x000ee80000300a00 */
[----:B------:R-:W3:Y:S04]  /*1e2e0*/  LDL.LU R4, [R1+0x2a4] ;  /* 0x0002a40001047983 */ /* 0x000ee80000300800 */
[----:B------:R-:W4:Y:S04]  /*1e2f0*/  LDL.LU R5, [R1+0x2a0] ;  /* 0x0002a00001057983 */ /* 0x000f280000300800 */
[----:B------:R-:W2:Y:S04]  /*1e300*/  LDL.LU R6, [R1+0x204] ;  /* 0x0002040001067983 */ /* 0x000ea80000300800 */
[----:B------:R-:W2:Y:S01]  /*1e310*/  LDL.LU R7, [R1+0x200] ;  /* 0x0002000001077983 */ /* 0x000ea20000300800 */
[----:B---3--:R-:W-:-:S03]  /*1e320*/  PRMT R4, R4, 0x5410, R24 ;  /* 0x0000541004047816 */ /* 0x008fc60000000018 */
[----:B------:R-:W3:Y:S01]  /*1e330*/  LDL.LU R24, [R1+0xae8] ;  /* 0x000ae80001187983 */ /* 0x000ee20000300800 */
[----:B----4-:R-:W-:-:S03]  /*1e340*/  PRMT R5, R5, 0x5410, R25 ;  /* 0x0000541005057816 */ /* 0x010fc60000000019 */
[----:B------:R-:W4:Y:S01]  /*1e350*/  LDL.LU R25, [R1+0xae4] ;  /* 0x000ae40001197983 */ /* 0x000f220000300800 */
[----:B--2---:R-:W-:-:S03]  /*1e360*/  PRMT R6, R6, 0x5410, R26 ;  /* 0x0000541006067816 */ /* 0x004fc6000000001a */
[----:B------:R-:W3:Y:S01]  /*1e370*/  LDL.LU R26, [R1+0xae0] ;  /* 0x000ae000011a7983 */ /* 0x000ee20000300800 */
[----:B------:R-:W-:-:S03]  /*1e380*/  PRMT R7, R7, 0x5410, R27 ;  /* 0x0000541007077816 */ /* 0x000fc6000000001b */
[----:B------:R-:W4:Y:S04]  /*1e390*/  LDL.LU R27, [R1+0xadc] ;  /* 0x000adc00011b7983 */ /* 0x000f280000300800 */
[----:B------:R0:W-:Y:S04]  /*1e3a0*/  STSM.16.M88.4 [R0+0x800], R4 ;  /* 0x0008000400007844 */ /* 0x0001e80000000200 */
[----:B0-----:R-:W2:Y:S04]  /*1e3b0*/  LDL.LU R5, [R1+0x13c] ;  /* 0x00013c0001057983 */ /* 0x001ea80000300800 */
[----:B------:R-:W2:Y:S04]  /*1e3c0*/  LDL.LU R6, [R1+0x154] ;  /* 0x0001540001067983 */ /* 0x000ea80000300800 */
[----:B------:R-:W3:Y:S01]  /*1e3d0*/  LDL.LU R7, [R1+0x138] ;  /* 0x0001380001077983 */ /* 0x000ee20000300800 */
[----:B--2---:R-:W-:-:S02]  /*1e3e0*/  PRMT R4, R6, 0x5410, R5 ;  /* 0x0000541006047816 */ /* 0x004fc40000000005 */
[----:B------:R-:W-:Y:S02]  /*1e3f0*/  PRMT R6, R15, 0x5410, R12 ;  /* 0x000054100f067816 */ /* 0x000fe4000000000c */
[----:B---3--:R-:W-:Y:S02]  /*1e400*/  PRMT R5, R14, 0x5410, R7 ;  /* 0x000054100e057816 */ /* 0x008fe40000000007 */
[----:B------:R-:W-:-:S05]  /*1e410*/  PRMT R7, R28, 0x5410, R13 ;  /* 0x000054101c077816 */ /* 0x000fca000000000d */
[----:B------:R0:W-:Y:S02]  /*1e420*/  STSM.16.M88.4 [R0+0x1000], R4 ;  /* 0x0010000400007844 */ /* 0x0001e40000000200 */
[----:B0-----:R-:W-:Y:S02]  /*1e430*/  PRMT R4, R19, 0x5410, R29 ;  /* 0x0000541013047816 */ /* 0x001fe4000000001d */
[----:B------:R-:W-:Y:S02]  /*1e440*/  PRMT R5, R23, 0x5410, R18 ;  /* 0x0000541017057816 */ /* 0x000fe40000000012 */
[----:B----4-:R-:W-:Y:S02]  /*1e450*/  PRMT R6, R27, 0x5410, R25 ;  /* 0x000054101b067816 */ /* 0x010fe40000000019 */
[----:B------:R-:W-:-:S05]  /*1e460*/  PRMT R7, R26, 0x5410, R24 ;  /* 0x000054101a077816 */ /* 0x000fca0000000018 */
[----:B------:R-:W-:Y:S01]  /*1e470*/  STSM.16.M88.4 [R0+0x1800], R4 ;  /* 0x0018000400007844 */ /* 0x000fe20000000200 */
[----:B------:R-:W-:Y:S01]  /*1e480*/  BAR.SYNC.DEFER_BLOCKING 0x0 ;  /* 0x0000000000007b1d */ /* 0x000fe20000010000 */
[----:B------:R-:W-:Y:S02]  /*1e490*/  PRMT R25, R8, 0x5410, R20 ;  /* 0x0000541008197816 */ /* 0x000fe40000000014 */
[----:B------:R-:W-:Y:S02]  /*1e4a0*/  PRMT R26, R10, 0x5410, R9 ;  /* 0x000054100a1a7816 */ /* 0x000fe40000000009 */
[----:B------:R-:W-:Y:S01]  /*1e4b0*/  PRMT R27, R3, 0x5410, R11 ;  /* 0x00005410031b7816 */ /* 0x000fe2000000000b */
[----:B------:R-:W0:Y:S01]  /*1e4c0*/  LDS.128 R12, [R17] ;  /* 0x00000000110c7984 */ /* 0x000e220000000c00 */
[----:B------:R-:W-:-:S03]  /*1e4d0*/  PRMT R24, R21, 0x5410, R22 ;  /* 0x0000541015187816 */ /* 0x000fc60000000016 */
[----:B------:R-:W2:Y:S04]  /*1e4e0*/  LDS.128 R8, [R17+0x2000] ;  /* 0x0020000011087984 */ /* 0x000ea80000000c00 */
[----:B------:R-:W-:Y:S04]  /*1e4f0*/  STL.64 [R1+0xad0], R26 ;  /* 0x000ad01a01007387 */ /* 0x000fe80000100a00 */
[----:B------:R-:W-:Y:S04]  /*1e500*/  STL.64 [R1+0xac8], R24 ;  /* 0x000ac81801007387 */ /* 0x000fe80000100a00 */
[----:B------:R-:W3:Y:S04]  /*1e510*/  LDS.128 R24, [R17+0x6000] ;  /* 0x0060000011187984 */ /* 0x000ee80000000c00 */
[----:B------:R-:W4:Y:S04]  /*1e520*/  LDS.128 R4, [R17+0x4000] ;  /* 0x0040000011047984 */ /* 0x000f280000000c00 */
[----:B0-----:R0:W-:Y:S04]  /*1e530*/  STL [R1+0xa98], R12 ;  /* 0x000a980c01007387 */ /* 0x0011e80000100800 */
[----:B------:R-:W4:Y:S04]  /*1e540*/  LDL.LU R18, [R1+0x2f8] ;  /* 0x0002f80001127983 */ /* 0x000f280000300800 */
[----:B------:R-:W4:Y:S04]  /*1e550*/  LDL.LU R19, [R1+0x2f0] ;  /* 0x0002f00001137983 */ /* 0x000f280000300800 */
[----:B------:R-:W4:Y:S01]  /*1e560*/  LDL.LU R20, [R1+0x214] ;  /* 0x0002140001147983 */ /* 0x000f220000300800 */
[----:B0-----:R-:W-:-:S03]  /*1e570*/  IMAD.MOV.U32 R12, RZ, RZ, R2 ;  /* 0x000000ffff0c7224 */ /* 0x001fc600078e0002 */
[----:B------:R-:W4:Y:S04]  /*1e580*/  LDL.LU R21, [R1+0x210] ;  /* 0x0002100001157983 */ /* 0x000f280000300800 */
[----:B------:R-:W4:Y:S04]  /*1e590*/  LDL.LU R22, [R1+0x194] ;  /* 0x0001940001167983 */ /* 0x000f280000300800 */
[----:B------:R-:W4:Y:S04]  /*1e5a0*/  LDL.LU R3, [R1+0xa7c] ;  /* 0x000a7c0001037983 */ /* 0x000f280000300800 */
[----:B------:R-:W4:Y:S04]  /*1e5b0*/  LDL.LU R23, [R1+0x190] ;  /* 0x0001900001177983 */ /* 0x000f280000300800 */
[----:B------:R-:W4:Y:S04]  /*1e5c0*/  LDL.LU R2, [R1+0x118] ;  /* 0x0001180001027983 */ /* 0x000f280000300800 */
[----:B------:R-:W4:Y:S04]  /*1e5d0*/  LDL.LU R28, [R1+0x8] ;  /* 0x00000800011c7983 */ /* 0x000f280000300800 */
[----:B------:R-:W4:Y:S04]  /*1e5e0*/  LDL.LU R29, [R1+0x2c] ;  /* 0x00002c00011d7983 */ /* 0x000f280000300800 */
[----:B------:R0:W-:Y:S04]  /*1e5f0*/  STL [R1+0xa94], R13 ;  /* 0x000a940d01007387 */ /* 0x0001e80000100800 */
[----:B0-----:R-:W4:Y:S04]  /*1e600*/  LDL.LU R13, [R1+0x90] ;  /* 0x00009000010d7983 */ /* 0x001f280000300800 */
[----:B------:R0:W-:Y:S04]  /*1e610*/  STL [R1+0xa90], R14 ;  /* 0x000a900e01007387 */ /* 0x0001e80000100800 */
[----:B0-----:R-:W4:Y:S04]  /*1e620*/  LDL.LU R14, [R1+0xc] ;  /* 0x00000c00010e7983 */ /* 0x001f280000300800 */
[----:B------:R0:W-:Y:S04]  /*1e630*/  STL [R1+0xa8c], R15 ;  /* 0x000a8c0f01007387 */ /* 0x0001e80000100800 */
[----:B0-----:R-:W4:Y:S04]  /*1e640*/  LDL.LU R15, [R1+0xac] ;  /* 0x0000ac00010f7983 */ /* 0x001f280000300800 */
[----:B--2---:R0:W-:Y:S04]  /*1e650*/  STL [R1+0xaa8], R8 ;  /* 0x000aa80801007387 */ /* 0x0041e80000100800 */
[----:B0-----:R-:W2:Y:S04]  /*1e660*/  LDL.LU R8, [R1+0x110] ;  /* 0x0001100001087983 */ /* 0x001ea80000300800 */
[----:B------:R0:W-:Y:S04]  /*1e670*/  STL [R1+0xaa4], R9 ;  /* 0x000aa40901007387 */ /* 0x0001e80000100800 */
[----:B0-----:R-:W2:Y:S04]  /*1e680*/  LDL.LU R9, [R1+0x9c] ;  /* 0x00009c0001097983 */ /* 0x001ea80000300800 */
[----:B------:R0:W-:Y:S04]  /*1e690*/  STL [R1+0xaa0], R10 ;  /* 0x000aa00a01007387 */ /* 0x0001e80000100800 */
[----:B0-----:R-:W2:Y:S04]  /*1e6a0*/  LDL.LU R10, [R1+0xc0] ;  /* 0x0000c000010a7983 */ /* 0x001ea80000300800 */
[----:B------:R0:W-:Y:S04]  /*1e6b0*/  STL [R1+0xa9c], R11 ;  /* 0x000a9c0b01007387 */ /* 0x0001e80000100800 */
[----:B0-----:R-:W2:Y:S04]  /*1e6c0*/  LDL.LU R11, [R1+0xa0] ;  /* 0x0000a000010b7983 */ /* 0x001ea80000300800 */
[----:B------:R-:W2:Y:S04]  /*1e6d0*/  LDL.LU R17, [R1+0xad8] ;  /* 0x000ad80001117983 */ /* 0x000ea80000300800 */
[----:B---3--:R-:W-:Y:S04]  /*1e6e0*/  STL.64 [R1+0x30], R24 ;  /* 0x0000301801007387 */ /* 0x008fe80000100a00 */
[----:B------:R0:W-:Y:S04]  /*1e6f0*/  STL.64 [R1+0x38], R26 ;  /* 0x0000381a01007387 */ /* 0x0001e80000100a00 */
[----:B0-----:R-:W3:Y:S04]  /*1e700*/  LDL.LU.64 R26, [R1+0xad0] ;  /* 0x000ad000011a7983 */ /* 0x001ee80000300a00 */
[----:B------:R-:W3:Y:S01]  /*1e710*/  LDL.LU.64 R24, [R1+0xac8] ;  /* 0x000ac80001187983 */ /* 0x000ee20000300a00 */
[----:B------:R-:W-:Y:S06]  /*1e720*/  BAR.SYNC.DEFER_BLOCKING 0x0 ;  /* 0x0000000000007b1d */ /* 0x000fec0000010000 */
[----:B---3--:R0:W-:Y:S04]  /*1e730*/  STSM.16.M88.4 [R0], R24 ;  /* 0x0000001800007844 */ /* 0x0081e80000000200 */
[----:B0-----:R-:W4:Y:S04]  /*1e740*/  LDL.LU R24, [R1+0x304] ;  /* 0x0003040001187983 */ /* 0x001f280000300800 */
[----:B------:R-:W3:Y:S04]  /*1e750*/  LDL.LU R25, [R1+0x300] ;  /* 0x0003000001197983 */ /* 0x000ee80000300800 */
[----:B------:R-:W2:Y:S04]  /*1e760*/  LDL.LU R26, [R1+0x21c] ;  /* 0x00021c00011a7983 */ /* 0x000ea80000300800 */
[----:B------:R-:W2:Y:S01]  /*1e770*/  LDL.LU R27, [R1+0x218] ;  /* 0x00021800011b7983 */ /* 0x000ea20000300800 */
[----:B----4-:R-:W-:-:S03]  /*1e780*/  PRMT R24, R24, 0x5410, R18 ;  /* 0x0000541018187816 */ /* 0x010fc60000000012 */
[----:B------:R-:W4:Y:S01]  /*1e790*/  LDL.LU R18, [R1+0xac0] ;  /* 0x000ac00001127983 */ /* 0x000f220000300800 */
[----:B---3--:R-:W-:-:S03]  /*1e7a0*/  PRMT R25, R25, 0x5410, R19 ;  /* 0x0000541019197816 */ /* 0x008fc60000000013 */
[----:B------:R-:W3:Y:S01]  /*1e7b0*/  LDL.LU R19, [R1+0xabc] ;  /* 0x000abc0001137983 */ /* 0x000ee20000300800 */
[----:B--2---:R-:W-:-:S03]  /*1e7c0*/  PRMT R26, R26, 0x5410, R20 ;  /* 0x000054101a1a7816 */ /* 0x004fc60000000014 */
[----:B------:R-:W2:Y:S01]  /*1e7d0*/  LDL.LU R20, [R1+0xab8] ;  /* 0x000ab80001147983 */ /* 0x000ea20000300800 */
[----:B------:R-:W-:-:S03]  /*1e7e0*/  PRMT R27, R27, 0x5410, R21 ;  /* 0x000054101b1b7816 */ /* 0x000fc60000000015 */
[----:B------:R-:W2:Y:S04]  /*1e7f0*/  LDL.LU R21, [R1+0xab4] ;  /* 0x000ab40001157983 */ /* 0x000ea80000300800 */
[----:B------:R0:W-:Y:S04]  /*1e800*/  STSM.16.M88.4 [R0+0x800], R24 ;  /* 0x0008001800007844 */ /* 0x0001e80000000200 */
[----:B0-----:R-:W2:Y:S04]  /*1e810*/  LDL.LU R24, [R1+0x19c] ;  /* 0x00019c0001187983 */ /* 0x001ea80000300800 */
[----:B------:R-:W3:Y:S04]  /*1e820*/  LDL.LU R25, [R1+0x198] ;  /* 0x0001980001197983 */ /* 0x000ee80000300800 */
[----:B------:R-:W4:Y:S04]  /*1e830*/  LDL.LU R26, [R1+0x114] ;  /* 0x00011400011a7983 */ /* 0x000f280000300800 */
[----:B------:R-:W4:Y:S01]  /*1e840*/  LDL.LU R27, [R1+0x11c] ;  /* 0x00011c00011b7983 */ /* 0x000f220000300800 */
[----:B------:R-:W-:Y:S01]  /*1e850*/  IMAD R3, R3, UR4, RZ ;  /* 0x0000000403037c24 */ /* 0x000fe2000f8e02ff */
[----:B------:R-:W-:Y:S01]  /*1e860*/  ISETP.LT.AND P3, PT, R12, UR13, !P0 ;  /* 0x0000000d0c007c0c */ /* 0x000fe2000c761270 */
[----:B------:R-:W0:Y:S01]  /*1e870*/  LDCU UR4, c[0x0][0x3b8] ;  /* 0x00007700ff0477ac */ /* 0x000e220008000800 */
[----:B------:R-:W0:Y:S01]  /*1e880*/  LDCU UR13, c[0x0][0x39c] ;  /* 0x00007380ff0d77ac */ /* 0x000e220008000800 */
[----:B--2---:R-:W-:-:S02]  /*1e890*/  PRMT R24, R24, 0x5410, R22 ;  /* 0x0000541018187816 */ /* 0x004fc40000000016 */
[----:B------:R-:W2:Y:S01]  /*1e8a0*/  LDL.LU R22, [R1+0xab0] ;  /* 0x000ab00001167983 */ /* 0x000ea20000300800 */
[----:B---3--:R-:W-:-:S03]  /*1e8b0*/  PRMT R25, R25, 0x5410, R23 ;  /* 0x0000541019197816 */ /* 0x008fc60000000017 */
[----:B------:R-:W3:Y:S01]  /*1e8c0*/  LDL.LU R23, [R1+0xaac] ;  /* 0x000aac0001177983 */ /* 0x000ee20000300800 */
[----:B----4-:R-:W-:Y:S02]  /*1e8d0*/  PRMT R26, R27, 0x5410, R26 ;  /* 0x000054101b1a7816 */ /* 0x010fe4000000001a */
[----:B------:R-:W-:-:S05]  /*1e8e0*/  PRMT R27, R2, 0x5410, R8 ;  /* 0x00005410021b7816 */ /* 0x000fca0000000008 */
[----:B------:R4:W-:Y:S02]  /*1e8f0*/  STSM.16.M88.4 [R0+0x1000], R24 ;  /* 0x0010001800007844 */ /* 0x0009e40000000200 */
[----:B----4-:R-:W-:Y:S02]  /*1e900*/  PRMT R24, R10, 0x5410, R11 ;  /* 0x000054100a187816 */ /* 0x010fe4000000000b */
[----:B------:R-:W4:Y:S04]  /*1e910*/  LDL.LU R11, [R1+0x10] ;  /* 0x00001000010b7983 */ /* 0x000f280000300800 */
[----:B------:R-:W3:Y:S01]  /*1e920*/  LDL.LU R10, [R1+0x14] ;  /* 0x00001400010a7983 */ /* 0x000ee20000300800 */
[----:B------:R-:W-:-:S03]  /*1e930*/  PRMT R25, R15, 0x5410, R9 ;  /* 0x000054100f197816 */ /* 0x000fc60000000009 */
[----:B------:R-:W4:Y:S01]  /*1e940*/  LDL.LU R9, [R1+0x18] ;  /* 0x0000180001097983 */ /* 0x000f220000300800 */
[----:B------:R-:W-:Y:S01]  /*1e950*/  IADD3 R2, P6, PT, R3, UR10, RZ ;  /* 0x0000000a03027c10 */ /* 0x000fe2000ffde0ff */
[----:B------:R-:W-:Y:S01]  /*1e960*/  IMAD R8, R12, UR5, RZ ;  /* 0x000000050c087c24 */ /* 0x000fe2000f8e02ff */
[----:B------:R-:W-:Y:S01]  /*1e970*/  PRMT R26, R29, 0x5410, R28 ;  /* 0x000054101d1a7816 */ /* 0x000fe2000000001c */
[----:B------:R-:W0:Y:S01]  /*1e980*/  LDCU UR5, c[0x0][0x3b8] ;  /* 0x00007700ff0577ac */ /* 0x000e220008000800 */
[----:B------:R-:W-:Y:S02]  /*1e990*/  PRMT R27, R13, 0x5410, R14 ;  /* 0x000054100d1b7816 */ /* 0x000fe4000000000e */
[----:B------:R-:W-:Y:S01]  /*1e9a0*/  LEA.HI.X.SX32 R3, R3, UR11, 0x1, P6 ;  /* 0x0000000b03037c11 */ /* 0x000fe2000b0f0eff */
[----:B------:R-:W0:Y:S01]  /*1e9b0*/  LDCU UR11, c[0x0][0x39c] ;  /* 0x00007380ff0b77ac */ /* 0x000e220008000800 */
[C---:B------:R-:W-:Y:S01]  /*1e9c0*/  IADD3 R28, P6, PT, R8.reuse, R2, RZ ;  /* 0x00000002081c7210 */ /* 0x040fe20007fde0ff */
[----:B------:R1:W-:Y:S01]  /*1e9d0*/  STSM.16.M88.4 [R0+0x1800], R24 ;  /* 0x0018001800007844 */ /* 0x0003e20000000200 */
[----:B------:R-:W0:Y:S02]  /*1e9e0*/  LDCU UR10, c[0x0][0x3b8] ;  /* 0x00007700ff0a77ac */ /* 0x000e240008000800 */
[C---:B------:R-:W-:Y:S01]  /*1e9f0*/  LEA.HI.X.SX32 R29, R8.reuse, R3, 0x1, P6 ;  /* 0x00000003081d7211 */ /* 0x040fe200030f0eff */
[----:B-1----:R-:W-:-:S02]  /*1ea00*/  VIADD R25, R8, UR6 ;  /* 0x0000000608197c36 */ /* 0x002fc40008000000 */
[----:B------:R-:W-:Y:S01]  /*1ea10*/  IMAD.MOV.U32 R27, RZ, RZ, R12 ;  /* 0x000000ffff1b7224 */ /* 0x000fe200078e000c */
[----:B------:R-:W4:Y:S01]  /*1ea20*/  LDL.LU R8, [R1+0x1c] ;  /* 0x00001c0001087983 */ /* 0x000f220000300800 */
[----:B------:R-:W-:Y:S01]  /*1ea30*/  PRMT R0, R20, 0x7770, RZ ;  /* 0x0000777014007816 */ /* 0x000fe200000000ff */
[----:B------:R-:W1:Y:S02]  /*1ea40*/  LDCU UR6, c[0x0][0x3b8] ;  /* 0x00007700ff0677ac */ /* 0x000e640008000800 */
[----:B------:R-:W4:Y:S04]  /*1ea50*/  LDL.LU R15, [R1+0x40] ;  /* 0x00004000010f7983 */ /* 0x000f280000300800 */
[----:B------:R-:W4:Y:S04]  /*1ea60*/  LDL.LU R14, [R1+0x44] ;  /* 0x00004400010e7983 */ /* 0x000f280000300800 */
[----:B------:R-:W4:Y:S01]  /*1ea70*/  LDL.LU R13, [R1+0x48] ;  /* 0x00004800010d7983 */ /* 0x000f220000300800 */
[----:B------:R-:W-:Y:S06]  /*1ea80*/  BAR.SYNC.DEFER_BLOCKING 0x0 ;  /* 0x0000000000007b1d */ /* 0x000fec0000010000 */
[----:B------:R-:W4:Y:S01]  /*1ea90*/  LDL.LU R12, [R1+0x4c] ;  /* 0x00004c00010c7983 */ /* 0x000f220000300800 */
[----:B------:R-:W-:Y:S01]  /*1eaa0*/  VIADD R26, R27, 0x5 ;  /* 0x000000051b1a7836 */ /* 0x000fe20000000000 */
[----:B------:R-:W-:-:S02]  /*1eab0*/  IADD3 R24, P6, PT, R25, R2, RZ ;  /* 0x0000000219187210 */ /* 0x000fc40007fde0ff */
[----:B------:R0:W-:Y:S02]  /*1eac0*/  @P3 STG.E.U8 desc[UR8][R28.64], R0 ;  /* 0x000000001c003986 */ /* 0x0001e4000c101108 */
[----:B------:R-:W-:Y:S01]  /*1ead0*/  ISETP.LT.AND P3, PT, R26, UR12, !P0 ;  /* 0x0000000c1a007c0c */ /* 0x000fe2000c761270 */
[----:B------:R-:W1:Y:S01]  /*1eae0*/  LDCU UR12, c[0x0][0x39c] ;  /* 0x00007380ff0c77ac */ /* 0x000e620008000800 */
[C---:B0-----:R-:W-:Y:S01]  /*1eaf0*/  VIADD R0, R25.reuse, UR4 ;  /* 0x0000000419007c36 */ /* 0x041fe20008000000 */
[----:B------:R-:W-:Y:S01]  /*1eb00*/  LEA.HI.X.SX32 R25, R25, R3, 0x1, P6 ;  /* 0x0000000319197211 */ /* 0x000fe200030f0eff */
[----:B------:R-:W-:Y:S01]  /*1eb10*/  IMAD.MOV.U32 R29, RZ, RZ, R27 ;  /* 0x000000ffff1d7224 */ /* 0x000fe200078e001b */
[----:B------:R-:W-:Y:S01]  /*1eb20*/  PRMT R27, R20, 0x7771, RZ ;  /* 0x00007771141b7816 */ /* 0x000fe200000000ff */
[----:B------:R-:W0:Y:S01]  /*1eb30*/  LDCU UR4, c[0x0][0x3b8] ;  /* 0x00007700ff0477ac */ /* 0x000e220008000800 */
[----:B------:R-:W-:Y:S01]  /*1eb40*/  IADD3 R26, P6, PT, R0, R2, RZ ;  /* 0x00000002001a7210 */ /* 0x000fe20007fde0ff */
[----:B------:R-:W-:-:S02]  /*1eb50*/  VIADD R28, R29, 0x6 ;  /* 0x000000061d1c7836 */ /* 0x000fc40000000000 */
[----:B------:R1:W-:Y:S03]  /*1eb60*/  @P2 STG.E.U8 desc[UR8][R24.64], R27 ;  /* 0x0000001b18002986 */ /* 0x0003e6000c101108 */
[----:B------:R-:W-:Y:S01]  /*1eb70*/  ISETP.LT.AND P2, PT, R28, UR11, !P0 ;  /* 0x0000000b1c007c0c */ /* 0x000fe2000c741270 */
[----:B------:R-:W0:Y:S01]  /*1eb80*/  LDCU UR11, c[0x0][0x39c] ;  /* 0x00007380ff0b77ac */ /* 0x000e220008000800 */
[C---:B-1----:R-:W-:Y:S01]  /*1eb90*/  LEA.HI.X.SX32 R27, R0.reuse, R3, 0x1, P6 ;  /* 0x00000003001b7211 */ /* 0x042fe200030f0eff */
[----:B------:R-:W-:Y:S01]  /*1eba0*/  VIADD R25, R0, UR5 ;  /* 0x0000000500197c36 */ /* 0x000fe20008000000 */
[----:B------:R-:W-:Y:S01]  /*1ebb0*/  PRMT R24, R21, 0x7770, RZ ;  /* 0x0000777015187816 */ /* 0x000fe200000000ff */
[----:B------:R-:W-:Y:S01]  /*1ebc0*/  VIADD R0, R29, 0x7 ;  /* 0x000000071d007836 */ /* 0x000fe20000000000 */
[----:B------:R-:W1:Y:S03]  /*1ebd0*/  LDCU UR5, c[0x0][0x3b8] ;  /* 0x00007700ff0577ac */ /* 0x000e660008000800 */
[----:B------:R0:W-:Y:S01]  /*1ebe0*/  @P5 STG.E.U8 desc[UR8][R26.64], R24 ;  /* 0x000000181a005986 */ /* 0x0001e2000c101108 */
[----:B------:R-:W-:Y:S01]  /*1ebf0*/  ISETP.LT.AND P5, PT, R0, UR12, !P0 ;  /* 0x0000000c00007c0c */ /* 0x000fe2000c7a1270 */
[----:B------:R-:W-:Y:S01]  /*1ec00*/  VIADD R0, R25, UR10 ;  /* 0x0000000a19007c36 */ /* 0x000fe20008000000 */
[----:B------:R-:W1:Y:S01]  /*1ec10*/  LDCU UR10, c[0x0][0x3b8] ;  /* 0x00007700ff0a77ac */ /* 0x000e620008000800 */
[----:B------:R-:W-:Y:S01]  /*1ec20*/  VIADD R28, R29, 0x8 ;  /* 0x000000081d1c7836 */ /* 0x000fe20000000000 */
[----:B------:R-:W1:Y:S01]  /*1ec30*/  LDCU UR12, c[0x0][0x39c] ;  /* 0x00007380ff0c77ac */ /* 0x000e620008000800 */
[----:B0-----:R-:W-:-:S02]  /*1ec40*/  IADD3 R24, P6, PT, R25, R2, RZ ;  /* 0x0000000219187210 */ /* 0x001fc40007fde0ff */
[----:B------:R-:W-:Y:S02]  /*1ec50*/  PRMT R27, R21, 0x7771, RZ ;  /* 0x00007771151b7816 */ /* 0x000fe400000000ff */
[----:B------:R-:W-:Y:S02]  /*1ec60*/  LEA.HI.X.SX32 R25, R25, R3, 0x1, P6 ;  /* 0x0000000319197211 */ /* 0x000fe400030f0eff */
[----:B------:R-:W-:-:S03]  /*1ec70*/  IADD3 R26, P6, PT, R0, R2, RZ ;  /* 0x00000002001a7210 */ /* 0x000fc60007fde0ff */
[----:B------:R0:W-:Y:S02]  /*1ec80*/  @P4 STG.E.U8 desc[UR8][R24.64], R27 ;  /* 0x0000001b18004986 */ /* 0x0001e4000c101108 */
[C---:B0-----:R-:W-:Y:S01]  /*1ec90*/  LEA.HI.X.SX32 R27, R0.reuse, R3, 0x1, P6 ;  /* 0x00000003001b7211 */ /* 0x041fe200030f0eff */
[----:B------:R-:W-:Y:S01]  /*1eca0*/  VIADD R25, R0, UR4 ;  /* 0x0000000400197c36 */ /* 0x000fe20008000000 */
[----:B------:R-:W0:Y:S01]  /*1ecb0*/  LDCU UR4, c[0x0][0x3b8] ;  /* 0x00007700ff0477ac */ /* 0x000e220008000800 */
[C---:B------:R-:W-:Y:S01]  /*1ecc0*/  VIADD R0, R29.reuse, 0x9 ;  /* 0x000000091d007836 */ /* 0x040fe20000000000 */
[----:B------:R-:W-:Y:S01]  /*1ecd0*/  ISETP.LT.AND P4, PT, R28, UR13, !P0 ;  /* 0x0000000d1c007c0c */ /* 0x000fe2000c781270 */
[----:B------:R-:W-:Y:S01]  /*1ece0*/  VIADD R28, R29, 0xa ;  /* 0x0000000a1d1c7836 */ /* 0x000fe20000000000 */
[----:B------:R-:W0:Y:S01]  /*1ecf0*/  LDCU UR13, c[0x0][0x39c] ;  /* 0x00007380ff0d77ac */ /* 0x000e220008000800 */
[----:B--2---:R-:W-:-:S05]  /*1ed00*/  PRMT R24, R22, 0x7770, RZ ;  /* 0x0000777016187816 */ /* 0x004fca00000000ff */
[----:B------:R2:W-:Y:S01]  /*1ed10*/  @P1 STG.E.U8 desc[UR8][R26.64], R24 ;  /* 0x000000181a001986 */ /* 0x0005e2000c101108 */
[----:B------:R-:W-:Y:S01]  /*1ed20*/  ISETP.LT.AND P1, PT, R0, UR11, !P0 ;  /* 0x0000000b00007c0c */ /* 0x000fe2000c721270 */
[----:B------:R-:W0:Y:S01]  /*1ed30*/  LDCU UR11, c[0x0][0x39c] ;  /* 0x00007380ff0b77ac */ /* 0x000e220008000800 */
[C---:B------:R-:W-:Y:S01]  /*1ed40*/  VIADD R0, R25.reuse, UR6 ;  /* 0x0000000619007c36 */ /* 0x040fe20008000000 */
[----:B------:R-:W0:Y:S01]  /*1ed50*/  LDCU UR6, c[0x0][0x3b8] ;  /* 0x00007700ff0677ac */ /* 0x000e220008000800 */
[CC--:B--2---:R-:W-:Y:S02]  /*1ed60*/  IADD3 R24, P6, PT, R25.reuse, R2.reuse, RZ ;  /* 0x0000000219187210 */ /* 0x0c4fe40007fde0ff */
[----:B------:R-:W-:Y:S02]  /*1ed70*/  PRMT R27, R22, 0x7771, RZ ;  /* 0x00007771161b7816 */ /* 0x000fe400000000ff */
[----:B------:R-:W-:Y:S02]  /*1ed80*/  LEA.HI.X.SX32 R25, R25, R3, 0x1, P6 ;  /* 0x0000000319197211 */ /* 0x000fe400030f0eff */
[----:B------:R-:W-:-:S03]  /*1ed90*/  IADD3 R26, P6, PT, R0, R2, RZ ;  /* 0x00000002001a7210 */ /* 0x000fc60007fde0ff */
[----:B------:R2:W-:Y:S02]  /*1eda0*/  @P3 STG.E.U8 desc[UR8][R24.64], R27 ;  /* 0x0000001b18003986 */ /* 0x0005e4000c101108 */
[C---:B--2---:R-:W-:Y:S01]  /*1edb0*/  LEA.HI.X.SX32 R27, R0.reuse, R3, 0x1, P6 ;  /* 0x00000003001b7211 */ /* 0x044fe200030f0eff */
[----:B-1----:R-:W-:Y:S01]  /*1edc0*/  VIADD R25, R0, UR5 ;  /* 0x0000000500197c36 */ /* 0x002fe20008000000 */
[----:B---3--:R-:W-:Y:S01]  /*1edd0*/  PRMT R24, R23, 0x7770, RZ ;  /* 0x0000777017187816 */ /* 0x008fe200000000ff */
[----:B------:R-:W-:Y:S01]  /*1ede0*/  VIADD R0, R29, 0xb ;  /* 0x0000000b1d007836 */ /* 0x000fe20000000000 */
[----:B------:R-:W1:Y:S03]  /*1edf0*/  LDCU UR5, c[0x0][0x3b8] ;  /* 0x00007700ff0577ac */ /* 0x000e660008000800 */
[----:B------:R2:W-:Y:S01]  /*1ee00*/  @P2 STG.E.U8 desc[UR8][R26.64], R24 ;  /* 0x000000181a002986 */ /* 0x0005e2000c101108 */
[----:B0-----:R-:W-:Y:S01]  /*1ee10*/  ISETP.LT.AND P2, PT, R0, UR11, !P0 ;  /* 0x0000000b00007c0c */ /* 0x001fe2000c741270 */
[----:B------:R-:W0:Y:S01]  /*1ee20*/  LDCU UR11, c[0x0][0x39c] ;  /* 0x00007380ff0b77ac */ /* 0x000e220008000800 */
[C---:B------:R-:W-:Y:S01]  /*1ee30*/  VIADD R0, R25.reuse, UR10 ;  /* 0x0000000a19007c36 */ /* 0x040fe20008000000 */
[----:B------:R-:W-:Y:S01]  /*1ee40*/  ISETP.LT.AND P3, PT, R28, UR12, !P0 ;  /* 0x0000000c1c007c0c */ /* 0x000fe2000c761270 */
[----:B------:R-:W3:Y:S01]  /*1ee50*/  LDCU UR10, c[0x0][0x3b8] ;  /* 0x00007700ff0a77ac */ /* 0x000ee20008000800 */
[----:B--2---:R-:W-:-:S02]  /*1ee60*/  IADD3 R24, P6, PT, R25, R2, RZ ;  /* 0x0000000219187210 */ /* 0x004fc40007fde0ff */
[----:B------:R-:W-:Y:S01]  /*1ee70*/  PRMT R27, R23, 0x7771, RZ ;  /* 0x00007771171b7816 */ /* 0x000fe200000000ff */
[----:B------:R-:W-:Y:S01]  /*1ee80*/  VIADD R28, R29, 0xc ;  /* 0x0000000c1d1c7836 */ /* 0x000fe20000000000 */
[----:B------:R-:W-:Y:S01]  /*1ee90*/  LEA.HI.X.SX32 R25, R25, R3, 0x1, P6 ;  /* 0x0000000319197211 */ /* 0x000fe200030f0eff */
[----:B------:R-:W2:Y:S01]  /*1eea0*/  LDCU UR12, c[0x0][0x39c] ;  /* 0x00007380ff0c77ac */ /* 0x000ea20008000800 */
[----:B------:R-:W-:-:S03]  /*1eeb0*/  IADD3 R26, P6, PT, R0, R2, RZ ;  /* 0x00000002001a7210 */ /* 0x000fc60007fde0ff */
[----:B------:R0:W-:Y:S02]  /*1eec0*/  @P5 STG.E.U8 desc[UR8][R24.64], R27 ;  /* 0x0000001b18005986 */ /* 0x0001e4000c101108 */
[C---:B0-----:R-:W-:Y:S01]  /*1eed0*/  LEA.HI.X.SX32 R27, R0.reuse, R3, 0x1, P6 ;  /* 0x00000003001b7211 */ /* 0x041fe200030f0eff */
[----:B------:R-:W-:Y:S01]  /*1eee0*/  VIADD R25, R0, UR4 ;  /* 0x0000000400197c36 */ /* 0x000fe20008000000 */
[----:B----4-:R-:W-:Y:S01]  /*1eef0*/  PRMT R24, R11, 0x7770, RZ ;  /* 0x000077700b187816 */ /* 0x010fe200000000ff */
[----:B------:R-:W-:Y:S01]  /*1ef00*/  VIADD R0, R29, 0xd ;  /* 0x0000000d1d007836 */ /* 0x000fe20000000000 */
[----:B------:R-:W0:Y:S03]  /*1ef10*/  LDCU UR4, c[0x0][0x3b8] ;  /* 0x00007700ff0477ac */ /* 0x000e260008000800 */
[----:B------:R4:W-:Y:S01]  /*1ef20*/  @P4 STG.E.U8 desc[UR8][R26.64], R24 ;  /* 0x000000181a004986 */ /* 0x0009e2000c101108 */
[----:B------:R-:W-:Y:S01]  /*1ef30*/  ISETP.LT.AND P4, PT, R0, UR11, !P0 ;  /* 0x0000000b00007c0c */ /* 0x000fe2000c781270 */
[----:B------:R-:W0:Y:S01]  /*1ef40*/  LDCU UR11, c[0x0][0x39c] ;  /* 0x00007380ff0b77ac */ /* 0x000e220008000800 */
[C---:B------:R-:W-:Y:S01]  /*1ef50*/  VIADD R0, R25.reuse, UR6 ;  /* 0x0000000619007c36 */ /* 0x040fe20008000000 */
[----:B------:R-:W-:Y:S01]  /*1ef60*/  ISETP.LT.AND P5, PT, R28, UR13, !P0 ;  /* 0x0000000d1c007c0c */ /* 0x000fe2000c7a1270 */
[----:B------:R-:W0:Y:S01]  /*1ef70*/  LDCU UR6, c[0x0][0x3b8] ;  /* 0x00007700ff0677ac */ /* 0x000e220008000800 */
[----:B----4-:R-:W-:-:S02]  /*1ef80*/  IADD3 R24, P6, PT, R25, R2, RZ ;  /* 0x0000000219187210 */ /* 0x010fc40007fde0ff */
[----:B------:R-:W-:Y:S01]  /*1ef90*/  PRMT R27, R11, 0x7771, RZ ;  /* 0x000077710b1b7816 */ /* 0x000fe200000000ff */
[----:B------:R-:W-:Y:S01]  /*1efa0*/  VIADD R28, R29, 0xe ;  /* 0x0000000e1d1c7836 */ /* 0x000fe20000000000 */
[----:B------:R-:W-:Y:S01]  /*1efb0*/  LEA.HI.X.SX32 R25, R25, R3, 0x1, P6 ;  /* 0x0000000319197211 */ /* 0x000fe200030f0eff */
[----:B------:R-:W4:Y:S01]  /*1efc0*/  LDCU UR13, c[0x0][0x39c] ;  /* 0x00007380ff0d77ac */ /* 0x000f220008000800 */
[----:B------:R-:W-:-:S03]  /*1efd0*/  IADD3 R26, P6, PT, R0, R2, RZ ;  /* 0x00000002001a7210 */ /* 0x000fc60007fde0ff */
[----:B------:R0:W-:Y:S02]  /*1efe0*/  @P1 STG.E.U8 desc[UR8][R24.64], R27 ;  /* 0x0000001b18001986 */ /* 0x0001e4000c101108 */
[C---:B0-----:R-:W-:Y:S01]  /*1eff0*/  LEA.HI.X.SX32 R27, R0.reuse, R3, 0x1, P6 ;  /* 0x00000003001b7211 */ /* 0x041fe200030f0eff */
[----:B-1----:R-:W-:Y:S01]  /*1f000*/  VIADD R25, R0, UR5 ;  /* 0x0000000500197c36 */ /* 0x002fe20008000000 */
[----:B------:R-:W-:Y:S01]  /*1f010*/  PRMT R24, R10, 0x7770, RZ ;  /* 0x000077700a187816 */ /* 0x000fe200000000ff */
[----:B------:R-:W-:Y:S01]  /*1f020*/  VIADD R0, R29, 0xf ;  /* 0x0000000f1d007836 */ /* 0x000fe20000000000 */
[----:B------:R-:W0:Y:S03]  /*1f030*/  LDCU UR5, c[0x0][0x3b8] ;  /* 0x00007700ff0577ac */ /* 0x000e260008000800 */
[----:B------:R1:W-:Y:S01]  /*1f040*/  @P3 STG.E.U8 desc[UR8][R26.64], R24 ;  /* 0x000000181a003986 */ /* 0x0003e2000c101108 */
[----:B------:R-:W-:Y:S01]  /*1f050*/  ISETP.LT.AND P3, PT, R0, UR11, !P0 ;  /* 0x0000000b00007c0c */ /* 0x000fe2000c761270 */
[----:B------:R-:W0:Y:S01]  /*1f060*/  LDCU UR11, c[0x0][0x39c] ;  /* 0x00007380ff0b77ac */ /* 0x000e220008000800 */
[C---:B---3--:R-:W-:Y:S01]  /*1f070*/  VIADD R0, R25.reuse, UR10 ;  /* 0x0000000a19007c36 */ /* 0x048fe20008000000 */
[----:B--2---:R-:W-:Y:S01]  /*1f080*/  ISETP.LT.AND P1, PT, R28, UR12, !P0 ;  /* 0x0000000c1c007c0c */ /* 0x004fe2000c721270 */
[----:B------:R-:W2:Y:S01]  /*1f090*/  LDCU UR10, c[0x0][0x3b8] ;  /* 0x00007700ff0a77ac */ /* 0x000ea20008000800 */
[----:B-1----:R-:W-:-:S02]  /*1f0a0*/  IADD3 R24, P6, PT, R25, R2, RZ ;  /* 0x0000000219187210 */ /* 0x002fc40007fde0ff */
[----:B------:R-:W-:Y:S01]  /*1f0b0*/  PRMT R27, R10, 0x7771, RZ ;  /* 0x000077710a1b7816 */ /* 0x000fe200000000ff */
[----:B------:R-:W-:Y:S01]  /*1f0c0*/  VIADD R28, R29, 0x10 ;  /* 0x000000101d1c7836 */ /* 0x000fe20000000000 */
[----:B------:R-:W-:Y:S01]  /*1f0d0*/  LEA.HI.X.SX32 R25, R25, R3, 0x1, P6 ;  /* 0x0000000319197211 */ /* 0x000fe200030f0eff */
[----:B------:R-:W1:Y:S01]  /*1f0e0*/  LDCU UR12, c[0x0][0x39c] ;  /* 0x00007380ff0c77ac */ /* 0x000e620008000800 */
[----:B------:R-:W-:-:S03]  /*1f0f0*/  IADD3 R26, P6, PT, R0, R2, RZ ;  /* 0x00000002001a7210 */ /* 0x000fc60007fde0ff */
[----:B------:R3:W-:Y:S02]  /*1f100*/  @P2 STG.E.U8 desc[UR8][R24.64], R27 ;  /* 0x0000001b18002986 */ /* 0x0007e4000c101108 */
[C---:B---3--:R-:W-:Y:S01]  /*1f110*/  LEA.HI.X.SX32 R27, R0.reuse, R3, 0x1, P6 ;  /* 0x00000003001b7211 */ /* 0x048fe200030f0eff */
[----:B------:R-:W-:Y:S01]  /*1f120*/  VIADD R25, R0, UR4 ;  /* 0x0000000400197c36 */ /* 0x000fe20008000000 */
[----:B------:R-:W-:Y:S01]  /*1f130*/  PRMT R24, R9, 0x7770, RZ ;  /* 0x0000777009187816 */ /* 0x000fe200000000ff */
[----:B------:R-:W-:Y:S01]  /*1f140*/  VIADD R0, R29, 0x11 ;  /* 0x000000111d007836 */ /* 0x000fe20000000000 */
[----:B------:R-:W3:Y:S03]  /*1f150*/  LDCU UR4, c[0x0][0x3b8] ;  /* 0x00007700ff0477ac */ /* 0x000ee60008000800 */
[----:B------:R1:W-:Y:S01]  /*1f160*/  @P5 STG.E.U8 desc[UR8][R26.64], R24 ;  /* 0x000000181a005986 */ /* 0x0003e2000c101108 */
[----:B0-----:R-:W-:Y:S01]  /*1f170*/  ISETP.LT.AND P5, PT, R0, UR11, !P0 ;  /* 0x0000000b00007c0c */ /* 0x001fe2000c7a1270 */
[----:B------:R-:W0:Y:S01]  /*1f180*/  LDCU UR11, c[0x0][0x39c] ;  /* 0x00007380ff0b77ac */ /* 0x000e220008000800 */
[C---:B------:R-:W-:Y:S01]  /*1f190*/  VIADD R0, R25.reuse, UR6 ;  /* 0x0000000619007c36 */ /* 0x040fe20008000000 */
[----:B----4-:R-:W-:Y:S01]  /*1f1a0*/  ISETP.LT.AND P2, PT, R28, UR13, !P0 ;  /* 0x0000000d1c007c0c */ /* 0x010fe2000c741270 */
[----:B------:R-:W4:Y:S01]  /*1f1b0*/  LDCU UR6, c[0x0][0x3b8] ;  /* 0x00007700ff0677ac */ /* 0x000f220008000800 */
[----:B-1----:R-:W-:-:S02]  /*1f1c0*/  IADD3 R24, P6, PT, R25, R2, RZ ;  /* 0x0000000219187210 */ /* 0x002fc40007fde0ff */
[----:B------:R-:W-:Y:S01]  /*1f1d0*/  PRMT R27, R9, 0x7771, RZ ;  /* 0x00007771091b7816 */ /* 0x000fe200000000ff */
[----:B------:R-:W-:Y:S01]  /*1f1e0*/  VIADD R28, R29, 0x12 ;  /* 0x000000121d1c7836 */ /* 0x000fe20000000000 */
[----:B------:R-:W-:Y:S01]  /*1f1f0*/  LEA.HI.X.SX32 R25, R25, R3, 0x1, P6 ;  /* 0x0000000319197211 */ /* 0x000fe200030f0eff */
[----:B------:R-:W1:Y:S01]  /*1f200*/  LDCU UR13, c[0x0][0x39c] ;  /* 0x00007380ff0d77ac */ /* 0x000e620008000800 */
[----:B------:R-:W-:-:S03]  /*1f210*/  IADD3 R26, P6, PT, R0, R2, RZ ;  /* 0x00000002001a7210 */ /* 0x000fc60007fde0ff */
[----:B------:R0:W-:Y:S02]  /*1f220*/  @P4 STG.E.U8 desc[UR8][R24.64], R27 ;  /* 0x0000001b18004986 */ /* 0x0001e4000c101108 */
[C---:B0-----:R-:W-:Y:S01]  /*1f230*/  LEA.HI.X.SX32 R27, R0.reuse, R3, 0x1, P6 ;  /* 0x00000003001b7211 */ /* 0x041fe200030f0eff */
[----:B------:R-:W-:Y:S01]  /*1f240*/  VIADD R25, R0, UR5 ;  /* 0x0000000500197c36 */ /* 0x000fe20008000000 */
[----:B------:R-:W-:Y:S01]  /*1f250*/  PRMT R24, R8, 0x7770, RZ ;  /* 0x0000777008187816 */ /* 0x000fe200000000ff */
[----:B------:R-:W-:Y:S01]  /*1f260*/  VIADD R0, R29, 0x13 ;  /* 0x000000131d007836 */ /* 0x000fe20000000000 */
[----:B------:R-:W0:Y:S03]  /*1f270*/  LDCU UR5, c[0x0][0x3b8] ;  /* 0x00007700ff0577ac */ /* 0x000e260008000800 */
[----:B------:R1:W-:Y:S01]  /*1f280*/  @P1 STG.E.U8 desc[UR8][R26.64], R24 ;  /* 0x000000181a001986 */ /* 0x0003e2000c101108 */
[----:B------:R-:W-:Y:S01]  /*1f290*/  ISETP.LT.AND P1, PT, R0, UR11, !P0 ;  /* 0x0000000b00007c0c */ /* 0x000fe2000c721270 */
[----:B------:R-:W0:Y:S01]  /*1f2a0*/  LDCU UR11, c[0x0][0x39c] ;  /* 0x00007380ff0b77ac */ /* 0x000e220008000800 */
[C---:B--2---:R-:W-:Y:S01]  /*1f2b0*/  VIADD R0, R25.reuse, UR10 ;  /* 0x0000000a19007c36 */ /* 0x044fe20008000000 */
[----:B------:R-:W-:Y:S01]  /*1f2c0*/  ISETP.LT.AND P4, PT, R28, UR12, !P0 ;  /* 0x0000000c1c007c0c */ /* 0x000fe2000c781270 */
        /* <DEDUP_REMOVED lines=9> */
[----:B---3--:R-:W-:Y:S01]  /*1f360*/  VIADD R25, R0, UR4 ;  /* 0x0000000400197c36 */ /* 0x008fe20008000000 */
[----:B------:R-:W-:Y:S01]  /*1f370*/  PRMT R24, R16, 0x7770, RZ ;  /* 0x0000777010187816 */ /* 0x000fe200000000ff */
[----:B------:R-:W-:Y:S01]  /*1f380*/  VIADD R0, R29, 0x15 ;  /* 0x000000151d007836 */ /* 0x000fe20000000000 */
[----:B------:R-:W0:Y:S03]  /*1f390*/  LDCU UR4, c[0x0][0x3b8] ;  /* 0x00007700ff0477ac */ /* 0x000e260008000800 */
[----:B------:R3:W-:Y:S01]  /*1f3a0*/  @P2 STG.E.U8 desc[UR8][R26.64], R24 ;  /* 0x000000181a002986 */ /* 0x0007e2000c101108 */
[----:B------:R-:W-:Y:S01]  /*1f3b0*/  ISETP.LT.AND P2, PT, R0, UR11, !P0 ;  /* 0x0000000b00007c0c */ /* 0x000fe2000c741270 */
[----:B------:R-:W0:Y:S01]  /*1f3c0*/  LDCU UR11, c[0x0][0x39c] ;  /* 0x00007380ff0b77ac */ /* 0x000e220008000800 */
[C---:B----4-:R-:W-:Y:S01]  /*1f3d0*/  VIADD R0, R25.reuse, UR6 ;  /* 0x0000000619007c36 */ /* 0x050fe20008000000 */
[----:B------:R-:W-:Y:S01]  /*1f3e0*/  ISETP.LT.AND P3, PT, R28, UR13, !P0 ;  /* 0x0000000d1c007c0c */ /* 0x000fe2000c761270 */
[----:B------:R-:W4:Y:S01]  /*1f3f0*/  LDCU UR6, c[0x0][0x3b8] ;  /* 0x00007700ff0677ac */ /* 0x000f220008000800 */
[----:B---3--:R-:W-:-:S02]  /*1f400*/  IADD3 R24, P6, PT, R25, R2, RZ ;  /* 0x0000000219187210 */ /* 0x008fc40007fde0ff */
[----:B------:R-:W-:Y:S01]  /*1f410*/  PRMT R27, R16, 0x7771, RZ ;  /* 0x00007771101b7816 */ /* 0x000fe200000000ff */
[----:B------:R-:W-:Y:S01]  /*1f420*/  VIADD R28, R29, 0x16 ;  /* 0x000000161d1c7836 */ /* 0x000fe20000000000 */
[----:B------:R-:W-:Y:S01]  /*1f430*/  LEA.HI.X.SX32 R25, R25, R3, 0x1, P6 ;  /* 0x0000000319197211 */ /* 0x000fe200030f0eff */
[----:B------:R-:W3:Y:S01]  /*1f440*/  LDCU UR13, c[0x0][0x39c] ;  /* 0x00007380ff0d77ac */ /* 0x000ee20008000800 */
        /* <DEDUP_REMOVED lines=11> */
[----:B-1----:R-:W-:Y:S01]  /*1f500*/  ISETP.LT.AND P5, PT, R28, UR12, !P0 ;  /* 0x0000000c1c007c0c */ /* 0x002fe2000c7a1270 */
[----:B------:R-:W1:Y:S01]  /*1f510*/  LDCU UR10, c[0x0][0x3b8] ;  /* 0x00007700ff0a77ac */ /* 0x000e620008000800 */
[----:B---3--:R-:W-:-:S02]  /*1f520*/  IADD3 R24, P6, PT, R25, R2, RZ ;  /* 0x0000000219187210 */ /* 0x008fc40007fde0ff */
[----:B------:R-:W-:Y:S01]  /*1f530*/  PRMT R27, R17, 0x7771, RZ ;  /* 0x00007771111b7816 */ /* 0x000fe200000000ff */
[----:B------:R-:W-:Y:S01]  /*1f540*/  VIADD R28, R29, 0x18 ;  /* 0x000000181d1c7836 */ /* 0x000fe20000000000 */
[----:B------:R-:W-:Y:S01]  /*1f550*/  LEA.HI.X.SX32 R25, R25, R3, 0x1, P6 ;  /* 0x0000000319197211 */ /* 0x000fe200030f0eff */
[----:B------:R-:W2:Y:S01]  /*1f560*/  LDCU UR12, c[0x0][0x39c] ;  /* 0x00007380ff0c77ac */ /* 0x000ea20008000800 */
        /* <DEDUP_REMOVED lines=10> */
[C---:B----4-:R-:W-:Y:S01]  /*1f610*/  VIADD R0, R25.reuse, UR6 ;  /* 0x0000000619007c36 */ /* 0x050fe20008000000 */
[----:B------:R-:W-:Y:S01]  /*1f620*/  ISETP.LT.AND P1, PT, R28, UR13, !P0 ;  /* 0x0000000d1c007c0c */ /* 0x000fe2000c721270 */
        /* <DEDUP_REMOVED lines=16> */
[C---:B------:R-:W-:Y:S01]  /*1f730*/  VIADD R0, R25.reuse, UR10 ;  /* 0x0000000a19007c36 */ /* 0x040fe20008000000 */
        /* <DEDUP_REMOVED lines=56> */
[----:B------:R-:W0:Y:S01]  /*1fac0*/  LDCU UR6, c[0x0][0x3b8] ;  /* 0x00007700ff0677ac */ /* 0x000e220008000800 */
[----:B-1----:R-:W-:-:S02]  /*1fad0*/  IADD3 R24, P6, PT, R25, R2, RZ ;  /* 0x0000000219187210 */ /* 0x002fc40007fde0ff */
[----:B------:R-:W-:Y:S02]  /*1fae0*/  PRMT R27, R13, 0x7771, RZ ;  /* 0x000077710d1b7816 */ /* 0x000fe400000000ff */
[----:B------:R-:W-:Y:S02]  /*1faf0*/  LEA.HI.X.SX32 R25, R25, R3, 0x1, P6 ;  /* 0x0000000319197211 */ /* 0x000fe400030f0eff */
[----:B------:R-:W-:-:S03]  /*1fb00*/  IADD3 R26, P6, PT, R0, R2, RZ ;  /* 0x00000002001a7210 */ /* 0x000fc60007fde0ff */
[----:B------:R1:W-:Y:S02]  /*1fb10*/  @P1 STG.E.U8 desc[UR8][R24.64], R27 ;  /* 0x0000001b18001986 */ /* 0x0003e4000c101108 */
[C---:B-1----:R-:W-:Y:S01]  /*1fb20*/  LEA.HI.X.SX32 R27, R0.reuse, R3, 0x1, P6 ;  /* 0x00000003001b7211 */ /* 0x042fe200030f0eff */
[----:B------:R-:W-:Y:S01]  /*1fb30*/  VIADD R25, R0, UR5 ;  /* 0x0000000500197c36 */ /* 0x000fe20008000000 */
[----:B------:R-:W-:Y:S01]  /*1fb40*/  PRMT R24, R12, 0x7770, RZ ;  /* 0x000077700c187816 */ /* 0x000fe200000000ff */
[----:B------:R-:W-:Y:S01]  /*1fb50*/  VIADD R0, R29, 0x23 ;  /* 0x000000231d007836 */ /* 0x000fe20000000000 */
[----:B------:R-:W1:Y:S03]  /*1fb60*/  LDCU UR5, c[0x0][0x3b8] ;  /* 0x00007700ff0577ac */ /* 0x000e660008000800 */
[----:B------:R2:W-:Y:S01]  /*1fb70*/  @P3 STG.E.U8 desc[UR8][R26.64], R24 ;  /* 0x000000181a003986 */ /* 0x0005e2000c101108 */
[----:B0-----:R-:W-:Y:S01]  /*1fb80*/  ISETP.LT.AND P3, PT, R0, UR11, !P0 ;  /* 0x0000000b00007c0c */ /* 0x001fe2000c761270 */
[----:B------:R-:W0:Y:S01]  /*1fb90*/  LDCU UR11, c[0x0][0x39c] ;  /* 0x00007380ff0b77ac */ /* 0x000e220008000800 */
[----:B------:R-:W-:-:S02]  /*1fba0*/  VIADD R0, R25, UR10 ;  /* 0x0000000a19007c36 */ /* 0x000fc40008000000 */
[----:B------:R-:W-:Y:S01]  /*1fbb0*/  VIADD R28, R29, 0x22 ;  /* 0x000000221d1c7836 */ /* 0x000fe20000000000 */
[----:B------:R-:W0:Y:S01]  /*1fbc0*/  LDCU UR10, c[0x0][0x3b8] ;  /* 0x00007700ff0a77ac */ /* 0x000e220008000800 */
[CC--:B--2---:R-:W-:Y:S02]  /*1fbd0*/  IADD3 R24, P6, PT, R25.reuse, R2.reuse, RZ ;  /* 0x0000000219187210 */ /* 0x0c4fe40007fde0ff */
[----:B------:R-:W-:Y:S02]  /*1fbe0*/  PRMT R27, R12, 0x7771, RZ ;  /* 0x000077710c1b7816 */ /* 0x000fe400000000ff */
[----:B------:R-:W-:Y:S02]  /*1fbf0*/  LEA.HI.X.SX32 R25, R25, R3, 0x1, P6 ;  /* 0x0000000319197211 */ /* 0x000fe400030f0eff */
[----:B------:R-:W-:-:S03]  /*1fc00*/  IADD3 R26, P6, PT, R0, R2, RZ ;  /* 0x00000002001a7210 */ /* 0x000fc60007fde0ff */
[----:B------:R2:W-:Y:S01]  /*1fc10*/  @P2 STG.E.U8 desc[UR8][R24.64], R27 ;  /* 0x0000001b18002986 */ /* 0x0005e2000c101108 */
[----:B------:R-:W-:Y:S01]  /*1fc20*/  ISETP.LT.AND P1, PT, R28, UR12, !P0 ;  /* 0x0000000c1c007c0c */ /* 0x000fe2000c721270 */
[C---:B------:R-:W-:Y:S01]  /*1fc30*/  VIADD R28, R29.reuse, 0x24 ;  /* 0x000000241d1c7836 */ /* 0x040fe20000000000 */
[----:B------:R-:W1:Y:S01]  /*1fc40*/  LDCU UR12, c[0x0][0x39c] ;  /* 0x00007380ff0c77ac */ /* 0x000e620008000800 */
[C---:B--2---:R-:W-:Y:S01]  /*1fc50*/  LEA.HI.X.SX32 R27, R0.reuse, R3, 0x1, P6 ;  /* 0x00000003001b7211 */ /* 0x044fe200030f0eff */
[----:B---3--:R-:W-:Y:S01]  /*1fc60*/  VIADD R0, R0, UR4 ;  /* 0x0000000400007c36 */ /* 0x008fe20008000000 */
[----:B------:R-:W-:Y:S01]  /*1fc70*/  PRMT R24, R20, 0x7772, RZ ;  /* 0x0000777214187816 */ /* 0x000fe200000000ff */
[----:B------:R-:W-:Y:S01]  /*1fc80*/  VIADD R25, R29, 0x25 ;  /* 0x000000251d197836 */ /* 0x000fe20000000000 */
[----:B----4-:R-:W-:Y:S01]  /*1fc90*/  ISETP.LT.AND P2, PT, R28, UR13, !P0 ;  /* 0x0000000d1c007c0c */ /* 0x010fe2000c741270 */
[----:B------:R-:W2:Y:S02]  /*1fca0*/  LDCU UR4, c[0x0][0x3b8] ;  /* 0x00007700ff0477ac */ /* 0x000ea40008000800 */
[----:B------:R3:W-:Y:S01]  /*1fcb0*/  @P5 STG.E.U8 desc[UR8][R26.64], R24 ;  /* 0x000000181a005986 */ /* 0x0007e2000c101108 */
[----:B0-----:R-:W-:Y:S01]  /*1fcc0*/  ISETP.LT.AND P5, PT, R25, UR11, !P0 ;  /* 0x0000000b19007c0c */ /* 0x001fe2000c7a1270 */
[C---:B------:R-:W-:Y:S01]  /*1fcd0*/  VIADD R28, R0.reuse, UR6 ;  /* 0x00000006001c7c36 */ /* 0x040fe20008000000 */
[----:B------:R-:W0:Y:S01]  /*1fce0*/  LDCU UR11, c[0x0][0x39c] ;  /* 0x00007380ff0b77ac */ /* 0x000e220008000800 */
[----:B------:R-:W4:Y:S01]  /*1fcf0*/  LDCU UR13, c[0x0][0x39c] ;  /* 0x00007380ff0d77ac */ /* 0x000f220008000800 */
[----:B------:R-:W0:Y:S01]  /*1fd00*/  LDCU UR6, c[0x0][0x3b8] ;  /* 0x00007700ff0677ac */ /* 0x000e220008000800 */
[----:B---3--:R-:W-:-:S04]  /*1fd10*/  IADD3 R24, P6, PT, R0, R2, RZ ;  /* 0x0000000200187210 */ /* 0x008fc80007fde0ff */
[-C--:B------:R-:W-:Y:S02]  /*1fd20*/  LEA.HI.X.SX32 R25, R0, R3.reuse, 0x1, P6 ;  /* 0x0000000300197211 */ /* 0x080fe400030f0eff */
[----:B------:R-:W-:Y:S02]  /*1fd30*/  PRMT R0, R20, 0x7773, RZ ;  /* 0x0000777314007816 */ /* 0x000fe400000000ff */
[CC--:B------:R-:W-:Y:S01]  /*1fd40*/  IADD3 R26, P6, PT, R28.reuse, R2.reuse, RZ ;  /* 0x000000021c1a7210 */ /* 0x0c0fe20007fde0ff */
[----:B------:R-:W-:Y:S02]  /*1fd50*/  VIADD R20, R29, 0x26 ;  /* 0x000000261d147836 */ /* 0x000fe40000000000 */
[----:B------:R3:W-:Y:S01]  /*1fd60*/  @P4 STG.E.U8 desc[UR8][R24.64], R0 ;  /* 0x0000000018004986 */ /* 0x0007e2000c101108 */
[-C--:B------:R-:W-:Y:S02]  /*1fd70*/  LEA.HI.X.SX32 R27, R28, R3.reuse, 0x1, P6 ;  /* 0x000000031c1b7211 */ /* 0x080fe400030f0eff */
[----:B-1----:R-:W-:Y:S01]  /*1fd80*/  ISETP.LT.AND P4, PT, R20, UR12, !P0 ;  /* 0x0000000c14007c0c */ /* 0x002fe2000c781270 */
[----:B------:R-:W1:Y:S01]  /*1fd90*/  LDCU UR12, c[0x0][0x39c] ;  /* 0x00007380ff0c77ac */ /* 0x000e620008000800 */
[----:B---3--:R-:W-:Y:S01]  /*1fda0*/  VIADD R0, R28, UR5 ;  /* 0x000000051c007c36 */ /* 0x008fe20008000000 */
[----:B------:R-:W-:Y:S01]  /*1fdb0*/  PRMT R24, R21, 0x7772, RZ ;  /* 0x0000777215187816 */ /* 0x000fe200000000ff */
[----:B------:R-:W-:Y:S01]  /*1fdc0*/  IMAD.MOV.U32 R28, RZ, RZ, R29 ;  /* 0x000000ffff1c7224 */ /* 0x000fe200078e001d */
[----:B------:R-:W3:Y:S03]  /*1fdd0*/  LDCU UR5, c[0x0][0x3b8] ;  /* 0x00007700ff0577ac */ /* 0x000ee60008000800 */
[----:B------:R-:W-:Y:S01]  /*1fde0*/  VIADD R20, R28, 0x27 ;  /* 0x000000271c147836 */ /* 0x000fe20000000000 */
[----:B------:R1:W-:Y:S04]  /*1fdf0*/  @P1 STG.E.U8 desc[UR8][R26.64], R24 ;  /* 0x000000181a001986 */ /* 0x0003e8000c101108 */
[----:B0-----:R-:W-:Y:S01]  /*1fe00*/  ISETP.LT.AND P1, PT, R20, UR11, !P0 ;  /* 0x0000000b14007c0c */ /* 0x001fe2000c721270 */
[----:B------:R-:W0:Y:S01]  /*1fe10*/  LDCU UR11, c[0x0][0x39c] ;  /* 0x00007380ff0b77ac */ /* 0x000e220008000800 */
[C---:B-1----:R-:W-:Y:S01]  /*1fe20*/  IADD3 R24, P6, PT, R0.reuse, R2, RZ ;  /* 0x0000000200187210 */ /* 0x042fe20007fde0ff */
[C---:B------:R-:W-:Y:S01]  /*1fe30*/  VIADD R26, R0.reuse, UR10 ;  /* 0x0000000a001a7c36 */ /* 0x040fe20008000000 */
[----:B------:R-:W1:Y:S02]  /*1fe40*/  LDCU UR10, c[0x0][0x3b8] ;  /* 0x00007700ff0a77ac */ /* 0x000e640008000800 */
[----:B------:R-:W-:-:S02]  /*1fe50*/  LEA.HI.X.SX32 R25, R0, R3, 0x1, P6 ;  /* 0x0000000300197211 */ /* 0x000fc400030f0eff */
[----:B------:R-:W-:Y:S01]  /*1fe60*/  PRMT R0, R21, 0x7773, RZ ;  /* 0x0000777315007816 */ /* 0x000fe200000000ff */
[----:B------:R-:W-:Y:S01]  /*1fe70*/  VIADD R21, R28, 0x28 ;  /* 0x000000281c157836 */ /* 0x000fe20000000000 */
[----:B------:R-:W-:-:S03]  /*1fe80*/  IADD3 R20, P6, PT, R26, R2, RZ ;  /* 0x000000021a147210 */ /* 0x000fc60007fde0ff */
[----:B------:R0:W-:Y:S01]  /*1fe90*/  @P3 STG.E.U8 desc[UR8][R24.64], R0 ;  /* 0x0000000018003986 */ /* 0x0001e2000c101108 */
[----:B----4-:R-:W-:Y:S01]  /*1fea0*/  ISETP.LT.AND P3, PT, R21, UR13, !P0 ;  /* 0x0000000d15007c0c */ /* 0x010fe2000c761270 */
[----:B------:R-:W4:Y:S01]  /*1feb0*/  LDCU UR13, c[0x0][0x39c] ;  /* 0x00007380ff0d77ac */ /* 0x000f220008000800 */
[C---:B------:R-:W-:Y:S01]  /*1fec0*/  LEA.HI.X.SX32 R21, R26.reuse, R3, 0x1, P6 ;  /* 0x000000031a157211 */ /* 0x040fe200030f0eff */
[----:B--2---:R-:W-:Y:S01]  /*1fed0*/  VIADD R26, R26, UR4 ;  /* 0x000000041a1a7c36 */ /* 0x004fe20008000000 */
[----:B------:R-:W2:Y:S01]  /*1fee0*/  LDCU UR4, c[0x0][0x3b8] ;  /* 0x00007700ff0477ac */ /* 0x000ea20008000800 */
[----:B0-----:R-:W-:Y:S01]  /*1fef0*/  PRMT R24, R22, 0x7772, RZ ;  /* 0x0000777216187816 */ /* 0x001fe200000000ff */
[----:B------:R-:W-:-:S04]  /*1ff00*/  VIADD R0, R28, 0x29 ;  /* 0x000000291c007836 */ /* 0x000fc80000000000 */
[----:B------:R0:W-:Y:S01]  /*1ff10*/  @P2 STG.E.U8 desc[UR8][R20.64], R24 ;  /* 0x0000001814002986 */ /* 0x0001e2000c101108 */
[----:B------:R-:W-:Y:S01]  /*1ff20*/  ISETP.LT.AND P2, PT, R0, UR11, !P0 ;  /* 0x0000000b00007c0c */ /* 0x000fe2000c741270 */
[----:B------:R-:W1:Y:S01]  /*1ff30*/  LDCU UR11, c[0x0][0x39c] ;  /* 0x00007380ff0b77ac */ /* 0x000e620008000800 */
[----:B------:R-:W-:Y:S01]  /*1ff40*/  VIADD R0, R26, UR6 ;  /* 0x000000061a007c36 */ /* 0x000fe20008000000 */
[----:B------:R-:W-:Y:S01]  /*1ff50*/  PRMT R22, R22, 0x7773, RZ ;  /* 0x0000777316167816 */ /* 0x000fe200000000ff */
[----:B------:R-:W-:Y:S01]  /*1ff60*/  VIADD R25, R28, 0x2a ;  /* 0x0000002a1c197836 */ /* 0x000fe20000000000 */
[----:B------:R-:W1:Y:S01]  /*1ff70*/  LDCU UR6, c[0x0][0x3b8] ;  /* 0x00007700ff0677ac */ /* 0x000e620008000800 */
[----:B0-----:R-:W-:-:S04]  /*1ff80*/  IADD3 R20, P6, PT, R26, R2, RZ ;  /* 0x000000021a147210 */ /* 0x001fc80007fde0ff */
[----:B------:R-:W-:Y:S02]  /*1ff90*/  LEA.HI.X.SX32 R21, R26, R3, 0x1, P6 ;  /* 0x000000031a157211 */ /* 0x000fe400030f0eff */
[----:B------:R-:W-:-:S03]  /*1ffa0*/  IADD3 R24, P6, PT, R0, R2, RZ ;  /* 0x0000000200187210 */ /* 0x000fc60007fde0ff */
[----:B------:R0:W-:Y:S01]  /*1ffb0*/  @P5 STG.E.U8 desc[UR8][R20.64], R22 ;  /* 0x0000001614005986 */ /* 0x0001e2000c101108 */
[----:B------:R-:W-:Y:S01]  /*1ffc0*/  ISETP.LT.AND P5, PT, R25, UR12, !P0 ;  /* 0x0000000c19007c0c */ /* 0x000fe2000c7a1270 */
[----:B------:R-:W2:Y:S01]  /*1ffd0*/  LDCU UR12, c[0x0][0x39c] ;  /* 0x00007380ff0c77ac */ /* 0x000ea20008000800 */
[C---:B------:R-:W-:Y:S01]  /*1ffe0*/  LEA.HI.X.SX32 R25, R0.reuse, R3, 0x1, P6 ;  /* 0x0000000300197211 */ /* 0x040fe200030f0eff */
[----:B---3--:R-:W-:Y:S01]  /*1fff0*/  VIADD R0, R0, UR5 ;  /* 0x0000000500007c36 */ /* 0x008fe20008000000 */
[----:B------:R-:W3:Y:S01]  /*20000*/  LDCU UR5, c[0x0][0x3b8] ;  /* 0x00007700ff0577ac */ /* 0x000ee20008000800 */
[----:B0-----:R-:W-:Y:S01]  /*20010*/  PRMT R20, R23, 0x7772, RZ ;  /* 0x0000777217147816 */ /* 0x001fe200000000ff */
[----:B------:R-:W-:-:S04]  /*20020*/  VIADD R21, R28, 0x2b ;  /* 0x0000002b1c157836 */ /* 0x000fc80000000000 */
[----:B------:R0:W-:Y:S01]  /*20030*/  @P4 STG.E.U8 desc[UR8][R24.64], R20 ;  /* 0x0000001418004986 */ /* 0x0001e2000c101108 */
[----:B-1----:R-:W-:Y:S01]  /*20040*/  ISETP.LT.AND P4, PT, R21, UR11, !P0 ;  /* 0x0000000b15007c0c */ /* 0x002fe2000c781270 */
[----:B------:R-:W1:Y:S01]  /*20050*/  LDCU UR11, c[0x0][0x39c] ;  /* 0x00007380ff0b77ac */ /* 0x000e620008000800 */
[C---:B------:R-:W-:Y:S01]  /*20060*/  VIADD R22, R0.reuse, UR10 ;  /* 0x0000000a00167c36 */ /* 0x040fe20008000000 */
[----:B------:R-:W1:Y:S01]  /*20070*/  LDCU UR10, c[0x0][0x3b8] ;  /* 0x00007700ff0a77ac */ /* 0x000e620008000800 */
[----:B0-----:R-:W-:-:S04]  /*20080*/  IADD3 R20, P6, PT, R0, R2, RZ ;  /* 0x0000000200147210 */ /* 0x001fc80007fde0ff */
[----:B------:R-:W-:Y:S02]  /*20090*/  LEA.HI.X.SX32 R21, R0, R3, 0x1, P6 ;  /* 0x0000000300157211 */ /* 0x000fe400030f0eff */
[----:B------:R-:W-:Y:S02]  /*200a0*/  PRMT R0, R23, 0x7773, RZ ;  /* 0x0000777317007816 */ /* 0x000fe400000000ff */
[----:B------:R-:W-:-:S03]  /*200b0*/  IADD3 R24, P6, PT, R22, R2, RZ ;  /* 0x0000000216187210 */ /* 0x000fc60007fde0ff */
[----:B------:R0:W-:Y:S01]  /*200c0*/  @P1 STG.E.U8 desc[UR8][R20.64], R0 ;  /* 0x0000000014001986 */ /* 0x0001e2000c101108 */
[-C--:B------:R-:W-:Y:S01]  /*200d0*/  LEA.HI.X.SX32 R25, R22, R3.reuse, 0x1, P6 ;  /* 0x0000000316197211 */ /* 0x080fe200030f0eff */
[C---:B------:R-:W-:Y:S01]  /*200e0*/  VIADD R23, R28.reuse, 0x2c ;  /* 0x0000002c1c177836 */ /* 0x040fe20000000000 */
[----:B0-----:R-:W-:Y:S01]  /*200f0*/  PRMT R21, R11, 0x7772, RZ ;  /* 0x000077720b157816 */ /* 0x001fe200000000ff */
[----:B------:R-:W-:Y:S02]  /*20100*/  VIADD R20, R28, 0x2d ;  /* 0x0000002d1c147836 */ /* 0x000fe40000000000 */
[----:B--2---:R-:W-:Y:S01]  /*20110*/  VIADD R0, R22, UR4 ;  /* 0x0000000416007c36 */ /* 0x004fe20008000000 */
[----:B----4-:R-:W-:Y:S01]  /*20120*/  ISETP.LT.AND P1, PT, R23, UR13, !P0 ;  /* 0x0000000d17007c0c */ /* 0x010fe2000c721270 */
[----:B------:R0:W-:Y:S01]  /*20130*/  @P3 STG.E.U8 desc[UR8][R24.64], R21 ;  /* 0x0000001518003986 */ /* 0x0001e2000c101108 */
[----:B-1----:R-:W-:Y:S01]  /*20140*/  ISETP.LT.AND P3, PT, R20, UR11, !P0 ;  /* 0x0000000b14007c0c */ /* 0x002fe2000c761270 */
[----:B------:R-:W1:Y:S01]  /*20150*/  LDCU UR11, c[0x0][0x39c] ;  /* 0x00007380ff0b77ac */ /* 0x000e620008000800 */
[CC--:B------:R-:W-:Y:S01]  /*20160*/  IADD3 R22, P6, PT, R0.reuse, R2.reuse, RZ ;  /* 0x0000000200167210 */ /* 0x0c0fe20007fde0ff */
[----:B------:R-:W2:Y:S03]  /*20170*/  LDCU UR13, c[0x0][0x39c] ;  /* 0x00007380ff0d77ac */ /* 0x000ea60008000800 */
[CC--:B------:R-:W-:Y:S01]  /*20180*/  LEA.HI.X.SX32 R23, R0.reuse, R3.reuse, 0x1, P6 ;  /* 0x0000000300177211 */ /* 0x0c0fe200030f0eff */
[----:B------:R-:W4:Y:S01]  /*20190*/  LDCU UR4, c[0x0][0x3b8] ;  /* 0x00007700ff0477ac */ /* 0x000f220008000800 */
[----:B0-----:R-:W-:Y:S01]  /*201a0*/  VIADD R24, R0, UR6 ;  /* 0x0000000600187c36 */ /* 0x001fe20008000000 */
[----:B------:R-:W-:Y:S01]  /*201b0*/  PRMT R0, R11, 0x7773, RZ ;  /* 0x000077730b007816 */ /* 0x000fe200000000ff */
[----:B------:R-:W-:Y:S01]  /*201c0*/  VIADD R21, R28, 0x2e ;  /* 0x0000002e1c157836 */ /* 0x000fe20000000000 */
[----:B------:R-:W0:Y:S02]  /*201d0*/  LDCU UR6, c[0x0][0x3b8] ;  /* 0x00007700ff0677ac */ /* 0x000e240008000800 */
[C---:B------:R-:W-:Y:S01]  /*201e0*/  IADD3 R20, P6, PT, R24.reuse, R2, RZ ;  /* 0x0000000218147210 */ /* 0x040fe20007fde0ff */
[----:B------:R1:W-:Y:S01]  /*201f0*/  @P2 STG.E.U8 desc[UR8][R22.64], R0 ;  /* 0x0000000016002986 */ /* 0x0003e2000c101108 */
[----:B------:R-:W-:Y:S01]  /*20200*/  ISETP.LT.AND P2, PT, R21, UR12, !P0 ;  /* 0x0000000c15007c0c */ /* 0x000fe2000c741270 */
[----:B------:R-:W0:Y:S01]  /*20210*/  LDCU UR12, c[0x0][0x39c] ;  /* 0x00007380ff0c77ac */ /* 0x000e220008000800 */
[----:B------:R-:W-:-:S02]  /*20220*/  LEA.HI.X.SX32 R21, R24, R3, 0x1, P6 ;  /* 0x0000000318157211 */ /* 0x000fc400030f0eff */
[----:B-1----:R-:W-:Y:S01]  /*20230*/  PRMT R23, R10, 0x7772, RZ ;  /* 0x000077720a177816 */ /* 0x002fe200000000ff */
[----:B------:R-:W-:Y:S02]  /*20240*/  VIADD R22, R28, 0x2f ;  /* 0x0000002f1c167836 */ /* 0x000fe40000000000 */
[----:B---3--:R-:W-:Y:S01]  /*20250*/  VIADD R0, R24, UR5 ;  /* 0x0000000518007c36 */ /* 0x008fe20008000000 */
[----:B------:R-:W1:Y:S01]  /*20260*/  LDCU UR5, c[0x0][0x3b8] ;  /* 0x00007700ff0577ac */ /* 0x000e620008000800 */
[----:B------:R3:W-:Y:S01]  /*20270*/  @P5 STG.E.U8 desc[UR8][R20.64], R23 ;  /* 0x0000001714005986 */ /* 0x0007e2000c101108 */
[----:B------:R-:W-:Y:S01]  /*20280*/  ISETP.LT.AND P5, PT, R22, UR11, !P0 ;  /* 0x0000000b16007c0c */ /* 0x000fe2000c7a1270 */
[----:B------:R-:W0:Y:S01]  /*20290*/  LDCU UR11, c[0x0][0x39c] ;  /* 0x00007380ff0b77ac */ /* 0x000e220008000800 */
[C---:B------:R-:W-:Y:S01]  /*202a0*/  VIADD R24, R0.reuse, UR10 ;  /* 0x0000000a00187c36 */ /* 0x040fe20008000000 */
[----:B------:R-:W0:Y:S01]  /*202b0*/  LDCU UR10, c[0x0][0x3b8] ;  /* 0x00007700ff0a77ac */ /* 0x000e220008000800 */
[----:B---3--:R-:W-:Y:S01]  /*202c0*/  IADD3 R20, P6, PT, R0, R2, RZ ;  /* 0x0000000200147210 */ /* 0x008fe20007fde0ff */
[----:B------:R-:W-:-:S03]  /*202d0*/  VIADD R23, R28, 0x30 ;  /* 0x000000301c177836 */ /* 0x000fc60000000000 */
[----:B------:R-:W-:Y:S02]  /*202e0*/  LEA.HI.X.SX32 R21, R0, R3, 0x1, P6 ;  /* 0x0000000300157211 */ /* 0x000fe400030f0eff */
[----:B------:R-:W-:Y:S02]  /*202f0*/  PRMT R0, R10, 0x7773, RZ ;  /* 0x000077730a007816 */ /* 0x000fe400000000ff */
[----:B------:R-:W-:-:S03]  /*20300*/  IADD3 R22, P6, PT, R24, R2, RZ ;  /* 0x0000000218167210 */ /* 0x000fc60007fde0ff */
[----:B------:R3:W-:Y:S01]  /*20310*/  @P4 STG.E.U8 desc[UR8][R20.64], R0 ;  /* 0x0000000014004986 */ /* 0x0007e2000c101108 */
[----:B--2---:R-:W-:Y:S01]  /*20320*/  ISETP.LT.AND P4, PT, R23, UR13, !P0 ;  /* 0x0000000d17007c0c */ /* 0x004fe2000c781270 */
[----:B------:R-:W2:Y:S01]  /*20330*/  LDCU UR13, c[0x0][0x39c] ;  /* 0x00007380ff0d77ac */ /* 0x000ea20008000800 */
[C---:B------:R-:W-:Y:S02]  /*20340*/  LEA.HI.X.SX32 R23, R24.reuse, R3, 0x1, P6 ;  /* 0x0000000318177211 */ /* 0x040fe400030f0eff */
[----:B---3--:R-:W-:Y:S01]  /*20350*/  PRMT R20, R9, 0x7772, RZ ;  /* 0x0000777209147816 */ /* 0x008fe200000000ff */
[----:B----4-:R-:W-:Y:S01]  /*20360*/  VIADD R21, R24, UR4 ;  /* 0x0000000418157c36 */ /* 0x010fe20008000000 */
[----:B------:R-:W3:Y:S01]  /*20370*/  LDCU UR4, c[0x0][0x3b8] ;  /* 0x00007700ff0477ac */ /* 0x000ee20008000800 */
[----:B------:R-:W-:Y:S02]  /*20380*/  VIADD R0, R28, 0x31 ;  /* 0x000000311c007836 */ /* 0x000fe40000000000 */
[----:B------:R4:W-:Y:S03]  /*20390*/  @P1 STG.E.U8 desc[UR8][R22.64], R20 ;  /* 0x0000001416001986 */ /* 0x0009e6000c101108 */
[----:B0-----:R-:W-:Y:S01]  /*203a0*/  ISETP.LT.AND P1, PT, R0, UR11, !P0 ;  /* 0x0000000b00007c0c */ /* 0x001fe2000c721270 */
[----:B------:R-:W0:Y:S01]  /*203b0*/  LDCU UR11, c[0x0][0x39c] ;  /* 0x00007380ff0b77ac */ /* 0x000e220008000800 */
[----:B------:R-:W-:-:S02]  /*203c0*/  VIADD R0, R21, UR6 ;  /* 0x0000000615007c36 */ /* 0x000fc40008000000 */
[----:B------:R-:W-:Y:S01]  /*203d0*/  VIADD R24, R28, 0x32 ;  /* 0x000000321c187836 */ /* 0x000fe20000000000 */
[----:B------:R-:W0:Y:S01]  /*203e0*/  LDCU UR6, c[0x0][0x3b8] ;  /* 0x00007700ff0677ac */ /* 0x000e220008000800 */
[-C--:B----4-:R-:W-:Y:S02]  /*203f0*/  IADD3 R20, P6, PT, R21, R2.reuse, RZ ;  /* 0x0000000215147210 */ /* 0x090fe40007fde0ff */
[----:B------:R-:W-:Y:S02]  /*20400*/  PRMT R23, R9, 0x7773, RZ ;  /* 0x0000777309177816 */ /* 0x000fe400000000ff */
[----:B------:R-:W-:Y:S02]  /*20410*/  LEA.HI.X.SX32 R21, R21, R3, 0x1, P6 ;  /* 0x0000000315157211 */ /* 0x000fe400030f0eff */
[----:B------:R-:W-:-:S03]  /*20420*/  IADD3 R22, P6, PT, R0, R2, RZ ;  /* 0x0000000200167210 */ /* 0x000fc60007fde0ff */
[----:B------:R4:W-:Y:S02]  /*20430*/  @P3 STG.E.U8 desc[UR8][R20.64], R23 ;  /* 0x0000001714003986 */ /* 0x0009e4000c101108 */
[CC--:B----4-:R-:W-:Y:S01]  /*20440*/  LEA.HI.X.SX32 R23, R0.reuse, R3.reuse, 0x1, P6 ;  /* 0x0000000300177211 */ /* 0x0d0fe200030f0eff */
[----:B-1----:R-:W-:Y:S01]  /*20450*/  VIADD R0, R0, UR5 ;  /* 0x0000000500007c36 */ /* 0x002fe20008000000 */
[----:B------:R-:W-:Y:S01]  /*20460*/  PRMT R20, R8, 0x7772, RZ ;  /* 0x0000777208147816 */ /* 0x000fe200000000ff */
[----:B------:R-:W-:Y:S01]  /*20470*/  VIADD R21, R28, 0x33 ;  /* 0x000000331c157836 */ /* 0x000fe20000000000 */
[----:B------:R-:W-:Y:S01]  /*20480*/  ISETP.LT.AND P3, PT, R24, UR12, !P0 ;  /* 0x0000000c18007c0c */ /* 0x000fe2000c761270 */
[----:B------:R-:W1:Y:S02]  /*20490*/  LDCU UR12, c[0x0][0x39c] ;  /* 0x00007380ff0c77ac */ /* 0x000e640008000800 */
[----:B------:R4:W-:Y:S01]  /*204a0*/  @P2 STG.E.U8 desc[UR8][R22.64], R20 ;  /* 0x0000001416002986 */ /* 0x0009e2000c101108 */
[----:B0-----:R-:W-:Y:S01]  /*204b0*/  ISETP.LT.AND P2, PT, R21, UR11, !P0 ;  /* 0x0000000b15007c0c */ /* 0x001fe2000c741270 */
[----:B------:R-:W0:Y:S01]  /*204c0*/  LDCU UR11, c[0x0][0x39c] ;  /* 0x00007380ff0b77ac */ /* 0x000e220008000800 */
[----:B------:R-:W0:Y:S01]  /*204d0*/  LDCU UR5, c[0x0][0x3b8] ;  /* 0x00007700ff0577ac */ /* 0x000e220008000800 */
[C---:B----4-:R-:W-:Y:S01]  /*204e0*/  IADD3 R20, P6, PT, R0.reuse, R2, RZ ;  /* 0x0000000200147210 */ /* 0x050fe20007fde0ff */
[C---:B------:R-:W-:Y:S01]  /*204f0*/  VIADD R22, R0.reuse, UR10 ;  /* 0x0000000a00167c36 */ /* 0x040fe20008000000 */
[----:B------:R-:W4:Y:S02]  /*20500*/  LDCU UR10, c[0x0][0x3b8] ;  /* 0x00007700ff0a77ac */ /* 0x000f240008000800 */
[----:B------:R-:W-:-:S02]  /*20510*/  LEA.HI.X.SX32 R21, R0, R3, 0x1, P6 ;  /* 0x0000000300157211 */ /* 0x000fc400030f0eff */
[----:B------:R-:W-:Y:S02]  /*20520*/  PRMT R0, R8, 0x7773, RZ ;  /* 0x0000777308007816 */ /* 0x000fe400000000ff */
[----:B------:R-:W4:Y:S01]  /*20530*/  LDL.LU R8, [R1+0x50] ;  /* 0x0000500001087983 */ /* 0x000f220000300800 */
[----:B------:R-:W-:-:S03]  /*20540*/  IADD3 R24, P6, PT, R22, R2, RZ ;  /* 0x0000000216187210 */ /* 0x000fc60007fde0ff */
[----:B------:R0:W-:Y:S01]  /*20550*/  @P5 STG.E.U8 desc[UR8][R20.64], R0 ;  /* 0x0000000014005986 */ /* 0x0001e2000c101108 */
[-C--:B------:R-:W-:Y:S01]  /*20560*/  LEA.HI.X.SX32 R25, R22, R3.reuse, 0x1, P6 ;  /* 0x0000000316197211 */ /* 0x080fe200030f0eff */
[----:B------:R-:W-:Y:S02]  /*20570*/  VIADD R23, R28, 0x34 ;  /* 0x000000341c177836 */ /* 0x000fe40000000000 */
[----:B------:R-:W4:Y:S01]  /*20580*/  LDL.LU R9, [R1+0x54] ;  /* 0x0000540001097983 */ /* 0x000f220000300800 */
[----:B0-----:R-:W-:Y:S01]  /*20590*/  PRMT R20, R16, 0x7772, RZ ;  /* 0x0000777210147816 */ /* 0x001fe200000000ff */
[----:B------:R-:W-:Y:S02]  /*205a0*/  VIADD R21, R28, 0x35 ;  /* 0x000000351c157836 */ /* 0x000fe40000000000 */
[----:B---3--:R-:W-:Y:S01]  /*205b0*/  VIADD R0, R22, UR4 ;  /* 0x0000000416007c36 */ /* 0x008fe20008000000 */
[----:B--2---:R-:W-:Y:S01]  /*205c0*/  ISETP.LT.AND P5, PT, R23, UR13, !P0 ;  /* 0x0000000d17007c0c */ /* 0x004fe2000c7a1270 */
[----:B------:R0:W-:Y:S01]  /*205d0*/  @P4 STG.E.U8 desc[UR8][R24.64], R20 ;  /* 0x0000001418004986 */ /* 0x0001e2000c101108 */
[----:B------:R-:W-:Y:S01]  /*205e0*/  ISETP.LT.AND P4, PT, R21, UR11, !P0 ;  /* 0x0000000b15007c0c */ /* 0x000fe2000c781270 */
[----:B------:R-:W2:Y:S02]  /*205f0*/  LDCU UR11, c[0x0][0x39c] ;  /* 0x00007380ff0b77ac */ /* 0x000ea40008000800 */
[----:B------:R-:W3:Y:S01]  /*20600*/  LDL.LU R10, [R1+0x58] ;  /* 0x00005800010a7983 */ /* 0x000ee20000300800 */
[----:B------:R-:W1:Y:S03]  /*20610*/  LDCU UR13, c[0x0][0x39c] ;  /* 0x00007380ff0d77ac */ /* 0x000e660008000800 */
[----:B------:R-:W3:Y:S01]  /*20620*/  LDL.LU R11, [R1+0x60] ;  /* 0x00006000010b7983 */ /* 0x000ee20000300800 */
[----:B------:R-:W2:Y:S01]  /*20630*/  LDCU UR4, c[0x0][0x3b8] ;  /* 0x00007700ff0477ac */ /* 0x000ea20008000800 */
[C---:B0-----:R-:W-:Y:S01]  /*20640*/  IADD3 R20, P6, PT, R0.reuse, R2, RZ ;  /* 0x0000000200147210 */ /* 0x041fe20007fde0ff */
[C---:B------:R-:W-:Y:S01]  /*20650*/  VIADD R24, R0.reuse, UR6 ;  /* 0x0000000600187c36 */ /* 0x040fe20008000000 */
[----:B------:R-:W0:Y:S02]  /*20660*/  LDCU UR6, c[0x0][0x3b8] ;  /* 0x00007700ff0677ac */ /* 0x000e240008000800 */
[----:B------:R-:W-:-:S02]  /*20670*/  LEA.HI.X.SX32 R21, R0, R3, 0x1, P6 ;  /* 0x0000000300157211 */ /* 0x000fc400030f0eff */
[----:B------:R-:W-:Y:S01]  /*20680*/  PRMT R0, R16, 0x7773, RZ ;  /* 0x0000777310007816 */ /* 0x000fe200000000ff */
[----:B------:R-:W-:Y:S01]  /*20690*/  VIADD R16, R28, 0x36 ;  /* 0x000000361c107836 */ /* 0x000fe20000000000 */
[----:B------:R-:W-:-:S03]  /*206a0*/  IADD3 R22, P6, PT, R24, R2, RZ ;  /* 0x0000000218167210 */ /* 0x000fc60007fde0ff */
[----:B------:R0:W-:Y:S01]  /*206b0*/  @P1 STG.E.U8 desc[UR8][R20.64], R0 ;  /* 0x0000000014001986 */ /* 0x0001e2000c101108 */
[----:B-1----:R-:W-:Y:S01]  /*206c0*/  ISETP.LT.AND P1, PT, R16, UR12, !P0 ;  /* 0x0000000c10007c0c */ /* 0x002fe2000c721270 */
[----:B------:R-:W-:Y:S01]  /*206d0*/  VIADD R16, R28, 0x37 ;  /* 0x000000371c107836 */ /* 0x000fe20000000000 */
[CC--:B------:R-:W-:Y:S01]  /*206e0*/  LEA.HI.X.SX32 R23, R24.reuse, R3.reuse, 0x1, P6 ;  /* 0x0000000318177211 */ /* 0x0c0fe200030f0eff */
[----:B------:R-:W1:Y:S01]  /*206f0*/  LDCU UR12, c[0x0][0x39c] ;  /* 0x00007380ff0c77ac */ /* 0x000e620008000800 */
[----:B0-----:R-:W-:Y:S01]  /*20700*/  PRMT R20, R17, 0x7772, RZ ;  /* 0x0000777211147816 */ /* 0x001fe200000000ff */
[----:B------:R-:W-:Y:S01]  /*20710*/  VIADD R0, R24, UR5 ;  /* 0x0000000518007c36 */ /* 0x000fe20008000000 */
[----:B------:R-:W0:Y:S03]  /*20720*/  LDCU UR5, c[0x0][0x3b8] ;  /* 0x00007700ff0577ac */ /* 0x000e260008000800 */
[----:B------:R1:W-:Y:S01]  /*20730*/  @P3 STG.E.U8 desc[UR8][R22.64], R20 ;  /* 0x0000001416003986 */ /* 0x0003e2000c101108 */
[----:B--2---:R-:W-:Y:S01]  /*20740*/  ISETP.LT.AND P3, PT, R16, UR11, !P0 ;  /* 0x0000000b10007c0c */ /* 0x004fe2000c761270 */
[----:B------:R-:W2:Y:S01]  /*20750*/  LDCU UR11, c[0x0][0x39c] ;  /* 0x00007380ff0b77ac */ /* 0x000ea20008000800 */
[C---:B-1----:R-:W-:Y:S01]  /*20760*/  IADD3 R20, P6, PT, R0.reuse, R2, RZ ;  /* 0x0000000200147210 */ /* 0x042fe20007fde0ff */
[C---:B----4-:R-:W-:Y:S01]  /*20770*/  VIADD R22, R0.reuse, UR10 ;  /* 0x0000000a00167c36 */ /* 0x050fe20008000000 */
[----:B------:R-:W1:Y:S02]  /*20780*/  LDCU UR10, c[0x0][0x3b8] ;  /* 0x00007700ff0a77ac */ /* 0x000e640008000800 */
[----:B------:R-:W-:-:S02]  /*20790*/  LEA.HI.X.SX32 R21, R0, R3, 0x1, P6 ;  /* 0x0000000300157211 */ /* 0x000fc400030f0eff */
[----:B------:R-:W-:Y:S01]  /*207a0*/  PRMT R0, R17, 0x7773, RZ ;  /* 0x0000777311007816 */ /* 0x000fe200000000ff */
[----:B------:R-:W-:Y:S01]  /*207b0*/  VIADD R17, R28, 0x38 ;  /* 0x000000381c117836 */ /* 0x000fe20000000000 */
[----:B------:R-:W-:-:S03]  /*207c0*/  IADD3 R16, P6, PT, R22, R2, RZ ;  /* 0x0000000216107210 */ /* 0x000fc60007fde0ff */
[----:B------:R4:W-:Y:S01]  /*207d0*/  @P2 STG.E.U8 desc[UR8][R20.64], R0 ;  /* 0x0000000014002986 */ /* 0x0009e2000c101108 */
[----:B------:R-:W-:Y:S01]  /*207e0*/  ISETP.LT.AND P2, PT, R17, UR13, !P0 ;  /* 0x0000000d11007c0c */ /* 0x000fe2000c741270 */
[----:B------:R-:W0:Y:S01]  /*207f0*/  LDCU UR13, c[0x0][0x39c] ;  /* 0x00007380ff0d77ac */ /* 0x000e220008000800 */
[C---:B------:R-:W-:Y:S01]  /*20800*/  LEA.HI.X.SX32 R17, R22.reuse, R3, 0x1, P6 ;  /* 0x0000000316117211 */ /* 0x040fe200030f0eff */
[----:B------:R-:W-:Y:S01]  /*20810*/  VIADD R22, R22, UR4 ;  /* 0x0000000416167c36 */ /* 0x000fe20008000000 */
[----:B------:R-:W0:Y:S01]  /*20820*/  LDCU UR4, c[0x0][0x3b8] ;  /* 0x00007700ff0477ac */ /* 0x000e220008000800 */
[----:B----4-:R-:W-:Y:S01]  /*20830*/  PRMT R20, R18, 0x7772, RZ ;  /* 0x0000777212147816 */ /* 0x010fe200000000ff */
[----:B------:R-:W-:-:S04]  /*20840*/  VIADD R0, R28, 0x39 ;  /* 0x000000391c007836 */ /* 0x000fc80000000000 */
[----:B------:R4:W-:Y:S01]  /*20850*/  @P5 STG.E.U8 desc[UR8][R16.64], R20 ;  /* 0x0000001410005986 */ /* 0x0009e2000c101108 */
[----:B--2---:R-:W-:Y:S01]  /*20860*/  ISETP.LT.AND P5, PT, R0, UR11, !P0 ;  /* 0x0000000b00007c0c */ /* 0x004fe2000c7a1270 */
[----:B------:R-:W2:Y:S01]  /*20870*/  LDCU UR11, c[0x0][0x39c] ;  /* 0x00007380ff0b77ac */ /* 0x000ea20008000800 */
[----:B------:R-:W-:Y:S01]  /*20880*/  VIADD R0, R22, UR6 ;  /* 0x0000000616007c36 */ /* 0x000fe20008000000 */
[----:B------:R-:W-:Y:S01]  /*20890*/  PRMT R18, R18, 0x7773, RZ ;  /* 0x0000777312127816 */ /* 0x000fe200000000ff */
[----:B------:R-:W-:Y:S01]  /*208a0*/  VIADD R21, R28, 0x3a ;  /* 0x0000003a1c157836 */ /* 0x000fe20000000000 */
[----:B------:R-:W0:Y:S01]  /*208b0*/  LDCU UR6, c[0x0][0x3b8] ;  /* 0x00007700ff0677ac */ /* 0x000e220008000800 */
[----:B----4-:R-:W-:-:S04]  /*208c0*/  IADD3 R16, P6, PT, R22, R2, RZ ;  /* 0x0000000216107210 */ /* 0x010fc80007fde0ff */
[----:B------:R-:W-:Y:S02]  /*208d0*/  LEA.HI.X.SX32 R17, R22, R3, 0x1, P6 ;  /* 0x0000000316117211 */ /* 0x000fe400030f0eff */
[----:B------:R-:W-:-:S03]  /*208e0*/  IADD3 R20, P6, PT, R0, R2, RZ ;  /* 0x0000000200147210 */ /* 0x000fc60007fde0ff */
[----:B------:R4:W-:Y:S01]  /*208f0*/  @P4 STG.E.U8 desc[UR8][R16.64], R18 ;  /* 0x0000001210004986 */ /* 0x0009e2000c101108 */
[----:B------:R-:W-:Y:S01]  /*20900*/  ISETP.LT.AND P4, PT, R21, UR12, !P0 ;  /* 0x0000000c15007c0c */ /* 0x000fe2000c781270 */
[----:B------:R-:W1:Y:S01]  /*20910*/  LDCU UR12, c[0x0][0x39c] ;  /* 0x00007380ff0c77ac */ /* 0x000e620008000800 */
[C---:B------:R-:W-:Y:S01]  /*20920*/  LEA.HI.X.SX32 R21, R0.reuse, R3, 0x1, P6 ;  /* 0x0000000300157211 */ /* 0x040fe200030f0eff */
[----:B0-----:R-:W-:Y:S01]  /*20930*/  VIADD R0, R0, UR5 ;  /* 0x0000000500007c36 */ /* 0x001fe20008000000 */
[----:B------:R-:W0:Y:S01]  /*20940*/  LDCU UR5, c[0x0][0x3b8] ;  /* 0x00007700ff0577ac */ /* 0x000e220008000800 */
[----:B----4-:R-:W-:Y:S01]  /*20950*/  PRMT R16, R19, 0x7772, RZ ;  /* 0x0000777213107816 */ /* 0x010fe200000000ff */
[----:B------:R-:W-:-:S04]  /*20960*/  VIADD R17, R28, 0x3b ;  /* 0x0000003b1c117836 */ /* 0x000fc80000000000 */
[----:B------:R4:W-:Y:S01]  /*20970*/  @P1 STG.E.U8 desc[UR8][R20.64], R16 ;  /* 0x0000001014001986 */ /* 0x0009e2000c101108 */
[----:B--2---:R-:W-:Y:S01]  /*20980*/  ISETP.LT.AND P1, PT, R17, UR11, !P0 ;  /* 0x0000000b11007c0c */ /* 0x004fe2000c721270 */
[----:B------:R-:W2:Y:S01]  /*20990*/  LDCU UR11, c[0x0][0x39c] ;  /* 0x00007380ff0b77ac */ /* 0x000ea20008000800 */
[C---:B-1----:R-:W-:Y:S01]  /*209a0*/  VIADD R18, R0.reuse, UR10 ;  /* 0x0000000a00127c36 */ /* 0x042fe20008000000 */
[----:B------:R-:W1:Y:S01]  /*209b0*/  LDCU UR10, c[0x0][0x3b8] ;  /* 0x00007700ff0a77ac */ /* 0x000e620008000800 */
[----:B----4-:R-:W-:-:S04]  /*209c0*/  IADD3 R16, P6, PT, R0, R2, RZ ;  /* 0x0000000200107210 */ /* 0x010fc80007fde0ff */
[----:B------:R-:W-:Y:S02]  /*209d0*/  LEA.HI.X.SX32 R17, R0, R3, 0x1, P6 ;  /* 0x0000000300117211 */ /* 0x000fe400030f0eff */
[----:B------:R-:W-:Y:S02]  /*209e0*/  PRMT R0, R19, 0x7773, RZ ;  /* 0x0000777313007816 */ /* 0x000fe400000000ff */
[----:B------:R-:W-:-:S03]  /*209f0*/  IADD3 R20, P6, PT, R18, R2, RZ ;  /* 0x0000000212147210 */ /* 0x000fc60007fde0ff */
[----:B------:R4:W-:Y:S01]  /*20a00*/  @P3 STG.E.U8 desc[UR8][R16.64], R0 ;  /* 0x0000000010003986 */ /* 0x0009e2000c101108 */
[-C--:B------:R-:W-:Y:S01]  /*20a10*/  LEA.HI.X.SX32 R21, R18, R3.reuse, 0x1, P6 ;  /* 0x0000000312157211 */ /* 0x080fe200030f0eff */
[C---:B------:R-:W-:Y:S01]  /*20a20*/  VIADD R19, R28.reuse, 0x3c ;  /* 0x0000003c1c137836 */ /* 0x040fe20000000000 */
[----:B----4-:R-:W-:Y:S01]  /*20a30*/  PRMT R17, R15, 0x7772, RZ ;  /* 0x000077720f117816 */ /* 0x010fe200000000ff */
[----:B------:R-:W-:Y:S02]  /*20a40*/  VIADD R16, R28, 0x3d ;  /* 0x0000003d1c107836 */ /* 0x000fe40000000000 */
[----:B------:R-:W-:Y:S01]  /*20a50*/  VIADD R0, R18, UR4 ;  /* 0x0000000412007c36 */ /* 0x000fe20008000000 */
[----:B------:R-:W-:Y:S01]  /*20a60*/  ISETP.LT.AND P3, PT, R19, UR13, !P0 ;  /* 0x0000000d13007c0c */ /* 0x000fe2000c761270 */
[----:B------:R4:W-:Y:S01]  /*20a70*/  @P2 STG.E.U8 desc[UR8][R20.64], R17 ;  /* 0x0000001114002986 */ /* 0x0009e2000c101108 */
[----:B--2---:R-:W-:Y:S01]  /*20a80*/  ISETP.LT.AND P2, PT, R16, UR11, !P0 ;  /* 0x0000000b10007c0c */ /* 0x004fe2000c741270 */
[----:B------:R-:W2:Y:S01]  /*20a90*/  LDCU UR11, c[0x0][0x39c] ;  /* 0x00007380ff0b77ac */ /* 0x000ea20008000800 */
[CC--:B------:R-:W-:Y:S01]  /*20aa0*/  IADD3 R18, P6, PT, R0.reuse, R2.reuse, RZ ;  /* 0x0000000200127210 */ /* 0x0c0fe20007fde0ff */
[----:B------:R-:W0:Y:S03]  /*20ab0*/  LDCU UR13, c[0x0][0x39c] ;  /* 0x00007380ff0d77ac */ /* 0x000e260008000800 */
[CC--:B------:R-:W-:Y:S01]  /*20ac0*/  LEA.HI.X.SX32 R19, R0.reuse, R3.reuse, 0x1, P6 ;  /* 0x0000000300137211 */ /* 0x0c0fe200030f0eff */
[----:B------:R-:W0:Y:S01]  /*20ad0*/  LDCU UR4, c[0x0][0x3b8] ;  /* 0x00007700ff0477ac */ /* 0x000e220008000800 */
[----:B----4-:R-:W-:Y:S01]  /*20ae0*/  VIADD R20, R0, UR6 ;  /* 0x0000000600147c36 */ /* 0x010fe20008000000 */
[----:B------:R-:W-:Y:S01]  /*20af0*/  PRMT R0, R15, 0x7773, RZ ;  /* 0x000077730f007816 */ /* 0x000fe200000000ff */
[----:B------:R-:W-:Y:S01]  /*20b00*/  VIADD R17, R28, 0x3e ;  /* 0x0000003e1c117836 */ /* 0x000fe20000000000 */
[----:B------:R-:W4:Y:S02]  /*20b10*/  LDCU UR6, c[0x0][0x3b8] ;  /* 0x00007700ff0677ac */ /* 0x000f240008000800 */
[C---:B------:R-:W-:Y:S01]  /*20b20*/  IADD3 R16, P6, PT, R20.reuse, R2, RZ ;  /* 0x0000000214107210 */ /* 0x040fe20007fde0ff */
[----:B------:R0:W-:Y:S01]  /*20b30*/  @P5 STG.E.U8 desc[UR8][R18.64], R0 ;  /* 0x0000000012005986 */ /* 0x0001e2000c101108 */
[----:B------:R-:W-:Y:S01]  /*20b40*/  ISETP.LT.AND P5, PT, R17, UR12, !P0 ;  /* 0x0000000c11007c0c */ /* 0x000fe2000c7a1270 */
[----:B------:R-:W1:Y:S01]  /*20b50*/  LDCU UR12, c[0x0][0x39c] ;  /* 0x00007380ff0c77ac */ /* 0x000e620008000800 */
[----:B------:R-:W-:-:S02]  /*20b60*/  LEA.HI.X.SX32 R17, R20, R3, 0x1, P6 ;  /* 0x0000000314117211 */ /* 0x000fc400030f0eff */
[----:B0-----:R-:W-:Y:S01]  /*20b70*/  PRMT R19, R14, 0x7772, RZ ;  /* 0x000077720e137816 */ /* 0x001fe200000000ff */
[----:B------:R-:W-:Y:S02]  /*20b80*/  VIADD R18, R28, 0x3f ;  /* 0x0000003f1c127836 */ /* 0x000fe40000000000 */
[----:B------:R-:W-:Y:S01]  /*20b90*/  VIADD R0, R20, UR5 ;  /* 0x0000000514007c36 */ /* 0x000fe20008000000 */
[----:B------:R-:W0:Y:S01]  /*20ba0*/  LDCU UR5, c[0x0][0x3b8] ;  /* 0x00007700ff0577ac */ /* 0x000e220008000800 */
[----:B------:R0:W-:Y:S01]  /*20bb0*/  @P4 STG.E.U8 desc[UR8][R16.64], R19 ;  /* 0x0000001310004986 */ /* 0x0001e2000c101108 */
[----:B--2---:R-:W-:Y:S01]  /*20bc0*/  ISETP.LT.AND P4, PT, R18, UR11, !P0 ;  /* 0x0000000b12007c0c */ /* 0x004fe2000c781270 */
[----:B------:R-:W2:Y:S01]  /*20bd0*/  LDCU UR11, c[0x0][0x39c] ;  /* 0x00007380ff0b77ac */ /* 0x000ea20008000800 */
[C---:B-1----:R-:W-:Y:S01]  /*20be0*/  VIADD R20, R0.reuse, UR10 ;  /* 0x0000000a00147c36 */ /* 0x042fe20008000000 */
[----:B------:R-:W1:Y:S01]  /*20bf0*/  LDCU UR10, c[0x0][0x3b8] ;  /* 0x00007700ff0a77ac */ /* 0x000e620008000800 */
[----:B0-----:R-:W-:Y:S01]  /*20c00*/  IADD3 R16, P6, PT, R0, R2, RZ ;  /* 0x0000000200107210 */ /* 0x001fe20007fde0ff */
[----:B------:R-:W-:-:S03]  /*20c10*/  VIADD R19, R28, 0x40 ;  /* 0x000000401c137836 */ /* 0x000fc60000000000 */
[----:B------:R-:W-:Y:S02]  /*20c20*/  LEA.HI.X.SX32 R17, R0, R3, 0x1, P6 ;  /* 0x0000000300117211 */ /* 0x000fe400030f0eff */
[----:B------:R-:W-:Y:S02]  /*20c30*/  PRMT R0, R14, 0x7773, RZ ;  /* 0x000077730e007816 */ /* 0x000fe400000000ff */
[----:B------:R-:W-:-:S03]  /*20c40*/  IADD3 R18, P6, PT, R20, R2, RZ ;  /* 0x0000000214127210 */ /* 0x000fc60007fde0ff */
[----:B------:R0:W-:Y:S01]  /*20c50*/  @P1 STG.E.U8 desc[UR8][R16.64], R0 ;  /* 0x0000000010001986 */ /* 0x0001e2000c101108 */
[----:B------:R-:W-:Y:S01]  /*20c60*/  ISETP.LT.AND P1, PT, R19, UR13, !P0 ;  /* 0x0000000d13007c0c */ /* 0x000fe2000c721270 */
[----:B------:R-:W1:Y:S01]  /*20c70*/  LDCU UR13, c[0x0][0x39c] ;  /* 0x00007380ff0d77ac */ /* 0x000e620008000800 */
[C---:B------:R-:W-:Y:S02]  /*20c80*/  LEA.HI.X.SX32 R19, R20.reuse, R3, 0x1, P6 ;  /* 0x0000000314137211 */ /* 0x040fe400030f0eff */
[----:B0-----:R-:W-:Y:S01]  /*20c90*/  PRMT R16, R13, 0x7772, RZ ;  /* 0x000077720d107816 */ /* 0x001fe200000000ff */
[----:B------:R-:W-:Y:S01]  /*20ca0*/  VIADD R17, R20, UR4 ;  /* 0x0000000414117c36 */ /* 0x000fe20008000000 */
[----:B------:R-:W0:Y:S01]  /*20cb0*/  LDCU UR4, c[0x0][0x3b8] ;  /* 0x00007700ff0477ac */ /* 0x000e220008000800 */
[----:B------:R-:W-:Y:S02]  /*20cc0*/  VIADD R0, R28, 0x41 ;  /* 0x000000411c007836 */ /* 0x000fe40000000000 */
[----:B------:R1:W-:Y:S03]  /*20cd0*/  @P3 STG.E.U8 desc[UR8][R18.64], R16 ;  /* 0x0000001012003986 */ /* 0x0003e6000c101108 */
[----:B--2---:R-:W-:Y:S01]  /*20ce0*/  ISETP.LT.AND P3, PT, R0, UR11, !P0 ;  /* 0x0000000b00007c0c */ /* 0x004fe2000c761270 */
[----:B------:R-:W2:Y:S01]  /*20cf0*/  LDCU UR11, c[0x0][0x39c] ;  /* 0x00007380ff0b77ac */ /* 0x000ea20008000800 */
[----:B----4-:R-:W-:-:S02]  /*20d00*/  VIADD R0, R17, UR6 ;  /* 0x0000000611007c36 */ /* 0x010fc40008000000 */
[----:B------:R-:W-:Y:S01]  /*20d10*/  VIADD R20, R28, 0x42 ;  /* 0x000000421c147836 */ /* 0x000fe20000000000 */
[----:B------:R-:W4:Y:S01]  /*20d20*/  LDCU UR6, c[0x0][0x3b8] ;  /* 0x00007700ff0677ac */ /* 0x000f220008000800 */
[-C--:B-1----:R-:W-:Y:S02]  /*20d30*/  IADD3 R16, P6, PT, R17, R2.reuse, RZ ;  /* 0x0000000211107210 */ /* 0x082fe40007fde0ff */
[----:B------:R-:W-:Y:S02]  /*20d40*/  PRMT R19, R13, 0x7773, RZ ;  /* 0x000077730d137816 */ /* 0x000fe400000000ff */
[----:B------:R-:W-:Y:S02]  /*20d50*/  LEA.HI.X.SX32 R17, R17, R3, 0x1, P6 ;  /* 0x0000000311117211 */ /* 0x000fe400030f0eff */
[----:B------:R-:W-:-:S03]  /*20d60*/  IADD3 R18, P6, PT, R0, R2, RZ ;  /* 0x0000000200127210 */ /* 0x000fc60007fde0ff */
[----:B------:R1:W-:Y:S02]  /*20d70*/  @P2 STG.E.U8 desc[UR8][R16.64], R19 ;  /* 0x0000001310002986 */ /* 0x0003e4000c101108 */
[CC--:B-1----:R-:W-:Y:S01]  /*20d80*/  LEA.HI.X.SX32 R19, R0.reuse, R3.reuse, 0x1, P6 ;  /* 0x0000000300137211 */ /* 0x0c2fe200030f0eff */
[----:B------:R-:W-:Y:S01]  /*20d90*/  VIADD R0, R0, UR5 ;  /* 0x0000000500007c36 */ /* 0x000fe20008000000 */
[----:B------:R-:W-:Y:S01]  /*20da0*/  PRMT R16, R12, 0x7772, RZ ;  /* 0x000077720c107816 */ /* 0x000fe200000000ff */
[----:B------:R-:W-:Y:S01]  /*20db0*/  VIADD R17, R28, 0x43 ;  /* 0x000000431c117836 */ /* 0x000fe20000000000 */
[----:B------:R-:W-:Y:S01]  /*20dc0*/  ISETP.LT.AND P2, PT, R20, UR12, !P0 ;  /* 0x0000000c14007c0c */ /* 0x000fe2000c741270 */
[----:B------:R-:W1:Y:S02]  /*20dd0*/  LDCU UR5, c[0x0][0x3b8] ;  /* 0x00007700ff0577ac */ /* 0x000e640008000800 */
[----:B------:R0:W-:Y:S01]  /*20de0*/  @P5 STG.E.U8 desc[UR8][R18.64], R16 ;  /* 0x0000001012005986 */ /* 0x0001e2000c101108 */
[----:B--2---:R-:W-:Y:S01]  /*20df0*/  ISETP.LT.AND P5, PT, R17, UR11, !P0 ;  /* 0x0000000b11007c0c */ /* 0x004fe2000c7a1270 */
[----:B------:R-:W2:Y:S01]  /*20e00*/  LDCU UR11, c[0x0][0x39c] ;  /* 0x00007380ff0b77ac */ /* 0x000ea20008000800 */
[----:B------:R-:W1:Y:S01]  /*20e10*/  LDCU UR12, c[0x0][0x39c] ;  /* 0x00007380ff0c77ac */ /* 0x000e620008000800 */
[C---:B0-----:R-:W-:Y:S01]  /*20e20*/  IADD3 R16, P6, PT, R0.reuse, R2, RZ ;  /* 0x0000000200107210 */ /* 0x041fe20007fde0ff */
[C---:B------:R-:W-:Y:S01]  /*20e30*/  VIADD R18, R0.reuse, UR10 ;  /* 0x0000000a00127c36 */ /* 0x040fe20008000000 */
[----:B------:R-:W0:Y:S02]  /*20e40*/  LDCU UR10, c[0x0][0x3b8] ;  /* 0x00007700ff0a77ac */ /* 0x000e240008000800 */
[----:B------:R-:W-:-:S02]  /*20e50*/  LEA.HI.X.SX32 R17, R0, R3, 0x1, P6 ;  /* 0x0000000300117211 */ /* 0x000fc400030f0eff */
[----:B------:R-:W-:Y:S02]  /*20e60*/  PRMT R0, R12, 0x7773, RZ ;  /* 0x000077730c007816 */ /* 0x000fe400000000ff */
[----:B------:R-:W3:Y:S01]  /*20e70*/  LDL.LU R12, [R1+0x64] ;  /* 0x00006400010c7983 */ /* 0x000ee20000300800 */
[----:B------:R-:W-:-:S03]  /*20e80*/  IADD3 R20, P6, PT, R18, R2, RZ ;  /* 0x0000000212147210 */ /* 0x000fc60007fde0ff */
[----:B------:R-:W3:Y:S01]  /*20e90*/  LDL.LU R13, [R1+0x68] ;  /* 0x00006800010d7983 */ /* 0x000ee20000300800 */
[----:B------:R-:W-:-:S03]  /*20ea0*/  LEA.HI.X.SX32 R21, R18, R3, 0x1, P6 ;  /* 0x0000000312157211 */ /* 0x000fc600030f0eff */
[----:B------:R-:W3:Y:S04]  /*20eb0*/  LDL.LU R14, [R1+0x6c] ;  /* 0x00006c00010e7983 */ /* 0x000ee80000300800 */
[----:B------:R-:W3:Y:S04]  /*20ec0*/  LDL.LU R15, [R1+0x70] ;  /* 0x00007000010f7983 */ /* 0x000ee80000300800 */
[----:B------:R-:W3:Y:S04]  /*20ed0*/  LDL.LU R22, [R1+0x74] ;  /* 0x0000740001167983 */ /* 0x000ee80000300800 */
[----:B------:R0:W-:Y:S04]  /*20ee0*/  @P4 STG.E.U8 desc[UR8][R16.64], R0 ;  /* 0x0000000010004986 */ /* 0x0001e8000c101108 */
[----:B------:R-:W3:Y:S04]  /*20ef0*/  LDL.LU R23, [R1+0x78] ;  /* 0x0000780001177983 */ /* 0x000ee80000300800 */
[----:B------:R-:W3:Y:S01]  /*20f00*/  LDL.LU R24, [R1+0x7c] ;  /* 0x00007c0001187983 */ /* 0x000ee20000300800 */
[----:B0-----:R-:W-:-:S03]  /*20f10*/  PRMT R16, R8, 0x7770, RZ ;  /* 0x0000777008107816 */ /* 0x001fc600000000ff */
[----:B------:R-:W3:Y:S04]  /*20f20*/  LDL.LU R25, [R1+0x80] ;  /* 0x0000800001197983 */ /* 0x000ee80000300800 */
[----:B------:R-:W3:Y:S04]  /*20f30*/  LDL.LU R26, [R1+0x84] ;  /* 0x00008400011a7983 */ /* 0x000ee80000300800 */
[----:B------:R-:W3:Y:S04]  /*20f40*/  LDL.LU R27, [R1+0x88] ;  /* 0x00008800011b7983 */ /* 0x000ee80000300800 */
[----:B------:R-:W3:Y:S04]  /*20f50*/  LDL.LU R29, [R1+0x8c] ;  /* 0x00008c00011d7983 */ /* 0x000ee80000300800 */
[----:B------:R0:W-:Y:S04]  /*20f60*/  @P1 STG.E.U8 desc[UR8][R20.64], R16 ;  /* 0x0000001014001986 */ /* 0x0001e8000c101108 */
[----:B0-----:R-:W3:Y:S01]  /*20f70*/  LDL.LU R21, [R1+0x5c] ;  /* 0x00005c0001157983 */ /* 0x001ee20000300800 */
[----:B------:R-:W-:-:S02]  /*20f80*/  VIADD R0, R28, 0x45 ;  /* 0x000000451c007836 */ /* 0x000fc40000000000 */
[----:B------:R-:W-:Y:S01]  /*20f90*/  VIADD R18, R18, UR4 ;  /* 0x0000000412127c36 */ /* 0x000fe20008000000 */
[----:B------:R-:W0:Y:S01]  /*20fa0*/  LDCU UR4, c[0x0][0x3b8] ;  /* 0x00007700ff0477ac */ /* 0x000e220008000800 */
[----:B------:R-:W-:Y:S01]  /*20fb0*/  VIADD R19, R28, 0x44 ;  /* 0x000000441c137836 */ /* 0x000fe20000000000 */
[----:B--2---:R-:W-:Y:S01]  /*20fc0*/  ISETP.LT.AND P1, PT, R0, UR11, !P0 ;  /* 0x0000000b00007c0c */ /* 0x004fe2000c721270 */
[----:B------:R-:W2:Y:S01]  /*20fd0*/  LDCU UR11, c[0x0][0x39c] ;  /* 0x00007380ff0b77ac */ /* 0x000ea20008000800 */
[CC--:B------:R-:W-:Y:S01]  /*20fe0*/  IADD3 R16, P6, PT, R18.reuse, R2.reuse, RZ ;  /* 0x0000000212107210 */ /* 0x0c0fe20007fde0ff */
[C---:B----4-:R-:W-:Y:S01]  /*20ff0*/  VIADD R0, R18.reuse, UR6 ;  /* 0x0000000612007c36 */ /* 0x050fe20008000000 */
[----:B------:R-:W-:Y:S01]  /*21000*/  ISETP.LT.AND P4, PT, R19, UR13, !P0 ;  /* 0x0000000d13007c0c */ /* 0x000fe2000c781270 */
[----:B------:R-:W4:Y:S01]  /*21010*/  LDCU UR6, c[0x0][0x3b8] ;  /* 0x00007700ff0677ac */ /* 0x000f220008000800 */
[-C--:B------:R-:W-:Y:S02]  /*21020*/  LEA.HI.X.SX32 R17, R18, R3.reuse, 0x1, P6 ;  /* 0x0000000312117211 */ /* 0x080fe400030f0eff */
[----:B------:R-:W-:Y:S01]  /*21030*/  PRMT R19, R8, 0x7771, RZ ;  /* 0x0000777108137816 */ /* 0x000fe200000000ff */
[----:B------:R-:W-:Y:S01]  /*21040*/  VIADD R20, R28, 0x46 ;  /* 0x000000461c147836 */ /* 0x000fe20000000000 */
[CC--:B------:R-:W-:Y:S01]  /*21050*/  IADD3 R18, P6, PT, R0.reuse, R2.reuse, RZ ;  /* 0x0000000200127210 */ /* 0x0c0fe20007fde0ff */
[----:B------:R-:W0:Y:S02]  /*21060*/  LDCU UR13, c[0x0][0x39c] ;  /* 0x00007380ff0d77ac */ /* 0x000e240008000800 */
[----:B------:R1:W-:Y:S02]  /*21070*/  @P3 STG.E.U8 desc[UR8][R16.64], R19 ;  /* 0x0000001310003986 */ /* 0x0003e4000c101108 */
[C---:B-1----:R-:W-:Y:S01]  /*21080*/  LEA.HI.X.SX32 R19, R0.reuse, R3, 0x1, P6 ;  /* 0x0000000300137211 */ /* 0x042fe200030f0eff */
[----:B------:R-:W-:Y:S01]  /*21090*/  VIADD R17, R0, UR5 ;  /* 0x0000000500117c36 */ /* 0x000fe20008000000 */
[----:B------:R-:W-:Y:S01]  /*210a0*/  PRMT R16, R9, 0x7770, RZ ;  /* 0x0000777009107816 */ /* 0x000fe200000000ff */
[----:B------:R-:W-:Y:S01]  /*210b0*/  VIADD R0, R28, 0x47 ;  /* 0x000000471c007836 */ /* 0x000fe20000000000 */
[----:B------:R-:W1:Y:S03]  /*210c0*/  LDCU UR5, c[0x0][0x3b8] ;  /* 0x00007700ff0577ac */ /* 0x000e660008000800 */
[----:B------:R0:W-:Y:S01]  /*210d0*/  @P2 STG.E.U8 desc[UR8][R18.64], R16 ;  /* 0x0000001012002986 */ /* 0x0001e2000c101108 */
[----:B--2---:R-:W-:Y:S01]  /*210e0*/  ISETP.LT.AND P2, PT, R0, UR11, !P0 ;  /* 0x0000000b00007c0c */ /* 0x004fe2000c741270 */
[----:B------:R-:W2:Y:S01]  /*210f0*/  LDCU UR11, c[0x0][0x39c] ;  /* 0x00007380ff0b77ac */ /* 0x000ea20008000800 */
[C---:B------:R-:W-:Y:S01]  /*21100*/  VIADD R0, R17.reuse, UR10 ;  /* 0x0000000a11007c36 */ /* 0x040fe20008000000 */
[----:B------:R-:W-:Y:S01]  /*21110*/  ISETP.LT.AND P3, PT, R20, UR12, !P0 ;  /* 0x0000000c14007c0c */ /* 0x000fe2000c761270 */
[----:B------:R-:W1:Y:S01]  /*21120*/  LDCU UR10, c[0x0][0x3b8] ;  /* 0x00007700ff0a77ac */ /* 0x000e620008000800 */
[----:B0-----:R-:W-:-:S02]  /*21130*/  IADD3 R16, P6, PT, R17, R2, RZ ;  /* 0x0000000211107210 */ /* 0x001fc40007fde0ff */
[----:B------:R-:W-:Y:S01]  /*21140*/  PRMT R19, R9, 0x7771, RZ ;  /* 0x0000777109137816 */ /* 0x000fe200000000ff */
[----:B------:R-:W-:Y:S01]  /*21150*/  VIADD R20, R28, 0x48 ;  /* 0x000000481c147836 */ /* 0x000fe20000000000 */
[----:B------:R-:W-:Y:S01]  /*21160*/  LEA.HI.X.SX32 R17, R17, R3, 0x1, P6 ;  /* 0x0000000311117211 */ /* 0x000fe200030f0eff */
[----:B------:R-:W0:Y:S01]  /*21170*/  LDCU UR12, c[0x0][0x39c] ;  /* 0x00007380ff0c77ac */ /* 0x000e220008000800 */
[----:B------:R-:W-:-:S03]  /*21180*/  IADD3 R18, P6, PT, R0, R2, RZ ;  /* 0x0000000200127210 */ /* 0x000fc60007fde0ff */
[----:B------:R1:W-:Y:S02]  /*21190*/  @P5 STG.E.U8 desc[UR8][R16.64], R19 ;  /* 0x0000001310005986 */ /* 0x0003e4000c101108 */
[C---:B-1----:R-:W-:Y:S01]  /*211a0*/  LEA.HI.X.SX32 R19, R0.reuse, R3, 0x1, P6 ;  /* 0x0000000300137211 */ /* 0x042fe200030f0eff */
[----:B------:R-:W-:Y:S01]  /*211b0*/  VIADD R17, R0, UR4 ;  /* 0x0000000400117c36 */ /* 0x000fe20008000000 */
[----:B---3--:R-:W-:Y:S01]  /*211c0*/  PRMT R16, R10, 0x7770, RZ ;  /* 0x000077700a107816 */ /* 0x008fe200000000ff */
[----:B------:R-:W-:Y:S01]  /*211d0*/  VIADD R0, R28, 0x49 ;  /* 0x000000491c007836 */ /* 0x000fe20000000000 */
[----:B------:R-:W1:Y:S03]  /*211e0*/  LDCU UR4, c[0x0][0x3b8] ;  /* 0x00007700ff0477ac */ /* 0x000e660008000800 */
[----:B------:R3:W-:Y:S01]  /*211f0*/  @P4 STG.E.U8 desc[UR8][R18.64], R16 ;  /* 0x0000001012004986 */ /* 0x0007e2000c101108 */
[----:B--2---:R-:W-:Y:S01]  /*21200*/  ISETP.LT.AND P4, PT, R0, UR11, !P0 ;  /* 0x0000000b00007c0c */ /* 0x004fe2000c781270 */
[----:B------:R-:W2:Y:S01]  /*21210*/  LDCU UR11, c[0x0][0x39c] ;  /* 0x00007380ff0b77ac */ /* 0x000ea20008000800 */
        /* <DEDUP_REMOVED lines=12> */
[----:B------:R-:W0:Y:S01]  /*212e0*/  LDCU UR5, c[0x0][0x3b8] ;  /* 0x00007700ff0577ac */ /* 0x000e220008000800 */
[----:B------:R-:W-:Y:S01]  /*212f0*/  VIADD R0, R28, 0x4b ;  /* 0x0000004b1c007836 */ /* 0x000fe20000000000 */
[----:B------:R-:W-:Y:S01]  /*21300*/  ISETP.LT.AND P1, PT, R20, UR12, !P0 ;  /* 0x0000000c14007c0c */ /* 0x000fe2000c721270 */
[----:B------:R-:W-:Y:S01]  /*21310*/  VIADD R20, R28, 0x4c ;  /* 0x0000004c1c147836 */ /* 0x000fe20000000000 */
[----:B------:R-:W0:Y:S01]  /*21320*/  LDCU UR12, c[0x0][0x39c] ;  /* 0x00007380ff0c77ac */ /* 0x000e220008000800 */
[----:B------:R-:W-:-:S05]  /*21330*/  PRMT R16, R21, 0x7770, RZ ;  /* 0x0000777015107816 */ /* 0x000fca00000000ff */
[----:B------:R0:W-:Y:S01]  /*21340*/  @P3 STG.E.U8 desc[UR8][R18.64], R16 ;  /* 0x0000001012003986 */ /* 0x0001e2000c101108 */
[----:B--2---:R-:W-:Y:S01]  /*21350*/  ISETP.LT.AND P3, PT, R0, UR11, !P0 ;  /* 0x0000000b00007c0c */ /* 0x004fe2000c761270 */
[----:B------:R-:W2:Y:S01]  /*21360*/  LDCU UR11, c[0x0][0x39c] ;  /* 0x00007380ff0b77ac */ /* 0x000ea20008000800 */
[C---:B------:R-:W-:Y:S01]  /*21370*/  VIADD R0, R17.reuse, UR10 ;  /* 0x0000000a11007c36 */ /* 0x040fe20008000000 */
[----:B------:R-:W1:Y:S01]  /*21380*/  LDCU UR10, c[0x0][0x3b8] ;  /* 0x00007700ff0a77ac */ /* 0x000e620008000800 */
[-C--:B0-----:R-:W-:Y:S02]  /*21390*/  IADD3 R16, P6, PT, R17, R2.reuse, RZ ;  /* 0x0000000211107210 */ /* 0x081fe40007fde0ff */
[----:B------:R-:W-:Y:S02]  /*213a0*/  PRMT R19, R21, 0x7771, RZ ;  /* 0x0000777115137816 */ /* 0x000fe400000000ff */
[----:B------:R-:W-:Y:S02]  /*213b0*/  LEA.HI.X.SX32 R17, R17, R3, 0x1, P6 ;  /* 0x0000000311117211 */ /* 0x000fe400030f0eff */
        /* <DEDUP_REMOVED lines=8> */
[----:B--2---:R-:W-:Y:S01]  /*21440*/  ISETP.LT.AND P5, PT, R0, UR11, !P0 ;  /* 0x0000000b00007c0c */ /* 0x004fe2000c7a1270 */
[----:B------:R-:W2:Y:S01]  /*21450*/  LDCU UR11, c[0x0][0x39c] ;  /* 0x00007380ff0b77ac */ /* 0x000ea20008000800 */
[C---:B----4-:R-:W-:Y:S01]  /*21460*/  VIADD R0, R17.reuse, UR6 ;  /* 0x0000000611007c36 */ /* 0x050fe20008000000 */
[----:B---3--:R-:W-:Y:S01]  /*21470*/  ISETP.LT.AND P2, PT, R20, UR13, !P0 ;  /* 0x0000000d14007c0c */ /* 0x008fe2000c741270 */
[----:B------:R-:W3:Y:S01]  /*21480*/  LDCU UR6, c[0x0][0x3b8] ;  /* 0x00007700ff0677ac */ /* 0x000ee20008000800 */
[----:B-1----:R-:W-:-:S02]  /*21490*/  IADD3 R16, P6, PT, R17, R2, RZ ;  /* 0x0000000211107210 */ /* 0x002fc40007fde0ff */
[----:B------:R-:W-:Y:S01]  /*214a0*/  PRMT R19, R11, 0x7771, RZ ;  /* 0x000077710b137816 */ /* 0x000fe200000000ff */
[----:B------:R-:W-:Y:S01]  /*214b0*/  VIADD R20, R28, 0x4e ;  /* 0x0000004e1c147836 */ /* 0x000fe20000000000 */
[----:B------:R-:W-:Y:S01]  /*214c0*/  LEA.HI.X.SX32 R17, R17, R3, 0x1, P6 ;  /* 0x0000000311117211 */ /* 0x000fe200030f0eff */
[----:B------:R-:W1:Y:S01]  /*214d0*/  LDCU UR13, c[0x0][0x39c] ;  /* 0x00007380ff0d77ac */ /* 0x000e620008000800 */
[----:B------:R-:W-:-:S03]  /*214e0*/  IADD3 R18, P6, PT, R0, R2, RZ ;  /* 0x0000000200127210 */ /* 0x000fc60007fde0ff */
[----:B------:R4:W-:Y:S02]  /*214f0*/  @P4 STG.E.U8 desc[UR8][R16.64], R19 ;  /* 0x0000001310004986 */ /* 0x0009e4000c101108 */
[C---:B----4-:R-:W-:Y:S01]  /*21500*/  LEA.HI.X.SX32 R19, R0.reuse, R3, 0x1, P6 ;  /* 0x0000000300137211 */ /* 0x050fe200030f0eff */
[----:B------:R-:W-:Y:S01]  /*21510*/  VIADD R17, R0, UR5 ;  /* 0x0000000500117c36 */ /* 0x000fe20008000000 */
[----:B------:R-:W-:Y:S01]  /*21520*/  PRMT R16, R12, 0x7770, RZ ;  /* 0x000077700c107816 */ /* 0x000fe200000000ff */
[----:B------:R-:W-:Y:S01]  /*21530*/  VIADD R0, R28, 0x4f ;  /* 0x0000004f1c007836 */ /* 0x000fe20000000000 */
[----:B------:R-:W4:Y:S03]  /*21540*/  LDCU UR5, c[0x0][0x3b8] ;  /* 0x00007700ff0577ac */ /* 0x000f260008000800 */
        /* <DEDUP_REMOVED lines=21> */
[C---:B---3--:R-:W-:Y:S01]  /*216a0*/  VIADD R0, R17.reuse, UR6 ;  /* 0x0000000611007c36 */ /* 0x048fe20008000000 */
[----:B------:R-:W-:Y:S01]  /*216b0*/  ISETP.LT.AND P3, PT, R20, UR13, !P0 ;  /* 0x0000000d14007c0c */ /* 0x000fe2000c761270 */
[----:B------:R-:W3:Y:S01]  /*216c0*/  LDCU UR6, c[0x0][0x3b8] ;  /* 0x00007700ff0677ac */ /* 0x000ee20008000800 */
        /* <DEDUP_REMOVED lines=8> */
[----:B----4-:R-:W-:Y:S01]  /*21750*/  VIADD R17, R0, UR5 ;  /* 0x0000000500117c36 */ /* 0x010fe20008000000 */
        /* <DEDUP_REMOVED lines=22> */
[----:B--2---:R-:W-:Y:S01]  /*218c0*/  ISETP.LT.AND P3, PT, R0, UR11, !P0 ;  /* 0x0000000b00007c0c */ /* 0x004fe2000c761270 */
[----:B------:R-:W2:Y:S01]  /*218d0*/  LDCU UR11, c[0x0][0x39c] ;  /* 0x00007380ff0b77ac */ /* 0x000ea20008000800 */
[C---:B---3--:R-:W-:Y:S01]  /*218e0*/  VIADD R0, R17.reuse, UR6 ;  /* 0x0000000611007c36 */ /* 0x048fe20008000000 */
[----:B------:R-:W-:Y:S01]  /*218f0*/  ISETP.LT.AND P1, PT, R20, UR13, !P0 ;  /* 0x0000000d14007c0c */ /* 0x000fe2000c721270 */
        /* <DEDUP_REMOVED lines=105> */
[----:B---3--:R-:W-:-:S02]  /*21f90*/  VIADD R0, R17, UR6 ;  /* 0x0000000611007c36 */ /* 0x008fc40008000000 */
[----:B------:R-:W-:Y:S01]  /*21fa0*/  VIADD R20, R28, 0x60 ;  /* 0x000000601c147836 */ /* 0x000fe20000000000 */
[----:B------:R-:W3:Y:S01]  /*21fb0*/  LDCU UR6, c[0x0][0x3b8] ;  /* 0x00007700ff0677ac */ /* 0x000ee20008000800 */
[-C--:B0-----:R-:W-:Y:S02]  /*21fc0*/  IADD3 R16, P6, PT, R17, R2.reuse, RZ ;  /* 0x0000000211107210 */ /* 0x081fe40007fde0ff */
[----:B------:R-:W-:Y:S02]  /*21fd0*/  PRMT R19, R27, 0x7771, RZ ;  /* 0x000077711b137816 */ /* 0x000fe400000000ff */
[----:B------:R-:W-:Y:S02]  /*21fe0*/  LEA.HI.X.SX32 R17, R17, R3, 0x1, P6 ;  /* 0x0000000311117211 */ /* 0x000fe400030f0eff */
[----:B------:R-:W-:-:S03]  /*21ff0*/  IADD3 R18, P6, PT, R0, R2, RZ ;  /* 0x0000000200127210 */ /* 0x000fc60007fde0ff */
[----:B------:R0:W-:Y:S01]  /*22000*/  @P4 STG.E.U8 desc[UR8][R16.64], R19 ;  /* 0x0000001310004986 */ /* 0x0001e2000c101108 */
[----:B------:R-:W-:Y:S01]  /*22010*/  ISETP.LT.AND P2, PT, R20, UR13, !P0 ;  /* 0x0000000d14007c0c */ /* 0x000fe2000c741270 */
[----:B------:R-:W1:Y:S01]  /*22020*/  LDCU UR13, c[0x0][0x39c] ;  /* 0x00007380ff0d77ac */ /* 0x000e620008000800 */
        /* <DEDUP_REMOVED lines=8> */
[----:B----4-:R-:W-:-:S02]  /*220b0*/  VIADD R0, R17, UR10 ;  /* 0x0000000a11007c36 */ /* 0x010fc40008000000 */
[----:B------:R-:W-:Y:S01]  /*220c0*/  VIADD R20, R28, 0x62 ;  /* 0x000000621c147836 */ /* 0x000fe20000000000 */
[----:B------:R-:W4:Y:S01]  /*220d0*/  LDCU UR10, c[0x0][0x3b8] ;  /* 0x00007700ff0a77ac */ /* 0x000f220008000800 */
[-C--:B-1----:R-:W-:Y:S02]  /*220e0*/  IADD3 R16, P6, PT, R17, R2.reuse, RZ ;  /* 0x0000000211107210 */ /* 0x082fe40007fde0ff */
[----:B------:R-:W-:Y:S02]  /*220f0*/  PRMT R19, R29, 0x7771, RZ ;  /* 0x000077711d137816 */ /* 0x000fe400000000ff */
[-C--:B------:R-:W-:Y:S02]  /*22100*/  LEA.HI.X.SX32 R17, R17, R3.reuse, 0x1, P6 ;  /* 0x0000000311117211 */ /* 0x080fe400030f0eff */
[-C--:B------:R-:W-:Y:S02]  /*22110*/  IADD3 R18, P6, PT, R0, R2.reuse, RZ ;  /* 0x0000000200127210 */ /* 0x080fe40007fde0ff */
[----:B------:R-:W-:Y:S01]  /*22120*/  ISETP.LT.AND P4, PT, R20, UR12, !P0 ;  /* 0x0000000c14007c0c */ /* 0x000fe2000c781270 */
[----:B------:R1:W-:Y:S01]  /*22130*/  @P3 STG.E.U8 desc[UR8][R16.64], R19 ;  /* 0x0000001310003986 */ /* 0x0003e2000c101108 */
[----:B------:R-:W0:Y:S01]  /*22140*/  LDCU UR12, c[0x0][0x39c] ;  /* 0x00007380ff0c77ac */ /* 0x000e220008000800 */
[----:B------:R-:W-:Y:S01]  /*22150*/  VIADD R20, R28, 0x64 ;  /* 0x000000641c147836 */ /* 0x000fe20000000000 */
[----:B-1----:R-:W-:Y:S01]  /*22160*/  LEA.HI.X.SX32 R19, R0, R3, 0x1, P6 ;  /* 0x0000000300137211 */ /* 0x002fe200030f0eff */
[----:B------:R-:W-:Y:S01]  /*22170*/  VIADD R16, R28, 0x65 ;  /* 0x000000651c107836 */ /* 0x000fe20000000000 */
[----:B------:R-:W-:Y:S01]  /*22180*/  PRMT R17, R8, 0x7772, RZ ;  /* 0x0000777208117816 */ /* 0x000fe200000000ff */
[----:B------:R-:W-:Y:S01]  /*22190*/  VIADD R0, R0, UR4 ;  /* 0x0000000400007c36 */ /* 0x000fe20008000000 */
[----:B------:R-:W-:Y:S01]  /*221a0*/  ISETP.LT.AND P3, PT, R20, UR13, !P0 ;  /* 0x0000000d14007c0c */ /* 0x000fe2000c761270 */
[----:B------:R-:W1:Y:S02]  /*221b0*/  LDCU UR13, c[0x0][0x39c] ;  /* 0x00007380ff0d77ac */ /* 0x000e640008000800 */
[----:B------:R0:W-:Y:S01]  /*221c0*/  @P2 STG.E.U8 desc[UR8][R18.64], R17 ;  /* 0x0000001112002986 */ /* 0x0001e2000c101108 */
[----:B--2---:R-:W-:Y:S01]  /*221d0*/  ISETP.LT.AND P2, PT, R16, UR11, !P0 ;  /* 0x0000000b10007c0c */ /* 0x004fe2000c741270 */
[----:B------:R-:W2:Y:S01]  /*221e0*/  LDCU UR11, c[0x0][0x39c] ;  /* 0x00007380ff0b77ac */ /* 0x000ea20008000800 */
[C---:B---3--:R-:W-:Y:S01]  /*221f0*/  VIADD R20, R0.reuse, UR6 ;  /* 0x0000000600147c36 */ /* 0x048fe20008000000 */
[----:B------:R-:W3:Y:S01]  /*22200*/  LDCU UR4, c[0x0][0x3b8] ;  /* 0x00007700ff0477ac */ /* 0x000ee20008000800 */
[----:B------:R-:W1:Y:S01]  /*22210*/  LDCU UR6, c[0x0][0x3b8] ;  /* 0x00007700ff0677ac */ /* 0x000e620008000800 */
[----:B0-----:R-:W-:Y:S01]  /*22220*/  IADD3 R18, P6, PT, R0, R2, RZ ;  /* 0x0000000200127210 */ /* 0x001fe20007fde0ff */
[----:B------:R-:W-:-:S03]  /*22230*/  VIADD R17, R28, 0x66 ;  /* 0x000000661c117836 */ /* 0x000fc60000000000 */
[-C--:B------:R-:W-:Y:S02]  /*22240*/  LEA.HI.X.SX32 R19, R0, R3.reuse, 0x1, P6 ;  /* 0x0000000300137211 */ /* 0x080fe400030f0eff */
[----:B------:R-:W-:Y:S02]  /*22250*/  PRMT R0, R8, 0x7773, RZ ;  /* 0x0000777308007816 */ /* 0x000fe400000000ff */
[C---:B------:R-:W-:Y:S01]  /*22260*/  IADD3 R16, P6, PT, R20.reuse, R2, RZ ;  /* 0x0000000214107210 */ /* 0x040fe20007fde0ff */
[----:B------:R-:W3:Y:S04]  /*22270*/  LDL.LU R8, [R1+0xaa8] ;  /* 0x000aa80001087983 */ /* 0x000ee80000300800 */
        /* <DEDUP_REMOVED lines=11> */
[C---:B----4-:R-:W-:Y:S01]  /*22330*/  VIADD R20, R0.reuse, UR10 ;  /* 0x0000000a00147c36 */ /* 0x050fe20008000000 */
[----:B------:R-:W4:Y:S01]  /*22340*/  LDCU UR10, c[0x0][0x3b8] ;  /* 0x00007700ff0a77ac */ /* 0x000f220008000800 */
[----:B-1----:R-:W-:Y:S01]  /*22350*/  IADD3 R16, P6, PT, R0, R2, RZ ;  /* 0x0000000200107210 */ /* 0x002fe20007fde0ff */
[----:B------:R-:W-:-:S03]  /*22360*/  VIADD R19, R28, 0x68 ;  /* 0x000000681c137836 */ /* 0x000fc60000000000 */
[-C--:B------:R-:W-:Y:S02]  /*22370*/  LEA.HI.X.SX32 R17, R0, R3.reuse, 0x1, P6 ;  /* 0x0000000300117211 */ /* 0x080fe400030f0eff */
[----:B------:R-:W-:Y:S02]  /*22380*/  PRMT R0, R9, 0x7773, RZ ;  /* 0x0000777309007816 */ /* 0x000fe400000000ff */
[C---:B------:R-:W-:Y:S01]  /*22390*/  IADD3 R18, P6, PT, R20.reuse, R2, RZ ;  /* 0x0000000214127210 */ /* 0x040fe20007fde0ff */
[----:B------:R-:W3:Y:S04]  /*223a0*/  LDL.LU R9, [R1+0xaa4] ;  /* 0x000aa40001097983 */ /* 0x000ee80000300800 */
        /* <DEDUP_REMOVED lines=9> */
[----:B--2---:R-:W-:Y:S01]  /*22440*/  ISETP.LT.AND P3, PT, R0, UR11, !P0 ;  /* 0x0000000b00007c0c */ /* 0x004fe2000c761270 */
[----:B------:R-:W2:Y:S01]  /*22450*/  LDCU UR11, c[0x0][0x39c] ;  /* 0x00007380ff0b77ac */ /* 0x000ea20008000800 */
[C---:B------:R-:W-:Y:S02]  /*22460*/  VIADD R0, R17.reuse, UR6 ;  /* 0x0000000611007c36 */ /* 0x040fe40008000000 */
[----:B------:R-:W-:Y:S01]  /*22470*/  VIADD R20, R28, 0x6a ;  /* 0x0000006a1c147836 */ /* 0x000fe20000000000 */
[----:B------:R-:W0:Y:S01]  /*22480*/  LDCU UR6, c[0x0][0x3b8] ;  /* 0x00007700ff0677ac */ /* 0x000e220008000800 */
[----:B---3--:R-:W-:-:S02]  /*22490*/  IADD3 R16, P6, PT, R17, R2, RZ ;  /* 0x0000000211107210 */ /* 0x008fc40007fde0ff */
[----:B------:R-:W-:Y:S02]  /*224a0*/  PRMT R19, R10, 0x7773, RZ ;  /* 0x000077730a137816 */ /* 0x000fe400000000ff */
[----:B------:R-:W-:Y:S01]  /*224b0*/  LEA.HI.X.SX32 R17, R17, R3, 0x1, P6 ;  /* 0x0000000311117211 */ /* 0x000fe200030f0eff */
[----:B------:R-:W3:Y:S01]  /*224c0*/  LDL.LU R10, [R1+0xaa0] ;  /* 0x000aa000010a7983 */ /* 0x000ee20000300800 */
[----:B------:R-:W-:-:S03]  /*224d0*/  IADD3 R18, P6, PT, R0, R2, RZ ;  /* 0x0000000200127210 */ /* 0x000fc60007fde0ff */
[----:B------:R0:W-:Y:S02]  /*224e0*/  @P2 STG.E.U8 desc[UR8][R16.64], R19 ;  /* 0x0000001310002986 */ /* 0x0001e4000c101108 */
[-C--:B0-----:R-:W-:Y:S01]  /*224f0*/  LEA.HI.X.SX32 R19, R0, R3.reuse, 0x1, P6 ;  /* 0x0000000300137211 */ /* 0x081fe200030f0eff */
[----:B------:R-:W-:Y:S01]  /*22500*/  VIADD R17, R28, 0x6b ;  /* 0x0000006b1c117836 */ /* 0x000fe20000000000 */
[----:B------:R-:W-:Y:S01]  /*22510*/  PRMT R16, R21, 0x7772, RZ ;  /* 0x0000777215107816 */ /* 0x000fe200000000ff */
[----:B------:R-:W-:Y:S01]  /*22520*/  VIADD R0, R0, UR5 ;  /* 0x0000000500007c36 */ /* 0x000fe20008000000 */
[----:B------:R-:W-:Y:S01]  /*22530*/  ISETP.LT.AND P2, PT, R20, UR12, !P0 ;  /* 0x0000000c14007c0c */ /* 0x000fe2000c741270 */
[----:B------:R-:W0:Y:S02]  /*22540*/  LDCU UR12, c[0x0][0x39c] ;  /* 0x00007380ff0c77ac */ /* 0x000e240008000800 */
[----:B------:R1:W-:Y:S01]  /*22550*/  @P5 STG.E.U8 desc[UR8][R18.64], R16 ;  /* 0x0000001012005986 */ /* 0x0003e2000c101108 */
[----:B--2---:R-:W-:Y:S01]  /*22560*/  ISETP.LT.AND P5, PT, R17, UR11, !P0 ;  /* 0x0000000b11007c0c */ /* 0x004fe2000c7a1270 */
[----:B------:R-:W2:Y:S01]  /*22570*/  LDCU UR11, c[0x0][0x39c] ;  /* 0x00007380ff0b77ac */ /* 0x000ea20008000800 */
[----:B------:R-:W0:Y:S01]  /*22580*/  LDCU UR5, c[0x0][0x3b8] ;  /* 0x00007700ff0577ac */ /* 0x000e220008000800 */
[C---:B-1----:R-:W-:Y:S01]  /*22590*/  IADD3 R16, P6, PT, R0.reuse, R2, RZ ;  /* 0x0000000200107210 */ /* 0x042fe20007fde0ff */
[C---:B----4-:R-:W-:Y:S01]  /*225a0*/  VIADD R18, R0.reuse, UR10 ;  /* 0x0000000a00127c36 */ /* 0x050fe20008000000 */
[----:B------:R-:W1:Y:S02]  /*225b0*/  LDCU UR10, c[0x0][0x3b8] ;  /* 0x00007700ff0a77ac */ /* 0x000e640008000800 */
[----:B------:R-:W-:-:S02]  /*225c0*/  LEA.HI.X.SX32 R17, R0, R3, 0x1, P6 ;  /* 0x0000000300117211 */ /* 0x000fc400030f0eff */
[----:B------:R-:W-:Y:S02]  /*225d0*/  PRMT R0, R21, 0x7773, RZ ;  /* 0x0000777315007816 */ /* 0x000fe400000000ff */
[----:B------:R-:W-:-:S03]  /*225e0*/  IADD3 R20, P6, PT, R18, R2, RZ ;  /* 0x0000000212147210 */ /* 0x000fc60007fde0ff */
[----:B------:R4:W-:Y:S01]  /*225f0*/  @P4 STG.E.U8 desc[UR8][R16.64], R0 ;  /* 0x0000000010004986 */ /* 0x0009e2000c101108 */
[-C--:B------:R-:W-:Y:S01]  /*22600*/  LEA.HI.X.SX32 R21, R18, R3.reuse, 0x1, P6 ;  /* 0x0000000312157211 */ /* 0x080fe200030f0eff */
[----:B------:R-:W-:Y:S02]  /*22610*/  VIADD R19, R28, 0x6c ;  /* 0x0000006c1c137836 */ /* 0x000fe40000000000 */
[----:B----4-:R-:W-:Y:S01]  /*22620*/  VIADD R0, R18, UR4 ;  /* 0x0000000412007c36 */ /* 0x010fe20008000000 */
[----:B------:R-:W-:Y:S01]  /*22630*/  PRMT R17, R11, 0x7772, RZ ;  /* 0x000077720b117816 */ /* 0x000fe200000000ff */
[----:B------:R-:W-:Y:S01]  /*22640*/  VIADD R16, R28, 0x6d ;  /* 0x0000006d1c107836 */ /* 0x000fe20000000000 */
[----:B------:R-:W-:Y:S01]  /*22650*/  ISETP.LT.AND P4, PT, R19, UR13, !P0 ;  /* 0x0000000d13007c0c */ /* 0x000fe2000c781270 */
[----:B------:R-:W4:Y:S01]  /*22660*/  LDCU UR13, c[0x0][0x39c] ;  /* 0x00007380ff0d77ac */ /* 0x000f220008000800 */
[-C--:B------:R-:W-:Y:S01]  /*22670*/  IADD3 R18, P6, PT, R0, R2.reuse, RZ ;  /* 0x0000000200127210 */ /* 0x080fe20007fde0ff */
[----:B------:R0:W-:Y:S01]  /*22680*/  @P1 STG.E.U8 desc[UR8][R20.64], R17 ;  /* 0x0000001114001986 */ /* 0x0001e2000c101108 */
[----:B--2---:R-:W-:Y:S01]  /*22690*/  ISETP.LT.AND P1, PT, R16, UR11, !P0 ;  /* 0x0000000b10007c0c */ /* 0x004fe2000c721270 */
[----:B------:R-:W2:Y:S01]  /*226a0*/  LDCU UR11, c[0x0][0x39c] ;  /* 0x00007380ff0b77ac */ /* 0x000ea20008000800 */
[C---:B------:R-:W-:Y:S01]  /*226b0*/  LEA.HI.X.SX32 R19, R0.reuse, R3, 0x1, P6 ;  /* 0x0000000300137211 */ /* 0x040fe200030f0eff */
[----:B------:R-:W1:Y:S01]  /*226c0*/  LDCU UR4, c[0x0][0x3b8] ;  /* 0x00007700ff0477ac */ /* 0x000e620008000800 */
[----:B0-----:R-:W-:Y:S01]  /*226d0*/  VIADD R20, R0, UR6 ;  /* 0x0000000600147c36 */ /* 0x001fe20008000000 */
[----:B------:R-:W-:Y:S01]  /*226e0*/  PRMT R0, R11, 0x7773, RZ ;  /* 0x000077730b007816 */ /* 0x000fe200000000ff */
[----:B------:R-:W-:Y:S01]  /*226f0*/  VIADD R17, R28, 0x6e ;  /* 0x0000006e1c117836 */ /* 0x000fe20000000000 */
[----:B------:R-:W3:Y:S01]  /*22700*/  LDL.LU R11, [R1+0xa9c] ;  /* 0x000a9c00010b7983 */ /* 0x000ee20000300800 */
[----:B------:R-:W0:Y:S01]  /*22710*/  LDCU UR6, c[0x0][0x3b8] ;  /* 0x00007700ff0677ac */ /* 0x000e220008000800 */
[----:B------:R-:W-:-:S02]  /*22720*/  IADD3 R16, P6, PT, R20, R2, RZ ;  /* 0x0000000214107210 */ /* 0x000fc40007fde0ff */
[----:B------:R1:W-:Y:S01]  /*22730*/  @P3 STG.E.U8 desc[UR8][R18.64], R0 ;  /* 0x0000000012003986 */ /* 0x0003e2000c101108 */
[----:B------:R-:W-:Y:S01]  /*22740*/  ISETP.LT.AND P3, PT, R17, UR12, !P0 ;  /* 0x0000000c11007c0c */ /* 0x000fe2000c761270 */
[----:B------:R-:W0:Y:S01]  /*22750*/  LDCU UR12, c[0x0][0x39c] ;  /* 0x00007380ff0c77ac */ /* 0x000e220008000800 */
[----:B------:R-:W-:Y:S02]  /*22760*/  LEA.HI.X.SX32 R17, R20, R3, 0x1, P6 ;  /* 0x0000000314117211 */ /* 0x000fe400030f0eff */
[----:B-1----:R-:W-:Y:S01]  /*22770*/  PRMT R19, R12, 0x7772, RZ ;  /* 0x000077720c137816 */ /* 0x002fe200000000ff */
[----:B------:R-:W-:Y:S01]  /*22780*/  VIADD R0, R20, UR5 ;  /* 0x0000000514007c36 */ /* 0x000fe20008000000 */
[----:B------:R-:W1:Y:S01]  /*22790*/  LDCU UR5, c[0x0][0x3b8] ;  /* 0x00007700ff0577ac */ /* 0x000e620008000800 */
[----:B------:R-:W-:Y:S02]  /*227a0*/  VIADD R18, R28, 0x6f ;  /* 0x0000006f1c127836 */ /* 0x000fe40000000000 */
[----:B------:R0:W-:Y:S01]  /*227b0*/  @P2 STG.E.U8 desc[UR8][R16.64], R19 ;  /* 0x0000001310002986 */ /* 0x0001e2000c101108 */
[----:B------:R-:W-:Y:S01]  /*227c0*/  VIADD R20, R0, UR10 ;  /* 0x0000000a00147c36 */ /* 0x000fe20008000000 */
[----:B------:R-:W1:Y:S01]  /*227d0*/  LDCU UR10, c[0x0][0x3b8] ;  /* 0x00007700ff0a77ac */ /* 0x000e620008000800 */
[----:B--2---:R-:W-:Y:S01]  /*227e0*/  ISETP.LT.AND P2, PT, R18, UR11, !P0 ;  /* 0x0000000b12007c0c */ /* 0x004fe2000c741270 */
[----:B------:R-:W2:Y:S01]  /*227f0*/  LDCU UR11, c[0x0][0x39c] ;  /* 0x00007380ff0b77ac */ /* 0x000ea20008000800 */
[----:B0-----:R-:W-:-:S04]  /*22800*/  IADD3 R16, P6, PT, R0, R2, RZ ;  /* 0x0000000200107210 */ /* 0x001fc80007fde0ff */
[-C--:B------:R-:W-:Y:S02]  /*22810*/  LEA.HI.X.SX32 R17, R0, R3.reuse, 0x1, P6 ;  /* 0x0000000300117211 */ /* 0x080fe400030f0eff */
[----:B------:R-:W-:Y:S02]  /*22820*/  PRMT R0, R12, 0x7773, RZ ;  /* 0x000077730c007816 */ /* 0x000fe400000000ff */
[----:B------:R-:W3:Y:S01]  /*22830*/  LDL.LU R12, [R1+0xa98] ;  /* 0x000a9800010c7983 */ /* 0x000ee20000300800 */
[----:B------:R-:W-:Y:S01]  /*22840*/  VIADD R19, R28, 0x70 ;  /* 0x000000701c137836 */ /* 0x000fe20000000000 */
[C---:B------:R-:W-:Y:S02]  /*22850*/  IADD3 R18, P6, PT, R20.reuse, R2, RZ ;  /* 0x0000000214127210 */ /* 0x040fe40007fde0ff */
[----:B------:R0:W-:Y:S02]  /*22860*/  @P5 STG.E.U8 desc[UR8][R16.64], R0 ;  /* 0x0000000010005986 */ /* 0x0001e4000c101108 */
[----:B----4-:R-:W-:Y:S01]  /*22870*/  ISETP.LT.AND P5, PT, R19, UR13, !P0 ;  /* 0x0000000d13007c0c */ /* 0x010fe2000c7a1270 */
[----:B------:R-:W4:Y:S01]  /*22880*/  LDCU UR13, c[0x0][0x39c] ;  /* 0x00007380ff0d77ac */ /* 0x000f220008000800 */
[----:B------:R-:W-:-:S02]  /*22890*/  LEA.HI.X.SX32 R19, R20, R3, 0x1, P6 ;  /* 0x0000000314137211 */ /* 0x000fc400030f0eff */
[----:B0-----:R-:W-:Y:S01]  /*228a0*/  PRMT R16, R13, 0x7772, RZ ;  /* 0x000077720d107816 */ /* 0x001fe200000000ff */
[----:B------:R-:W-:Y:S01]  /*228b0*/  VIADD R17, R20, UR4 ;  /* 0x0000000414117c36 */ /* 0x000fe20008000000 */
[----:B------:R-:W0:Y:S01]  /*228c0*/  LDCU UR4, c[0x0][0x3b8] ;  /* 0x00007700ff0477ac */ /* 0x000e220008000800 */
[----:B------:R-:W-:Y:S02]  /*228d0*/  VIADD R0, R28, 0x71 ;  /* 0x000000711c007836 */ /* 0x000fe40000000000 */
[----:B------:R1:W-:Y:S03]  /*228e0*/  @P4 STG.E.U8 desc[UR8][R18.64], R16 ;  /* 0x0000001012004986 */ /* 0x0003e6000c101108 */
[----:B--2---:R-:W-:Y:S01]  /*228f0*/  ISETP.LT.AND P4, PT, R0, UR11, !P0 ;  /* 0x0000000b00007c0c */ /* 0x004fe2000c781270 */
[----:B------:R-:W2:Y:S01]  /*22900*/  LDCU UR11, c[0x0][0x39c] ;  /* 0x00007380ff0b77ac */ /* 0x000ea20008000800 */
[C---:B------:R-:W-:Y:S01]  /*22910*/  VIADD R0, R17.reuse, UR6 ;  /* 0x0000000611007c36 */ /* 0x040fe20008000000 */
[----:B------:R-:W0:Y:S01]  /*22920*/  LDCU UR6, c[0x0][0x3b8] ;  /* 0x00007700ff0677ac */ /* 0x000e220008000800 */
[----:B-1----:R-:W-:-:S02]  /*22930*/  IADD3 R16, P6, PT, R17, R2, RZ ;  /* 0x0000000211107210 */ /* 0x002fc40007fde0ff */
[----:B------:R-:W-:Y:S02]  /*22940*/  PRMT R19, R13, 0x7773, RZ ;  /* 0x000077730d137816 */ /* 0x000fe400000000ff */
[----:B------:R-:W3:Y:S01]  /*22950*/  LDL.LU R13, [R1+0xa94] ;  /* 0x000a9400010d7983 */ /* 0x000ee20000300800 */
[----:B------:R-:W-:Y:S02]  /*22960*/  LEA.HI.X.SX32 R17, R17, R3, 0x1, P6 ;  /* 0x0000000311117211 */ /* 0x000fe400030f0eff */
[----:B------:R-:W-:-:S03]  /*22970*/  IADD3 R18, P6, PT, R0, R2, RZ ;  /* 0x0000000200127210 */ /* 0x000fc60007fde0ff */
[----:B------:R1:W-:Y:S02]  /*22980*/  @P1 STG.E.U8 desc[UR8][R16.64], R19 ;  /* 0x0000001310001986 */ /* 0x0003e4000c101108 */
[C---:B-1----:R-:W-:Y:S01]  /*22990*/  LEA.HI.X.SX32 R19, R0.reuse, R3, 0x1, P6 ;  /* 0x0000000300137211 */ /* 0x042fe200030f0eff */
[----:B------:R-:W-:Y:S01]  /*229a0*/  VIADD R0, R0, UR5 ;  /* 0x0000000500007c36 */ /* 0x000fe20008000000 */
[----:B------:R-:W-:Y:S01]  /*229b0*/  PRMT R16, R14, 0x7772, RZ ;  /* 0x000077720e107816 */ /* 0x000fe200000000ff */
[C---:B------:R-:W-:Y:S01]  /*229c0*/  VIADD R17, R28.reuse, 0x73 ;  /* 0x000000731c117836 */ /* 0x040fe20000000000 */
[----:B------:R-:W1:Y:S03]  /*229d0*/  LDCU UR5, c[0x0][0x3b8] ;  /* 0x00007700ff0577ac */ /* 0x000e660008000800 */
[----:B------:R0:W-:Y:S01]  /*229e0*/  @P3 STG.E.U8 desc[UR8][R18.64], R16 ;  /* 0x0000001012003986 */ /* 0x0001e2000c101108 */
[----:B--2---:R-:W-:Y:S01]  /*229f0*/  ISETP.LT.AND P3, PT, R17, UR11, !P0 ;  /* 0x0000000b11007c0c */ /* 0x004fe2000c761270 */
[----:B------:R-:W-:Y:S01]  /*22a00*/  VIADD R20, R28, 0x72 ;  /* 0x000000721c147836 */ /* 0x000fe20000000000 */
[----:B------:R-:W2:Y:S01]  /*22a10*/  LDCU UR11, c[0x0][0x39c] ;  /* 0x00007380ff0b77ac */ /* 0x000ea20008000800 */
[C---:B0-----:R-:W-:Y:S01]  /*22a20*/  IADD3 R16, P6, PT, R0.reuse, R2, RZ ;  /* 0x0000000200107210 */ /* 0x041fe20007fde0ff */
[----:B------:R-:W-:-:S02]  /*22a30*/  VIADD R18, R0, UR10 ;  /* 0x0000000a00127c36 */ /* 0x000fc40008000000 */
[----:B------:R-:W-:Y:S01]  /*22a40*/  ISETP.LT.AND P1, PT, R20, UR12, !P0 ;  /* 0x0000000c14007c0c */ /* 0x000fe2000c721270 */
[----:B------:R-:W-:Y:S01]  /*22a50*/  VIADD R19, R28, 0x74 ;  /* 0x000000741c137836 */ /* 0x000fe20000000000 */
[-C--:B------:R-:W-:Y:S01]  /*22a60*/  LEA.HI.X.SX32 R17, R0, R3.reuse, 0x1, P6 ;  /* 0x0000000300117211 */ /* 0x080fe200030f0eff */
[----:B------:R-:W0:Y:S01]  /*22a70*/  LDCU UR12, c[0x0][0x39c] ;  /* 0x00007380ff0c77ac */ /* 0x000e220008000800 */
[----:B------:R-:W-:Y:S02]  /*22a80*/  PRMT R0, R14, 0x7773, RZ ;  /* 0x000077730e007816 */ /* 0x000fe400000000ff */
[----:B------:R-:W3:Y:S01]  /*22a90*/  LDL.LU R14, [R1+0xa90] ;  /* 0x000a9000010e7983 */ /* 0x000ee20000300800 */
[C---:B------:R-:W-:Y:S01]  /*22aa0*/  IADD3 R20, P6, PT, R18.reuse, R2, RZ ;  /* 0x0000000212147210 */ /* 0x040fe20007fde0ff */
[----:B------:R-:W0:Y:S02]  /*22ab0*/  LDCU UR10, c[0x0][0x3b8] ;  /* 0x00007700ff0a77ac */ /* 0x000e240008000800 */
[----:B------:R1:W-:Y:S01]  /*22ac0*/  @P2 STG.E.U8 desc[UR8][R16.64], R0 ;  /* 0x0000000010002986 */ /* 0x0003e2000c101108 */
[----:B------:R-:W-:-:S02]  /*22ad0*/  LEA.HI.X.SX32 R21, R18, R3, 0x1, P6 ;  /* 0x0000000312157211 */ /* 0x000fc400030f0eff */
[----:B----4-:R-:W-:Y:S01]  /*22ae0*/  ISETP.LT.AND P2, PT, R19, UR13, !P0 ;  /* 0x0000000d13007c0c */ /* 0x010fe2000c741270 */
[----:B------:R-:W4:Y:S01]  /*22af0*/  LDCU UR13, c[0x0][0x39c] ;  /* 0x00007380ff0d77ac */ /* 0x000f220008000800 */
[----:B-1----:R-:W-:Y:S01]  /*22b00*/  VIADD R0, R18, UR4 ;  /* 0x0000000412007c36 */ /* 0x002fe20008000000 */
[C---:B------:R-:W-:Y:S01]  /*22b10*/  PRMT R17, R15.reuse, 0x7772, RZ ;  /* 0x000077720f117816 */ /* 0x040fe200000000ff */
[----:B------:R-:W-:Y:S01]  /*22b20*/  VIADD R16, R28, 0x75 ;  /* 0x000000751c107836 */ /* 0x000fe20000000000 */
[----:B------:R-:W1:Y:S02]  /*22b30*/  LDCU UR4, c[0x0][0x3b8] ;  /* 0x00007700ff0477ac */ /* 0x000e640008000800 */
[CC--:B------:R-:W-:Y:S01]  /*22b40*/  IADD3 R18, P6, PT, R0.reuse, R2.reuse, RZ ;  /* 0x0000000200127210 */ /* 0x0c0fe20007fde0ff */
[----:B------:R0:W-:Y:S03]  /*22b50*/  @P5 STG.E.U8 desc[UR8][R20.64], R17 ;  /* 0x0000001114005986 */ /* 0x0001e6000c101108 */
[CC--:B------:R-:W-:Y:S01]  /*22b60*/  LEA.HI.X.SX32 R19, R0.reuse, R3.reuse, 0x1, P6 ;  /* 0x0000000300137211 */ /* 0x0c0fe200030f0eff */
[----:B0-----:R-:W-:Y:S01]  /*22b70*/  VIADD R20, R0, UR6 ;  /* 0x0000000600147c36 */ /* 0x001fe20008000000 */
[----:B------:R-:W-:Y:S01]  /*22b80*/  PRMT R0, R15, 0x7773, RZ ;  /* 0x000077730f007816 */ /* 0x000fe200000000ff */
[----:B------:R-:W-:Y:S01]  /*22b90*/  VIADD R17, R28, 0x76 ;  /* 0x000000761c117836 */ /* 0x000fe20000000000 */
[----:B------:R-:W3:Y:S01]  /*22ba0*/  LDL.LU R15, [R1+0xa8c] ;  /* 0x000a8c00010f7983 */ /* 0x000ee20000300800 */
[----:B--2---:R-:W-:Y:S01]  /*22bb0*/  ISETP.LT.AND P5, PT, R16, UR11, !P0 ;  /* 0x0000000b10007c0c */ /* 0x004fe2000c7a1270 */
[----:B------:R-:W0:Y:S01]  /*22bc0*/  LDCU UR11, c[0x0][0x39c] ;  /* 0x00007380ff0b77ac */ /* 0x000e220008000800 */
[C---:B------:R-:W-:Y:S01]  /*22bd0*/  IADD3 R16, P6, PT, R20.reuse, R2, RZ ;  /* 0x0000000214107210 */ /* 0x040fe20007fde0ff */
[----:B------:R2:W-:Y:S01]  /*22be0*/  @P4 STG.E.U8 desc[UR8][R18.64], R0 ;  /* 0x0000000012004986 */ /* 0x0005e2000c101108 */
[----:B------:R-:W-:Y:S01]  /*22bf0*/  ISETP.LT.AND P4, PT, R17, UR12, !P0 ;  /* 0x0000000c11007c0c */ /* 0x000fe2000c781270 */
[----:B------:R-:W1:Y:S01]  /*22c00*/  LDCU UR6, c[0x0][0x3b8] ;  /* 0x00007700ff0677ac */ /* 0x000e620008000800 */
[----:B------:R-:W-:Y:S01]  /*22c10*/  LEA.HI.X.SX32 R17, R20, R3, 0x1, P6 ;  /* 0x0000000314117211 */ /* 0x000fe200030f0eff */
[----:B------:R-:W1:Y:S01]  /*22c20*/  LDCU UR12, c[0x0][0x39c] ;  /* 0x00007380ff0c77ac */ /* 0x000e620008000800 */
[----:B--2---:R-:W-:Y:S01]  /*22c30*/  PRMT R19, R22, 0x7772, RZ ;  /* 0x0000777216137816 */ /* 0x004fe200000000ff */
[----:B------:R-:W-:-:S02]  /*22c40*/  VIADD R18, R28, 0x77 ;  /* 0x000000771c127836 */ /* 0x000fc40000000000 */
[----:B------:R-:W-:Y:S01]  /*22c50*/  VIADD R0, R20, UR5 ;  /* 0x0000000514007c36 */ /* 0x000fe20008000000 */
[----:B------:R-:W2:Y:S01]  /*22c60*/  LDCU UR5, c[0x0][0x3b8] ;  /* 0x00007700ff0577ac */ /* 0x000ea20008000800 */
[----:B------:R1:W-:Y:S01]  /*22c70*/  @P1 STG.E.U8 desc[UR8][R16.64], R19 ;  /* 0x0000001310001986 */ /* 0x0003e2000c101108 */
[----:B0-----:R-:W-:Y:S01]  /*22c80*/  ISETP.LT.AND P1, PT, R18, UR11, !P0 ;  /* 0x0000000b12007c0c */ /* 0x001fe2000c721270 */
[----:B------:R-:W0:Y:S01]  /*22c90*/  LDCU UR11, c[0x0][0x39c] ;  /* 0x00007380ff0b77ac */ /* 0x000e220008000800 */
[C---:B------:R-:W-:Y:S01]  /*22ca0*/  VIADD R20, R0.reuse, UR10 ;  /* 0x0000000a00147c36 */ /* 0x040fe20008000000 */
[----:B------:R-:W0:Y:S01]  /*22cb0*/  LDCU UR10, c[0x0][0x3b8] ;  /* 0x00007700ff0a77ac */ /* 0x000e220008000800 */
[----:B-1----:R-:W-:Y:S01]  /*22cc0*/  IADD3 R16, P6, PT, R0, R2, RZ ;  /* 0x0000000200107210 */ /* 0x002fe20007fde0ff */
[----:B------:R-:W-:-:S03]  /*22cd0*/  VIADD R19, R28, 0x78 ;  /* 0x000000781c137836 */ /* 0x000fc60000000000 */
[----:B------:R-:W-:Y:S02]  /*22ce0*/  LEA.HI.X.SX32 R17, R0, R3, 0x1, P6 ;  /* 0x0000000300117211 */ /* 0x000fe400030f0eff */
[----:B------:R-:W-:Y:S02]  /*22cf0*/  PRMT R0, R22, 0x7773, RZ ;  /* 0x0000777316007816 */ /* 0x000fe400000000ff */
[----:B------:R-:W-:-:S03]  /*22d00*/  IADD3 R18, P6, PT, R20, R2, RZ ;  /* 0x0000000214127210 */ /* 0x000fc60007fde0ff */
[----:B------:R1:W-:Y:S01]  /*22d10*/  @P3 STG.E.U8 desc[UR8][R16.64], R0 ;  /* 0x0000000010003986 */ /* 0x0003e2000c101108 */
[----:B----4-:R-:W-:Y:S01]  /*22d20*/  ISETP.LT.AND P3, PT, R19, UR13, !P0 ;  /* 0x0000000d13007c0c */ /* 0x010fe2000c761270 */
[----:B------:R-:W4:Y:S01]  /*22d30*/  LDCU UR13, c[0x0][0x39c] ;  /* 0x00007380ff0d77ac */ /* 0x000f220008000800 */
[----:B------:R-:W-:Y:S02]  /*22d40*/  LEA.HI.X.SX32 R19, R20, R3, 0x1, P6 ;  /* 0x0000000314137211 */ /* 0x000fe400030f0eff */
[----:B-1----:R-:W-:Y:S01]  /*22d50*/  PRMT R16, R23, 0x7772, RZ ;  /* 0x0000777217107816 */ /* 0x002fe200000000ff */
[----:B------:R-:W-:Y:S02]  /*22d60*/  VIADD R0, R28, 0x79 ;  /* 0x000000791c007836 */ /* 0x000fe40000000000 */
[----:B------:R-:W-:Y:S01]  /*22d70*/  VIADD R17, R20, UR4 ;  /* 0x0000000414117c36 */ /* 0x000fe20008000000 */
[----:B------:R-:W1:Y:S01]  /*22d80*/  LDCU UR4, c[0x0][0x3b8] ;  /* 0x00007700ff0477ac */ /* 0x000e620008000800 */
[----:B------:R2:W-:Y:S01]  /*22d90*/  @P2 STG.E.U8 desc[UR8][R18.64], R16 ;  /* 0x0000001012002986 */ /* 0x0005e2000c101108 */
[----:B0-----:R-:W-:Y:S01]  /*22da0*/  ISETP.LT.AND P2, PT, R0, UR11, !P0 ;  /* 0x0000000b00007c0c */ /* 0x001fe2000c741270 */
[----:B------:R-:W0:Y:S01]  /*22db0*/  LDCU UR11, c[0x0][0x39c] ;  /* 0x00007380ff0b77ac */ /* 0x000e220008000800 */
[----:B------:R-:W-:-:S02]  /*22dc0*/  VIADD R0, R17, UR6 ;  /* 0x0000000611007c36 */ /* 0x000fc40008000000 */
[----:B------:R-:W-:Y:S01]  /*22dd0*/  VIADD R20, R28, 0x7a ;  /* 0x0000007a1c147836 */ /* 0x000fe20000000000 */
[----:B------:R-:W0:Y:S01]  /*22de0*/  LDCU UR6, c[0x0][0x3b8] ;  /* 0x00007700ff0677ac */ /* 0x000e220008000800 */
[-C--:B--2---:R-:W-:Y:S02]  /*22df0*/  IADD3 R16, P6, PT, R17, R2.reuse, RZ ;  /* 0x0000000211107210 */ /* 0x084fe40007fde0ff */
[----:B------:R-:W-:Y:S02]  /*22e00*/  PRMT R19, R23, 0x7773, RZ ;  /* 0x0000777317137816 */ /* 0x000fe400000000ff */
[----:B------:R-:W-:Y:S02]  /*22e10*/  LEA.HI.X.SX32 R17, R17, R3, 0x1, P6 ;  /* 0x0000000311117211 */ /* 0x000fe400030f0eff */
[----:B------:R-:W-:-:S03]  /*22e20*/  IADD3 R18, P6, PT, R0, R2, RZ ;  /* 0x0000000200127210 */ /* 0x000fc60007fde0ff */
[----:B------:R2:W-:Y:S02]  /*22e30*/  @P5 STG.E.U8 desc[UR8][R16.64], R19 ;  /* 0x0000001310005986 */ /* 0x0005e4000c101108 */
[-C--:B--2---:R-:W-:Y:S01]  /*22e40*/  LEA.HI.X.SX32 R19, R0, R3.reuse, 0x1, P6 ;  /* 0x0000000300137211 */ /* 0x084fe200030f0eff */
[----:B------:R-:W-:Y:S01]  /*22e50*/  VIADD R17, R28, 0x7b ;  /* 0x0000007b1c117836 */ /* 0x000fe20000000000 */
[----:B------:R-:W-:Y:S01]  /*22e60*/  PRMT R16, R24, 0x7772, RZ ;  /* 0x0000777218107816 */ /* 0x000fe200000000ff */
[----:B------:R-:W-:Y:S01]  /*22e70*/  VIADD R0, R0, UR5 ;  /* 0x0000000500007c36 */ /* 0x000fe20008000000 */
[----:B------:R-:W-:Y:S01]  /*22e80*/  ISETP.LT.AND P5, PT, R20, UR12, !P0 ;  /* 0x0000000c14007c0c */ /* 0x000fe2000c7a1270 */
[----:B------:R-:W2:Y:S02]  /*22e90*/  LDCU UR12, c[0x0][0x39c] ;  /* 0x00007380ff0c77ac */ /* 0x000ea40008000800 */
[----:B------:R1:W-:Y:S01]  /*22ea0*/  @P4 STG.E.U8 desc[UR8][R18.64], R16 ;  /* 0x0000001012004986 */ /* 0x0003e2000c101108 */
[----:B0-----:R-:W-:Y:S01]  /*22eb0*/  ISETP.LT.AND P4, PT, R17, UR11, !P0 ;  /* 0x0000000b11007c0c */ /* 0x001fe2000c781270 */
[----:B------:R-:W0:Y:S01]  /*22ec0*/  LDCU UR11, c[0x0][0x39c] ;  /* 0x00007380ff0b77ac */ /* 0x000e220008000800 */
[----:B------:R-:W0:Y:S01]  /*22ed0*/  LDCU UR5, c[0x0][0x3b8] ;  /* 0x00007700ff0577ac */ /* 0x000e220008000800 */
[C---:B-1----:R-:W-:Y:S01]  /*22ee0*/  IADD3 R16, P6, PT, R0.reuse, R2, RZ ;  /* 0x0000000200107210 */ /* 0x042fe20007fde0ff */
[C---:B------:R-:W-:Y:S01]  /*22ef0*/  VIADD R18, R0.reuse, UR10 ;  /* 0x0000000a00127c36 */ /* 0x040fe20008000000 */
[----:B------:R-:W1:Y:S02]  /*22f00*/  LDCU UR10, c[0x0][0x3b8] ;  /* 0x00007700ff0a77ac */ /* 0x000e640008000800 */
[----:B------:R-:W-:-:S02]  /*22f10*/  LEA.HI.X.SX32 R17, R0, R3, 0x1, P6 ;  /* 0x0000000300117211 */ /* 0x000fc400030f0eff */
[----:B------:R-:W-:Y:S02]  /*22f20*/  PRMT R0, R24, 0x7773, RZ ;  /* 0x0000777318007816 */ /* 0x000fe400000000ff */
[----:B------:R-:W-:Y:S01]  /*22f30*/  IADD3 R20, P6, PT, R18, R2, RZ ;  /* 0x0000000212147210 */ /* 0x000fe20007fde0ff */
[----:B------:R-:W-:Y:S01]  /*22f40*/  VIADD R19, R28, 0x7c ;  /* 0x0000007c1c137836 */ /* 0x000fe20000000000 */
[----:B------:R-:W-:Y:S01]  /*22f50*/  PRMT R23, R26, 0x7773, RZ ;  /* 0x000077731a177816 */ /* 0x000fe200000000ff */
[----:B------:R0:W-:Y:S01]  /*22f60*/  @P1 STG.E.U8 desc[UR8][R16.64], R0 ;  /* 0x0000000010001986 */ /* 0x0001e2000c101108 */
[----:B------:R-:W-:-:S03]  /*22f70*/  LEA.HI.X.SX32 R21, R18, R3, 0x1, P6 ;  /* 0x0000000312157211 */ /* 0x000fc600030f0eff */
[----:B------:R-:W3:Y:S01]  /*22f80*/  LDL.LU R24, [R1+0x38] ;  /* 0x0000380001187983 */ /* 0x000ee20000300800 */
[----:B0-----:R-:W-:Y:S01]  /*22f90*/  PRMT R17, R25, 0x7772, RZ ;  /* 0x0000777219117816 */ /* 0x001fe200000000ff */
[----:B------:R-:W-:Y:S02]  /*22fa0*/  VIADD R16, R28, 0x7d ;  /* 0x0000007d1c107836 */ /* 0x000fe40000000000 */
[----:B------:R-:W-:Y:S01]  /*22fb0*/  VIADD R0, R18, UR4 ;  /* 0x0000000412007c36 */ /* 0x000fe20008000000 */
[----:B----4-:R-:W-:Y:S01]  /*22fc0*/  ISETP.LT.AND P1, PT, R19, UR13, !P0 ;  /* 0x0000000d13007c0c */ /* 0x010fe2000c721270 */
[----:B------:R0:W-:Y:S01]  /*22fd0*/  @P3 STG.E.U8 desc[UR8][R20.64], R17 ;  /* 0x0000001114003986 */ /* 0x0001e2000c101108 */
[----:B------:R-:W-:Y:S01]  /*22fe0*/  ISETP.LT.AND P3, PT, R16, UR11, !P0 ;  /* 0x0000000b10007c0c */ /* 0x000fe2000c761270 */
[----:B------:R-:W4:Y:S01]  /*22ff0*/  LDCU UR11, c[0x0][0x39c] ;  /* 0x00007380ff0b77ac */ /* 0x000f220008000800 */
[CC--:B------:R-:W-:Y:S01]  /*23000*/  IADD3 R18, P6, PT, R0.reuse, R2.reuse, RZ ;  /* 0x0000000200127210 */ /* 0x0c0fe20007fde0ff */
[----:B------:R-:W1:Y:S03]  /*23010*/  LDCU UR13, c[0x0][0x39c] ;  /* 0x00007380ff0d77ac */ /* 0x000e660008000800 */
[CC--:B------:R-:W-:Y:S01]  /*23020*/  LEA.HI.X.SX32 R19, R0.reuse, R3.reuse, 0x1, P6 ;  /* 0x0000000300137211 */ /* 0x0c0fe200030f0eff */
[----:B------:R-:W1:Y:S01]  /*23030*/  LDCU UR4, c[0x0][0x3b8] ;  /* 0x00007700ff0477ac */ /* 0x000e620008000800 */
[----:B0-----:R-:W-:Y:S01]  /*23040*/  VIADD R20, R0, UR6 ;  /* 0x0000000600147c36 */ /* 0x001fe20008000000 */
[----:B------:R-:W-:Y:S01]  /*23050*/  PRMT R0, R25, 0x7773, RZ ;  /* 0x0000777319007816 */ /* 0x000fe200000000ff */
[----:B------:R-:W-:Y:S01]  /*23060*/  VIADD R17, R28, 0x7e ;  /* 0x0000007e1c117836 */ /* 0x000fe20000000000 */
[----:B------:R-:W0:Y:S02]  /*23070*/  LDCU UR6, c[0x0][0x3b8] ;  /* 0x00007700ff0677ac */ /* 0x000e240008000800 */
[----:B------:R-:W-:Y:S01]  /*23080*/  IADD3 R16, P6, PT, R20, R2, RZ ;  /* 0x0000000214107210 */ /* 0x000fe20007fde0ff */
[----:B------:R1:W-:Y:S01]  /*23090*/  @P2 STG.E.U8 desc[UR8][R18.64], R0 ;  /* 0x0000000012002986 */ /* 0x0003e2000c101108 */
[----:B--2---:R-:W-:Y:S01]  /*230a0*/  ISETP.LT.AND P2, PT, R17, UR12, !P0 ;  /* 0x0000000c11007c0c */ /* 0x004fe2000c741270 */
[----:B------:R-:W-:Y:S01]  /*230b0*/  VIADD R21, R28, 0x7f ;  /* 0x0000007f1c157836 */ /* 0x000fe20000000000 */
[----:B------:R-:W-:-:S02]  /*230c0*/  LEA.HI.X.SX32 R17, R20, R3, 0x1, P6 ;  /* 0x0000000314117211 */ /* 0x000fc400030f0eff */
[----:B------:R-:W-:Y:S01]  /*230d0*/  PRMT R25, R26, 0x7772, RZ ;  /* 0x000077721a197816 */ /* 0x000fe200000000ff */
[----:B------:R-:W-:Y:S01]  /*230e0*/  VIADD R20, R20, UR5 ;  /* 0x0000000514147c36 */ /* 0x000fe20008000000 */
[----:B------:R-:W2:Y:S01]  /*230f0*/  LDCU UR5, c[0x0][0x3b8] ;  /* 0x00007700ff0577ac */ /* 0x000ea20008000800 */
[----:B------:R-:W3:Y:S01]  /*23100*/  LDL.LU R26, [R1+0x3c] ;  /* 0x00003c00011a7983 */ /* 0x000ee20000300800 */
[----:B------:R-:W0:Y:S03]  /*23110*/  LDCU UR12, c[0x0][0x39c] ;  /* 0x00007380ff0c77ac */ /* 0x000e260008000800 */
[----:B------:R2:W-:Y:S01]  /*23120*/  @P5 STG.E.U8 desc[UR8][R16.64], R25 ;  /* 0x0000001910005986 */ /* 0x0005e2000c101108 */
[----:B----4-:R-:W-:Y:S01]  /*23130*/  ISETP.LT.AND P5, PT, R21, UR11, !P0 ;  /* 0x0000000b15007c0c */ /* 0x010fe2000c7a1270 */
[----:B------:R-:W4:Y:S01]  /*23140*/  LDCU UR11, c[0x0][0x39c] ;  /* 0x00007380ff0b77ac */ /* 0x000f220008000800 */
[----:B-1----:R-:W-:-:S02]  /*23150*/  VIADD R0, R20, UR10 ;  /* 0x0000000a14007c36 */ /* 0x002fc40008000000 */
[----:B------:R-:W-:Y:S01]  /*23160*/  VIADD R19, R28, 0x80 ;  /* 0x000000801c137836 */ /* 0x000fe20000000000 */
[CC--:B--2---:R-:W-:Y:S01]  /*23170*/  IADD3 R16, P6, PT, R20.reuse, R2.reuse, RZ ;  /* 0x0000000214107210 */ /* 0x0c4fe20007fde0ff */
[----:B------:R-:W1:Y:S03]  /*23180*/  LDCU UR10, c[0x0][0x3b8] ;  /* 0x00007700ff0a77ac */ /* 0x000e660008000800 */
[-C--:B------:R-:W-:Y:S02]  /*23190*/  LEA.HI.X.SX32 R17, R20, R3.reuse, 0x1, P6 ;  /* 0x0000000314117211 */ /* 0x080fe400030f0eff */
[CC--:B------:R-:W-:Y:S01]  /*231a0*/  IADD3 R18, P6, PT, R0.reuse, R2.reuse, RZ ;  /* 0x0000000200127210 */ /* 0x0c0fe20007fde0ff */
[C---:B------:R-:W-:Y:S01]  /*231b0*/  VIADD R20, R0.reuse, UR4 ;  /* 0x0000000400147c36 */ /* 0x040fe20008000000 */
[----:B------:R-:W-:Y:S01]  /*231c0*/  PRMT R21, R27, 0x7772, RZ ;  /* 0x000077721b157816 */ /* 0x000fe200000000ff */
[----:B------:R2:W-:Y:S01]  /*231d0*/  @P4 STG.E.U8 desc[UR8][R16.64], R23 ;  /* 0x0000001710004986 */ /* 0x0005e2000c101108 */
[----:B------:R-:W-:Y:S01]  /*231e0*/  ISETP.LT.AND P4, PT, R19, UR13, !P0 ;  /* 0x0000000d13007c0c */ /* 0x000fe2000c781270 */
[----:B------:R-:W1:Y:S01]  /*231f0*/  LDCU UR13, c[0x0][0x39c] ;  /* 0x00007380ff0d77ac */ /* 0x000e620008000800 */
[----:B------:R-:W-:Y:S01]  /*23200*/  LEA.HI.X.SX32 R19, R0, R3, 0x1, P6 ;  /* 0x0000000300137211 */ /* 0x000fe200030f0eff */
[----:B------:R-:W-:Y:S01]  /*23210*/  VIADD R0, R28, 0x81 ;  /* 0x000000811c007836 */ /* 0x000fe20000000000 */
[----:B------:R-:W-:Y:S01]  /*23220*/  PRMT R25, R29, 0x7772, RZ ;  /* 0x000077721d197816 */ /* 0x000fe200000000ff */
[----:B------:R-:W1:Y:S02]  /*23230*/  LDCU UR4, c[0x0][0x3b8] ;  /* 0x00007700ff0477ac */ /* 0x000e640008000800 */
[----:B------:R1:W-:Y:S01]  /*23240*/  @P1 STG.E.U8 desc[UR8][R18.64], R21 ;  /* 0x0000001512001986 */ /* 0x0003e2000c101108 */
[----:B----4-:R-:W-:Y:S01]  /*23250*/  ISETP.LT.AND P1, PT, R0, UR11, !P0 ;  /* 0x0000000b00007c0c */ /* 0x010fe2000c721270 */
[----:B------:R-:W4:Y:S01]  /*23260*/  LDCU UR11, c[0x0][0x39c] ;  /* 0x00007380ff0b77ac */ /* 0x000f220008000800 */
[C---:B0-----:R-:W-:Y:S01]  /*23270*/  VIADD R0, R20.reuse, UR6 ;  /* 0x0000000614007c36 */ /* 0x041fe20008000000 */
[----:B--2---:R-:W-:-:S02]  /*23280*/  IADD3 R16, P6, PT, R20, R2, RZ ;  /* 0x0000000214107210 */ /* 0x004fc40007fde0ff */
[----:B------:R-:W-:Y:S01]  /*23290*/  PRMT R23, R27, 0x7773, RZ ;  /* 0x000077731b177816 */ /* 0x000fe200000000ff */
[----:B------:R-:W0:Y:S01]  /*232a0*/  LDCU UR6, c[0x0][0x3b8] ;  /* 0x00007700ff0677ac */ /* 0x000e220008000800 */
[-C--:B------:R-:W-:Y:S02]  /*232b0*/  LEA.HI.X.SX32 R17, R20, R3.reuse, 0x1, P6 ;  /* 0x0000000314117211 */ /* 0x080fe400030f0eff */
[C---:B-1----:R-:W-:Y:S01]  /*232c0*/  IADD3 R18, P6, PT, R0.reuse, R2, RZ ;  /* 0x0000000200127210 */ /* 0x042fe20007fde0ff */
[----:B------:R-:W-:Y:S02]  /*232d0*/  VIADD R21, R0, UR5 ;  /* 0x0000000500157c36 */ /* 0x000fe40008000000 */
[----:B------:R-:W-:Y:S01]  /*232e0*/  VIADD R20, R28, 0x82 ;  /* 0x000000821c147836 */ /* 0x000fe20000000000 */
[----:B------:R-:W-:Y:S01]  /*232f0*/  LEA.HI.X.SX32 R19, R0, R3, 0x1, P6 ;  /* 0x0000000300137211 */ /* 0x000fe200030f0eff */
[----:B------:R-:W-:Y:S01]  /*23300*/  VIADD R0, R28, 0x83 ;  /* 0x000000831c007836 */ /* 0x000fe20000000000 */
[----:B------:R1:W-:Y:S01]  /*23310*/  @P3 STG.E.U8 desc[UR8][R16.64], R23 ;  /* 0x0000001710003986 */ /* 0x0003e2000c101108 */
[----:B------:R-:W2:Y:S01]  /*23320*/  LDCU UR5, c[0x0][0x3b8] ;  /* 0x00007700ff0577ac */ /* 0x000ea20008000800 */
[----:B------:R-:W-:-:S02]  /*23330*/  ISETP.LT.AND P3, PT, R20, UR12, !P0 ;  /* 0x0000000c14007c0c */ /* 0x000fc4000c761270 */
[----:B------:R0:W-:Y:S01]  /*23340*/  @P2 STG.E.U8 desc[UR8][R18.64], R25 ;  /* 0x0000001912002986 */ /* 0x0001e2000c101108 */
[----:B----4-:R-:W-:Y:S01]  /*23350*/  ISETP.LT.AND P2, PT, R0, UR11, !P0 ;  /* 0x0000000b00007c0c */ /* 0x010fe2000c741270 */
[----:B------:R-:W4:Y:S01]  /*23360*/  LDCU UR11, c[0x0][0x39c] ;  /* 0x00007380ff0b77ac */ /* 0x000f220008000800 */
[CC--:B------:R-:W-:Y:S01]  /*23370*/  IADD3 R20, P6, PT, R21.reuse, R2.reuse, RZ ;  /* 0x0000000215147210 */ /* 0x0c0fe20007fde0ff */
[C---:B------:R-:W-:Y:S01]  /*23380*/  VIADD R0, R21.reuse, UR10 ;  /* 0x0000000a15007c36 */ /* 0x040fe20008000000 */
[----:B------:R-:W2:Y:S02]  /*23390*/  LDCU UR12, c[0x0][0x39c] ;  /* 0x00007380ff0c77ac */ /* 0x000ea40008000800 */
[-C--:B------:R-:W-:Y:S01]  /*233a0*/  LEA.HI.X.SX32 R21, R21, R3.reuse, 0x1, P6 ;  /* 0x0000000315157211 */ /* 0x080fe200030f0eff */
[----:B-1----:R-:W-:Y:S01]  /*233b0*/  VIADD R17, R28, 0x84 ;  /* 0x000000841c117836 */ /* 0x002fe20000000000 */
[----:B------:R-:W-:Y:S01]  /*233c0*/  PRMT R23, R29, 0x7773, RZ ;  /* 0x000077731d177816 */ /* 0x000fe200000000ff */
[----:B------:R-:W1:Y:S01]  /*233d0*/  LDCU UR10, c[0x0][0x3b8] ;  /* 0x00007700ff0a77ac */ /* 0x000e620008000800 */
[CC--:B------:R-:W-:Y:S01]  /*233e0*/  IADD3 R16, P6, PT, R0.reuse, R2.reuse, RZ ;  /* 0x0000000200107210 */ /* 0x0c0fe20007fde0ff */
[----:B0-----:R-:W-:Y:S01]  /*233f0*/  VIADD R19, R0, UR4 ;  /* 0x0000000400137c36 */ /* 0x001fe20008000000 */
[----:B---3--:R-:W-:Y:S01]  /*23400*/  PRMT R25, R12, 0x7770, RZ ;  /* 0x000077700c197816 */ /* 0x008fe200000000ff */
[----:B------:R0:W-:Y:S01]  /*23410*/  @P5 STG.E.U8 desc[UR8][R20.64], R23 ;  /* 0x0000001714005986 */ /* 0x0001e2000c101108 */
[----:B------:R-:W-:Y:S01]  /*23420*/  ISETP.LT.AND P5, PT, R17, UR13, !P0 ;  /* 0x0000000d11007c0c */ /* 0x000fe2000c7a1270 */
[----:B------:R-:W3:Y:S01]  /*23430*/  LDCU UR13, c[0x0][0x39c] ;  /* 0x00007380ff0d77ac */ /* 0x000ee20008000800 */
[----:B------:R-:W-:Y:S01]  /*23440*/  LEA.HI.X.SX32 R17, R0, R3, 0x1, P6 ;  /* 0x0000000300117211 */ /* 0x000fe200030f0eff */
[----:B------:R-:W-:Y:S01]  /*23450*/  VIADD R0, R28, 0x85 ;  /* 0x000000851c007836 */ /* 0x000fe20000000000 */
[----:B------:R-:W-:Y:S01]  /*23460*/  PRMT R27, R12, 0x7771, RZ ;  /* 0x000077710c1b7816 */ /* 0x000fe200000000ff */
[----:B------:R-:W1:Y:S01]  /*23470*/  LDCU UR4, c[0x0][0x3b8] ;  /* 0x00007700ff0477ac */ /* 0x000e620008000800 */
[----:B------:R-:W3:Y:S04]  /*23480*/  LDL.LU R29, [R1+0xb0] ;  /* 0x0000b000011d7983 */ /* 0x000ee80000300800 */
[----:B------:R1:W-:Y:S01]  /*23490*/  @P4 STG.E.U8 desc[UR8][R16.64], R25 ;  /* 0x0000001910004986 */ /* 0x0003e2000c101108 */
[----:B----4-:R-:W-:Y:S01]  /*234a0*/  ISETP.LT.AND P4, PT, R0, UR11, !P0 ;  /* 0x0000000b00007c0c */ /* 0x010fe2000c781270 */
[----:B------:R-:W4:Y:S01]  /*234b0*/  LDCU UR11, c[0x0][0x39c] ;  /* 0x00007380ff0b77ac */ /* 0x000f220008000800 */
[C---:B------:R-:W-:Y:S01]  /*234c0*/  IADD3 R18, P6, PT, R19.reuse, R2, RZ ;  /* 0x0000000213127210 */ /* 0x040fe20007fde0ff */
[----:B0-----:R-:W-:-:S02]  /*234d0*/  VIADD R20, R19, UR6 ;  /* 0x0000000613147c36 */ /* 0x001fc40008000000 */
[----:B------:R-:W-:Y:S01]  /*234e0*/  VIADD R0, R28, 0x86 ;  /* 0x000000861c007836 */ /* 0x000fe20000000000 */
[----:B------:R-:W-:Y:S01]  /*234f0*/  LEA.HI.X.SX32 R19, R19, R3, 0x1, P6 ;  /* 0x0000000313137211 */ /* 0x000fe200030f0eff */
[----:B------:R-:W0:Y:S01]  /*23500*/  LDCU UR6, c[0x0][0x3b8] ;  /* 0x00007700ff0677ac */ /* 0x000e220008000800 */
[----:B------:R-:W-:-:S03]  /*23510*/  IADD3 R22, P6, PT, R20, R2, RZ ;  /* 0x0000000214167210 */ /* 0x000fc60007fde0ff */
[----:B------:R0:W-:Y:S01]  /*23520*/  @P1 STG.E.U8 desc[UR8][R18.64], R27 ;  /* 0x0000001b12001986 */ /* 0x0001e2000c101108 */
[----:B--2---:R-:W-:Y:S01]  /*23530*/  ISETP.LT.AND P1, PT, R0, UR12, !P0 ;  /* 0x0000000c00007c0c */ /* 0x004fe2000c721270 */
[----:B------:R-:W-:Y:S01]  /*23540*/  VIADD R0, R28, 0x87 ;  /* 0x000000871c007836 */ /* 0x000fe20000000000 */
[CC--:B------:R-:W-:Y:S02]  /*23550*/  LEA.HI.X.SX32 R23, R20.reuse, R3.reuse, 0x1, P6 ;  /* 0x0000000314177211 */ /* 0x0c0fe400030f0eff */
[C---:B-1----:R-:W-:Y:S01]  /*23560*/  PRMT R25, R13.reuse, 0x7770, RZ ;  /* 0x000077700d197816 */ /* 0x042fe200000000ff */
[----:B------:R-:W-:Y:S01]  /*23570*/  VIADD R16, R20, UR5 ;  /* 0x0000000514107c36 */ /* 0x000fe20008000000 */
[----:B------:R-:W1:Y:S03]  /*23580*/  LDCU UR5, c[0x0][0x3b8] ;  /* 0x00007700ff0577ac */ /* 0x000e660008000800 */
[----:B------:R2:W-:Y:S01]  /*23590*/  @P3 STG.E.U8 desc[UR8][R22.64], R25 ;  /* 0x0000001916003986 */ /* 0x0005e2000c101108 */
[----:B----4-:R-:W-:Y:S01]  /*235a0*/  ISETP.LT.AND P3, PT, R0, UR11, !P0 ;  /* 0x0000000b00007c0c */ /* 0x010fe2000c761270 */
[----:B------:R-:W4:Y:S01]  /*235b0*/  LDCU UR11, c[0x0][0x39c] ;  /* 0x00007380ff0b77ac */ /* 0x000f220008000800 */
[CC--:B------:R-:W-:Y:S01]  /*235c0*/  IADD3 R20, P6, PT, R16.reuse, R2.reuse, RZ ;  /* 0x0000000210147210 */ /* 0x0c0fe20007fde0ff */
[----:B------:R-:W-:Y:S01]  /*235d0*/  VIADD R17, R16, UR10 ;  /* 0x0000000a10117c36 */ /* 0x000fe20008000000 */
[----:B0-----:R-:W-:Y:S01]  /*235e0*/  PRMT R27, R13, 0x7771, RZ ;  /* 0x000077710d1b7816 */ /* 0x001fe200000000ff */
[----:B------:R-:W-:Y:S01]  /*235f0*/  VIADD R0, R28, 0x88 ;  /* 0x000000881c007836 */ /* 0x000fe20000000000 */
[----:B------:R-:W-:Y:S01]  /*23600*/  LEA.HI.X.SX32 R21, R16, R3, 0x1, P6 ;  /* 0x0000000310157211 */ /* 0x000fe200030f0eff */
[----:B------:R-:W0:Y:S01]  /*23610*/  LDCU UR12, c[0x0][0x39c] ;  /* 0x00007380ff0c77ac */ /* 0x000e220008000800 */
[----:B------:R-:W-:-:S03]  /*23620*/  IADD3 R18, P6, PT, R17, R2, RZ ;  /* 0x0000000211127210 */ /* 0x000fc60007fde0ff */
[----:B------:R0:W-:Y:S01]  /*23630*/  @P2 STG.E.U8 desc[UR8][R20.64], R27 ;  /* 0x0000001b14002986 */ /* 0x0001e2000c101108 */
[----:B---3--:R-:W-:Y:S01]  /*23640*/  ISETP.LT.AND P2, PT, R0, UR13, !P0 ;  /* 0x0000000d00007c0c */ /* 0x008fe2000c741270 */
[----:B------:R-:W-:Y:S01]  /*23650*/  VIADD R0, R28, 0x89 ;  /* 0x000000891c007836 */ /* 0x000fe20000000000 */
[CC--:B------:R-:W-:Y:S02]  /*23660*/  LEA.HI.X.SX32 R19, R17.reuse, R3.reuse, 0x1, P6 ;  /* 0x0000000311137211 */ /* 0x0c0fe400030f0eff */
[----:B--2---:R-:W-:Y:S01]  /*23670*/  PRMT R25, R14, 0x7770, RZ ;  /* 0x000077700e197816 */ /* 0x004fe200000000ff */
[----:B------:R-:W-:Y:S01]  /*23680*/  VIADD R17, R17, UR4 ;  /* 0x0000000411117c36 */ /* 0x000fe20008000000 */
[----:B------:R-:W2:Y:S03]  /*23690*/  LDCU UR10, c[0x0][0x3b8] ;  /* 0x00007700ff0a77ac */ /* 0x000ea60008000800 */
[----:B------:R3:W-:Y:S01]  /*236a0*/  @P5 STG.E.U8 desc[UR8][R18.64], R25 ;  /* 0x0000001912005986 */ /* 0x0007e2000c101108 */
[----:B----4-:R-:W-:Y:S01]  /*236b0*/  ISETP.LT.AND P5, PT, R0, UR11, !P0 ;  /* 0x0000000b00007c0c */ /* 0x010fe2000c7a1270 */
[----:B------:R-:W4:Y:S01]  /*236c0*/  LDCU UR11, c[0x0][0x39c] ;  /* 0x00007380ff0b77ac */ /* 0x000f220008000800 */
[CC--:B------:R-:W-:Y:S01]  /*236d0*/  IADD3 R16, P6, PT, R17.reuse, R2.reuse, RZ ;  /* 0x0000000211107210 */ /* 0x0c0fe20007fde0ff */
[C---:B------:R-:W-:Y:S01]  /*236e0*/  VIADD R22, R17.reuse, UR6 ;  /* 0x0000000611167c36 */ /* 0x040fe20008000000 */
[----:B------:R-:W-:Y:S01]  /*236f0*/  PRMT R23, R14, 0x7771, RZ ;  /* 0x000077710e177816 */ /* 0x000fe200000000ff */
[----:B------:R-:W-:Y:S01]  /*23700*/  VIADD R0, R28, 0x8a ;  /* 0x0000008a1c007836 */ /* 0x000fe20000000000 */
[----:B------:R-:W-:Y:S01]  /*23710*/  LEA.HI.X.SX32 R17, R17, R3, 0x1, P6 ;  /* 0x0000000311117211 */ /* 0x000fe200030f0eff */
[----:B------:R-:W3:Y:S01]  /*23720*/  LDCU UR4, c[0x0][0x3b8] ;  /* 0x00007700ff0477ac */ /* 0x000ee20008000800 */
[----:B0-----:R-:W-:-:S02]  /*23730*/  IADD3 R20, P6, PT, R22, R2, RZ ;  /* 0x0000000216147210 */ /* 0x001fc40007fde0ff */
[----:B------:R-:W-:Y:S01]  /*23740*/  PRMT R27, R15, 0x7770, RZ ;  /* 0x000077700f1b7816 */ /* 0x000fe200000000ff */
[----:B------:R2:W-:Y:S01]  /*23750*/  @P4 STG.E.U8 desc[UR8][R16.64], R23 ;  /* 0x0000001710004986 */ /* 0x0005e2000c101108 */
[CC--:B------:R-:W-:Y:S01]  /*23760*/  LEA.HI.X.SX32 R21, R22.reuse, R3.reuse, 0x1, P6 ;  /* 0x0000000316157211 */ /* 0x0c0fe200030f0eff */
[----:B-1----:R-:W-:Y:S01]  /*23770*/  VIADD R22, R22, UR5 ;  /* 0x0000000516167c36 */ /* 0x002fe20008000000 */
[----:B------:R-:W-:Y:S01]  /*23780*/  ISETP.LT.AND P4, PT, R0, UR12, !P0 ;  /* 0x0000000c00007c0c */ /* 0x000fe2000c781270 */
[----:B------:R-:W0:Y:S01]  /*23790*/  LDCU UR13, c[0x0][0x39c] ;  /* 0x00007380ff0d77ac */ /* 0x000e220008000800 */
[----:B------:R-:W-:Y:S01]  /*237a0*/  VIADD R0, R28, 0x8b ;  /* 0x0000008b1c007836 */ /* 0x000fe20000000000 */
[----:B------:R-:W1:Y:S01]  /*237b0*/  LDCU UR6, c[0x0][0x3b8] ;  /* 0x00007700ff0677ac */ /* 0x000e620008000800 */
[C---:B---3--:R-:W-:Y:S01]  /*237c0*/  IADD3 R18, P6, PT, R22.reuse, R2, RZ ;  /* 0x0000000216127210 */ /* 0x048fe20007fde0ff */
[----:B------:R3:W-:Y:S01]  /*237d0*/  @P1 STG.E.U8 desc[UR8][R20.64], R27 ;  /* 0x0000001b14001986 */ /* 0x0007e2000c101108 */
[----:B--2---:R-:W-:Y:S01]  /*237e0*/  VIADD R23, R22, UR10 ;  /* 0x0000000a16177c36 */ /* 0x004fe20008000000 */
[----:B----4-:R-:W-:Y:S01]  /*237f0*/  ISETP.LT.AND P1, PT, R0, UR11, !P0 ;  /* 0x0000000b00007c0c */ /* 0x010fe2000c721270 */
[----:B------:R-:W2:Y:S01]  /*23800*/  LDCU UR11, c[0x0][0x39c] ;  /* 0x00007380ff0b77ac */ /* 0x000ea20008000800 */
[----:B------:R-:W-:-:S02]  /*23810*/  LEA.HI.X.SX32 R19, R22, R3, 0x1, P6 ;  /* 0x0000000316137211 */ /* 0x000fc400030f0eff */
[-C--:B------:R-:W-:Y:S01]  /*23820*/  IADD3 R16, P6, PT, R23, R2.reuse, RZ ;  /* 0x0000000217107210 */ /* 0x080fe20007fde0ff */
[----:B------:R-:W4:Y:S01]  /*23830*/  LDCU UR5, c[0x0][0x3b8] ;  /* 0x00007700ff0577ac */ /* 0x000f220008000800 */
[----:B------:R-:W-:Y:S01]  /*23840*/  PRMT R25, R15, 0x7771, RZ ;  /* 0x000077710f197816 */ /* 0x000fe200000000ff */
[----:B------:R-:W-:Y:S01]  /*23850*/  VIADD R0, R28, 0x8c ;  /* 0x0000008c1c007836 */ /* 0x000fe20000000000 */
[C---:B------:R-:W-:Y:S01]  /*23860*/  LEA.HI.X.SX32 R17, R23.reuse, R3, 0x1, P6 ;  /* 0x0000000317117211 */ /* 0x040fe200030f0eff */
[----:B------:R-:W-:Y:S01]  /*23870*/  VIADD R23, R23, UR4 ;  /* 0x0000000417177c36 */ /* 0x000fe20008000000 */
[----:B------:R-:W3:Y:S01]  /*23880*/  LDCU UR10, c[0x0][0x3b8] ;  /* 0x00007700ff0a77ac */ /* 0x000ee20008000800 */
[----:B------:R3:W-:Y:S01]  /*23890*/  @P3 STG.E.U8 desc[UR8][R18.64], R25 ;  /* 0x0000001912003986 */ /* 0x0007e2000c101108 */
[----:B0-----:R-:W-:Y:S01]  /*238a0*/  ISETP.LT.AND P3, PT, R0, UR13, !P0 ;  /* 0x0000000d00007c0c */ /* 0x001fe2000c761270 */
[C---:B-1----:R-:W-:Y:S01]  /*238b0*/  VIADD R22, R23.reuse, UR6 ;  /* 0x0000000617167c36 */ /* 0x042fe20008000000 */
[----:B---3--:R-:W-:Y:S01]  /*238c0*/  PRMT R27, R8, 0x7770, RZ ;  /* 0x00007770081b7816 */ /* 0x008fe200000000ff */
[----:B------:R-:W0:Y:S01]  /*238d0*/  LDCU UR12, c[0x0][0x39c] ;  /* 0x00007380ff0c77ac */ /* 0x000e220008000800 */
[----:B------:R-:W-:Y:S01]  /*238e0*/  IADD3 R20, P6, PT, R23, R2, RZ ;  /* 0x0000000217147210 */ /* 0x000fe20007fde0ff */
[----:B------:R-:W-:-:S02]  /*238f0*/  VIADD R0, R28, 0x8d ;  /* 0x0000008d1c007836 */ /* 0x000fc40000000000 */
[----:B------:R1:W-:Y:S01]  /*23900*/  @P2 STG.E.U8 desc[UR8][R16.64], R27 ;  /* 0x0000001b10002986 */ /* 0x0003e2000c101108 */
[-C--:B------:R-:W-:Y:S01]  /*23910*/  LEA.HI.X.SX32 R21, R23, R3.reuse, 0x1, P6 ;  /* 0x0000000317157211 */ /* 0x080fe200030f0eff */
[----:B------:R-:W3:Y:S01]  /*23920*/  LDCU UR4, c[0x0][0x3b8] ;  /* 0x00007700ff0477ac */ /* 0x000ee20008000800 */
[----:B--2---:R-:W-:Y:S02]  /*23930*/  ISETP.LT.AND P2, PT, R0, UR11, !P0 ;  /* 0x0000000b00007c0c */ /* 0x004fe4000c741270 */
[-C--:B------:R-:W-:Y:S01]  /*23940*/  IADD3 R18, P6, PT, R22, R2.reuse, RZ ;  /* 0x0000000216127210 */ /* 0x080fe20007fde0ff */
[----:B------:R-:W2:Y:S01]  /*23950*/  LDCU UR11, c[0x0][0x39c] ;  /* 0x00007380ff0b77ac */ /* 0x000ea20008000800 */
[----:B------:R-:W-:Y:S02]  /*23960*/  PRMT R23, R8, 0x7771, RZ ;  /* 0x0000777108177816 */ /* 0x000fe400000000ff */
[CC--:B------:R-:W-:Y:S01]  /*23970*/  LEA.HI.X.SX32 R19, R22.reuse, R3.reuse, 0x1, P6 ;  /* 0x0000000316137211 */ /* 0x0c0fe200030f0eff */
[----:B----4-:R-:W-:Y:S01]  /*23980*/  VIADD R22, R22, UR5 ;  /* 0x0000000516167c36 */ /* 0x010fe20008000000 */
[----:B------:R-:W4:Y:S01]  /*23990*/  LDCU UR6, c[0x0][0x3b8] ;  /* 0x00007700ff0677ac */ /* 0x000f220008000800 */
[----:B------:R-:W-:Y:S01]  /*239a0*/  VIADD R0, R28, 0x8e ;  /* 0x0000008e1c007836 */ /* 0x000fe20000000000 */
[----:B------:R2:W-:Y:S02]  /*239b0*/  @P5 STG.E.U8 desc[UR8][R20.64], R23 ;  /* 0x0000001714005986 */ /* 0x0005e4000c101108 */
[----:B-1----:R-:W-:Y:S01]  /*239c0*/  IADD3 R16, P6, PT, R22, R2, RZ ;  /* 0x0000000216107210 */ /* 0x002fe20007fde0ff */
[----:B------:R-:W1:Y:S01]  /*239d0*/  LDCU UR13, c[0x0][0x39c] ;  /* 0x00007380ff0d77ac */ /* 0x000e620008000800 */
[----:B0-----:R-:W-:Y:S01]  /*239e0*/  ISETP.LT.AND P5, PT, R0, UR12, !P0 ;  /* 0x0000000c00007c0c */ /* 0x001fe2000c7a1270 */
[----:B------:R-:W-:Y:S01]  /*239f0*/  VIADD R0, R28, 0x8f ;  /* 0x0000008f1c007836 */ /* 0x000fe20000000000 */
[----:B------:R-:W-:Y:S01]  /*23a00*/  PRMT R25, R9, 0x7770, RZ ;  /* 0x0000777009197816 */ /* 0x000fe200000000ff */
[----:B------:R-:W0:Y:S01]  /*23a10*/  LDCU UR5, c[0x0][0x3b8] ;  /* 0x00007700ff0577ac */ /* 0x000e220008000800 */
[C---:B------:R-:W-:Y:S01]  /*23a20*/  LEA.HI.X.SX32 R17, R22.reuse, R3, 0x1, P6 ;  /* 0x0000000316117211 */ /* 0x040fe200030f0eff */
[----:B--2---:R-:W-:-:S02]  /*23a30*/  VIADD R23, R22, UR10 ;  /* 0x0000000a16177c36 */ /* 0x004fc40008000000 */
[----:B------:R2:W-:Y:S01]  /*23a40*/  @P4 STG.E.U8 desc[UR8][R18.64], R25 ;  /* 0x0000001912004986 */ /* 0x0005e2000c101108 */
[----:B------:R-:W0:Y:S02]  /*23a50*/  LDCU UR10, c[0x0][0x3b8] ;  /* 0x00007700ff0a77ac */ /* 0x000e240008000800 */
[C---:B------:R-:W-:Y:S01]  /*23a60*/  IADD3 R20, P6, PT, R23.reuse, R2, RZ ;  /* 0x0000000217147210 */ /* 0x040fe20007fde0ff */
[----:B------:R-:W0:Y:S01]  /*23a70*/  LDCU UR12, c[0x0][0x39c] ;  /* 0x00007380ff0c77ac */ /* 0x000e220008000800 */
[----:B------:R-:W-:Y:S02]  /*23a80*/  ISETP.LT.AND P4, PT, R0, UR11, !P0 ;  /* 0x0000000b00007c0c */ /* 0x000fe4000c781270 */
[C---:B------:R-:W-:Y:S01]  /*23a90*/  LEA.HI.X.SX32 R21, R23.reuse, R3, 0x1, P6 ;  /* 0x0000000317157211 */ /* 0x040fe200030f0eff */
[----:B---3--:R-:W-:Y:S01]  /*23aa0*/  VIADD R23, R23, UR4 ;  /* 0x0000000417177c36 */ /* 0x008fe20008000000 */
[----:B------:R-:W3:Y:S01]  /*23ab0*/  LDCU UR11, c[0x0][0x39c] ;  /* 0x00007380ff0b77ac */ /* 0x000ee20008000800 */
[----:B------:R-:W-:-:S02]  /*23ac0*/  PRMT R27, R9, 0x7771, RZ ;  /* 0x00007771091b7816 */ /* 0x000fc400000000ff */
[C---:B----4-:R-:W-:Y:S01]  /*23ad0*/  VIADD R22, R23.reuse, UR6 ;  /* 0x0000000617167c36 */ /* 0x050fe20008000000 */
[C---:B--2---:R-:W-:Y:S01]  /*23ae0*/  IADD3 R18, P6, PT, R23.reuse, R2, RZ ;  /* 0x0000000217127210 */ /* 0x044fe20007fde0ff */
[----:B------:R-:W-:Y:S01]  /*23af0*/  VIADD R0, R28, 0x90 ;  /* 0x000000901c007836 */ /* 0x000fe20000000000 */
[----:B------:R2:W-:Y:S01]  /*23b00*/  @P1 STG.E.U8 desc[UR8][R16.64], R27 ;  /* 0x0000001b10001986 */ /* 0x0005e2000c101108 */
[----:B------:R-:W4:Y:S01]  /*23b10*/  LDCU UR4, c[0x0][0x3b8] ;  /* 0x00007700ff0477ac */ /* 0x000f220008000800 */
[----:B------:R-:W-:Y:S02]  /*23b20*/  LEA.HI.X.SX32 R19, R23, R3, 0x1, P6 ;  /* 0x0000000317137211 */ /* 0x000fe400030f0eff */
[----:B-1----:R-:W-:Y:S01]  /*23b30*/  ISETP.LT.AND P1, PT, R0, UR13, !P0 ;  /* 0x0000000d00007c0c */ /* 0x002fe2000c721270 */
[----:B------:R-:W-:Y:S01]  /*23b40*/  VIADD R0, R28, 0x91 ;  /* 0x000000911c007836 */ /* 0x000fe20000000000 */
[C---:B------:R-:W-:Y:S01]  /*23b50*/  PRMT R25, R10.reuse, 0x7770, RZ ;  /* 0x000077700a197816 */ /* 0x040fe200000000ff */
[----:B------:R-:W1:Y:S01]  /*23b60*/  LDCU UR6, c[0x0][0x3b8] ;  /* 0x00007700ff0677ac */ /* 0x000e620008000800 */
[----:B------:R-:W-:-:S02]  /*23b70*/  PRMT R23, R10, 0x7771, RZ ;  /* 0x000077710a177816 */ /* 0x000fc400000000ff */
[CC--:B--2---:R-:W-:Y:S01]  /*23b80*/  IADD3 R16, P6, PT, R22.reuse, R2.reuse, RZ ;  /* 0x0000000216107210 */ /* 0x0c4fe20007fde0ff */
[----:B------:R-:W2:Y:S03]  /*23b90*/  LDCU UR13, c[0x0][0x39c] ;  /* 0x00007380ff0d77ac */ /* 0x000ea60008000800 */
[C---:B------:R-:W-:Y:S01]  /*23ba0*/  LEA.HI.X.SX32 R17, R22.reuse, R3, 0x1, P6 ;  /* 0x0000000316117211 */ /* 0x040fe200030f0eff */
[----:B0-----:R-:W-:Y:S01]  /*23bb0*/  VIADD R22, R22, UR5 ;  /* 0x0000000516167c36 */ /* 0x001fe20008000000 */
[----:B------:R0:W-:Y:S01]  /*23bc0*/  @P3 STG.E.U8 desc[UR8][R20.64], R25 ;  /* 0x0000001914003986 */ /* 0x0001e2000c101108 */
[----:B---3--:R-:W-:Y:S01]  /*23bd0*/  ISETP.LT.AND P3, PT, R0, UR11, !P0 ;  /* 0x0000000b00007c0c */ /* 0x008fe2000c761270 */
[----:B------:R-:W3:Y:S02]  /*23be0*/  LDCU UR11, c[0x0][0x39c] ;  /* 0x00007380ff0b77ac */ /* 0x000ee40008000800 */
[----:B------:R1:W-:Y:S01]  /*23bf0*/  @P2 STG.E.U8 desc[UR8][R18.64], R23 ;  /* 0x0000001712002986 */ /* 0x0003e2000c101108 */
[----:B------:R-:W-:Y:S01]  /*23c00*/  VIADD R0, R28, 0x92 ;  /* 0x000000921c007836 */ /* 0x000fe20000000000 */
[----:B------:R-:W2:Y:S01]  /*23c10*/  LDCU UR5, c[0x0][0x3b8] ;  /* 0x00007700ff0577ac */ /* 0x000ea20008000800 */
[C---:B0-----:R-:W-:Y:S01]  /*23c20*/  IADD3 R20, P6, PT, R22.reuse, R2, RZ ;  /* 0x0000000216147210 */ /* 0x041fe20007fde0ff */
[----:B-1----:R-:W-:-:S03]  /*23c30*/  VIADD R23, R22, UR10 ;  /* 0x0000000a16177c36 */ /* 0x002fc60008000000 */
[-C--:B------:R-:W-:Y:S01]  /*23c40*/  LEA.HI.X.SX32 R21, R22, R3.reuse, 0x1, P6 ;  /* 0x0000000316157211 */ /* 0x080fe200030f0eff */
[----:B------:R-:W0:Y:S01]  /*23c50*/  LDCU UR10, c[0x0][0x3b8] ;  /* 0x00007700ff0a77ac */ /* 0x000e220008000800 */
[----:B------:R-:W-:Y:S02]  /*23c60*/  IADD3 R18, P6, PT, R23, R2, RZ ;  /* 0x0000000217127210 */ /* 0x000fe40007fde0ff */
[----:B------:R-:W-:Y:S02]  /*23c70*/  PRMT R27, R11, 0x7770, RZ ;  /* 0x000077700b1b7816 */ /* 0x000fe400000000ff */
[C---:B------:R-:W-:Y:S01]  /*23c80*/  LEA.HI.X.SX32 R19, R23.reuse, R3, 0x1, P6 ;  /* 0x0000000317137211 */ /* 0x040fe200030f0eff */
[----:B----4-:R-:W-:Y:S01]  /*23c90*/  VIADD R23, R23, UR4 ;  /* 0x0000000417177c36 */ /* 0x010fe20008000000 */
[----:B------:R-:W-:Y:S01]  /*23ca0*/  ISETP.LT.AND P2, PT, R0, UR12, !P0 ;  /* 0x0000000c00007c0c */ /* 0x000fe2000c741270 */
[----:B------:R-:W-:Y:S01]  /*23cb0*/  VIADD R0, R28, 0x93 ;  /* 0x000000931c007836 */ /* 0x000fe20000000000 */
[----:B------:R1:W-:Y:S01]  /*23cc0*/  @P5 STG.E.U8 desc[UR8][R16.64], R27 ;  /* 0x0000001b10005986 */ /* 0x0003e2000c101108 */
[----:B------:R-:W-:Y:S01]  /*23cd0*/  PRMT R25, R11, 0x7771, RZ ;  /* 0x000077710b197816 */ /* 0x000fe200000000ff */
[----:B------:R-:W-:Y:S01]  /*23ce0*/  VIADD R22, R23, UR6 ;  /* 0x0000000617167c36 */ /* 0x000fe20008000000 */
[----:B------:R-:W4:Y:S01]  /*23cf0*/  LDCU UR4, c[0x0][0x3b8] ;  /* 0x00007700ff0477ac */ /* 0x000f220008000800 */
[----:B---3--:R-:W-:-:S02]  /*23d00*/  ISETP.LT.AND P5, PT, R0, UR11, !P0 ;  /* 0x0000000b00007c0c */ /* 0x008fc4000c7a1270 */
[----:B------:R3:W-:Y:S01]  /*23d10*/  @P4 STG.E.U8 desc[UR8][R20.64], R25 ;  /* 0x0000001914004986 */ /* 0x0007e2000c101108 */
[----:B------:R-:W0:Y:S01]  /*23d20*/  LDCU UR11, c[0x0][0x39c] ;  /* 0x00007380ff0b77ac */ /* 0x000e220008000800 */
[----:B------:R-:W0:Y:S01]  /*23d30*/  LDCU UR12, c[0x0][0x39c] ;  /* 0x00007380ff0c77ac */ /* 0x000e220008000800 */
[CC--:B-1----:R-:W-:Y:S02]  /*23d40*/  IADD3 R16, P6, PT, R23.reuse, R2.reuse, RZ ;  /* 0x0000000217107210 */ /* 0x0c2fe40007fde0ff */
[----:B------:R-:W-:Y:S01]  /*23d50*/  PRMT R27, R4, 0x7770, RZ ;  /* 0x00007770041b7816 */ /* 0x000fe200000000ff */
[----:B------:R-:W1:Y:S01]  /*23d60*/  LDCU UR6, c[0x0][0x3b8] ;  /* 0x00007700ff0677ac */ /* 0x000e620008000800 */
[----:B------:R-:W-:Y:S02]  /*23d70*/  LEA.HI.X.SX32 R17, R23, R3, 0x1, P6 ;  /* 0x0000000317117211 */ /* 0x000fe400030f0eff */
[----:B---3--:R-:W-:Y:S02]  /*23d80*/  IADD3 R20, P6, PT, R22, R2, RZ ;  /* 0x0000000216147210 */ /* 0x008fe40007fde0ff */
[----:B------:R-:W-:-:S02]  /*23d90*/  PRMT R23, R4, 0x7771, RZ ;  /* 0x0000777104177816 */ /* 0x000fc400000000ff */
[C---:B------:R-:W-:Y:S01]  /*23da0*/  LEA.HI.X.SX32 R21, R22.reuse, R3, 0x1, P6 ;  /* 0x0000000316157211 */ /* 0x040fe200030f0eff */
[----:B--2---:R-:W-:Y:S02]  /*23db0*/  VIADD R22, R22, UR5 ;  /* 0x0000000516167c36 */ /* 0x004fe40008000000 */
[----:B------:R-:W-:Y:S01]  /*23dc0*/  VIADD R0, R28, 0x94 ;  /* 0x000000941c007836 */ /* 0x000fe20000000000 */
[----:B------:R2:W-:Y:S01]  /*23dd0*/  @P1 STG.E.U8 desc[UR8][R18.64], R27 ;  /* 0x0000001b12001986 */ /* 0x0005e2000c101108 */
[----:B------:R-:W3:Y:S03]  /*23de0*/  LDCU UR5, c[0x0][0x3b8] ;  /* 0x00007700ff0577ac */ /* 0x000ee60008000800 */
[----:B------:R0:W-:Y:S01]  /*23df0*/  @P3 STG.E.U8 desc[UR8][R16.64], R23 ;  /* 0x0000001710003986 */ /* 0x0001e2000c101108 */
[----:B------:R-:W-:Y:S01]  /*23e00*/  ISETP.LT.AND P4, PT, R0, UR13, !P0 ;  /* 0x0000000d00007c0c */ /* 0x000fe2000c781270 */
[----:B------:R-:W-:Y:S01]  /*23e10*/  VIADD R0, R28, 0x95 ;  /* 0x000000951c007836 */ /* 0x000fe20000000000 */
[----:B------:R-:W-:Y:S01]  /*23e20*/  PRMT R25, R5, 0x7770, RZ ;  /* 0x0000777005197816 */ /* 0x000fe200000000ff */
[----:B------:R-:W1:Y:S01]  /*23e30*/  LDCU UR13, c[0x0][0x39c] ;  /* 0x00007380ff0d77ac */ /* 0x000e620008000800 */
[C---:B--2---:R-:W-:Y:S01]  /*23e40*/  IADD3 R18, P6, PT, R22.reuse, R2, RZ ;  /* 0x0000000216127210 */ /* 0x044fe20007fde0ff */
[----:B0-----:R-:W-:-:S03]  /*23e50*/  VIADD R23, R22, UR10 ;  /* 0x0000000a16177c36 */ /* 0x001fc60008000000 */
[-C--:B------:R-:W-:Y:S02]  /*23e60*/  LEA.HI.X.SX32 R19, R22, R3.reuse, 0x1, P6 ;  /* 0x0000000316137211 */ /* 0x080fe400030f0eff */
[----:B------:R-:W-:Y:S01]  /*23e70*/  ISETP.LT.AND P1, PT, R0, UR11, !P0 ;  /* 0x0000000b00007c0c */ /* 0x000fe2000c721270 */
[----:B------:R-:W0:Y:S01]  /*23e80*/  LDCU UR11, c[0x0][0x39c] ;  /* 0x00007380ff0b77ac */ /* 0x000e220008000800 */
[-C--:B------:R-:W-:Y:S01]  /*23e90*/  IADD3 R16, P6, PT, R23, R2.reuse, RZ ;  /* 0x0000000217107210 */ /* 0x080fe20007fde0ff */
[----:B------:R2:W-:Y:S01]  /*23ea0*/  @P2 STG.E.U8 desc[UR8][R20.64], R25 ;  /* 0x0000001914002986 */ /* 0x0005e2000c101108 */
[----:B------:R-:W-:Y:S01]  /*23eb0*/  PRMT R27, R5, 0x7771, RZ ;  /* 0x00007771051b7816 */ /* 0x000fe200000000ff */
[----:B------:R-:W0:Y:S01]  /*23ec0*/  LDCU UR10, c[0x0][0x3b8] ;  /* 0x00007700ff0a77ac */ /* 0x000e220008000800 */
[C---:B------:R-:W-:Y:S01]  /*23ed0*/  LEA.HI.X.SX32 R17, R23.reuse, R3, 0x1, P6 ;  /* 0x0000000317117211 */ /* 0x040fe200030f0eff */
[----:B----4-:R-:W-:Y:S02]  /*23ee0*/  VIADD R23, R23, UR4 ;  /* 0x0000000417177c36 */ /* 0x010fe40008000000 */
[----:B------:R-:W-:Y:S01]  /*23ef0*/  VIADD R0, R28, 0x96 ;  /* 0x000000961c007836 */ /* 0x000fe20000000000 */
[----:B------:R4:W-:Y:S01]  /*23f00*/  @P5 STG.E.U8 desc[UR8][R18.64], R27 ;  /* 0x0000001b12005986 */ /* 0x0009e2000c101108 */
[C---:B-1----:R-:W-:Y:S01]  /*23f10*/  VIADD R22, R23.reuse, UR6 ;  /* 0x0000000617167c36 */ /* 0x042fe20008000000 */
[----:B------:R-:W1:Y:S01]  /*23f20*/  LDCU UR4, c[0x0][0x3b8] ;  /* 0x00007700ff0477ac */ /* 0x000e620008000800 */
[----:B--2---:R-:W-:Y:S01]  /*23f30*/  IADD3 R20, P6, PT, R23, R2, RZ ;  /* 0x0000000217147210 */ /* 0x004fe20007fde0ff */
[----:B------:R-:W2:Y:S01]  /*23f40*/  LDCU UR6, c[0x0][0x3b8] ;  /* 0x00007700ff0677ac */ /* 0x000ea20008000800 */
[----:B------:R-:W-:-:S02]  /*23f50*/  ISETP.LT.AND P3, PT, R0, UR12, !P0 ;  /* 0x0000000c00007c0c */ /* 0x000fc4000c761270 */
[-C--:B------:R-:W-:Y:S01]  /*23f60*/  LEA.HI.X.SX32 R21, R23, R3.reuse, 0x1, P6 ;  /* 0x0000000317157211 */ /* 0x080fe200030f0eff */
[----:B------:R-:W-:Y:S01]  /*23f70*/  VIADD R0, R28, 0x97 ;  /* 0x000000971c007836 */ /* 0x000fe20000000000 */
[----:B------:R-:W-:Y:S01]  /*23f80*/  PRMT R25, R6, 0x7770, RZ ;  /* 0x0000777006197816 */ /* 0x000fe200000000ff */
[----:B------:R-:W1:Y:S01]  /*23f90*/  LDCU UR12, c[0x0][0x39c] ;  /* 0x00007380ff0c77ac */ /* 0x000e620008000800 */
[----:B----4-:R-:W-:Y:S02]  /*23fa0*/  IADD3 R18, P6, PT, R22, R2, RZ ;  /* 0x0000000216127210 */ /* 0x010fe40007fde0ff */
[----:B0-----:R-:W-:Y:S02]  /*23fb0*/  ISETP.LT.AND P2, PT, R0, UR11, !P0 ;  /* 0x0000000b00007c0c */ /* 0x001fe4000c741270 */
[C---:B------:R-:W-:Y:S01]  /*23fc0*/  LEA.HI.X.SX32 R19, R22.reuse, R3, 0x1, P6 ;  /* 0x0000000316137211 */ /* 0x040fe200030f0eff */
[----:B---3--:R-:W-:Y:S01]  /*23fd0*/  VIADD R22, R22, UR5 ;  /* 0x0000000516167c36 */ /* 0x008fe20008000000 */
[----:B------:R0:W-:Y:S01]  /*23fe0*/  @P4 STG.E.U8 desc[UR8][R16.64], R25 ;  /* 0x0000001910004986 */ /* 0x0001e2000c101108 */
[----:B------:R-:W-:-:S02]  /*23ff0*/  PRMT R23, R6, 0x7771, RZ ;  /* 0x0000777106177816 */ /* 0x000fc400000000ff */
[C---:B------:R-:W-:Y:S01]  /*24000*/  PRMT R27, R7.reuse, 0x7770, RZ ;  /* 0x00007770071b7816 */ /* 0x040fe200000000ff */
[----:B------:R-:W-:Y:S01]  /*24010*/  VIADD R0, R28, 0x98 ;  /* 0x000000981c007836 */ /* 0x000fe20000000000 */
[----:B------:R-:W3:Y:S01]  /*24020*/  LDCU UR11, c[0x0][0x39c] ;  /* 0x00007380ff0b77ac */ /* 0x000ee20008000800 */
[----:B------:R-:W4:Y:S01]  /*24030*/  LDCU UR5, c[0x0][0x3b8] ;  /* 0x00007700ff0577ac */ /* 0x000f220008000800 */
[CC--:B0-----:R-:W-:Y:S02]  /*24040*/  IADD3 R16, P6, PT, R22.reuse, R2.reuse, RZ ;  /* 0x0000000216107210 */ /* 0x0c1fe40007fde0ff */
[----:B------:R-:W-:Y:S02]  /*24050*/  PRMT R25, R7, 0x7771, RZ ;  /* 0x0000777107197816 */ /* 0x000fe400000000ff */
[CC--:B------:R-:W-:Y:S01]  /*24060*/  LEA.HI.X.SX32 R17, R22.reuse, R3.reuse, 0x1, P6 ;  /* 0x0000000316117211 */ /* 0x0c0fe200030f0eff */
[----:B------:R-:W-:Y:S04]  /*24070*/  @P1 STG.E.U8 desc[UR8][R20.64], R23 ;  /* 0x0000001714001986 */ /* 0x000fe8000c101108 */
[----:B------:R-:W-:Y:S04]  /*24080*/  @P3 STG.E.U8 desc[UR8][R18.64], R27 ;  /* 0x0000001b12003986 */ /* 0x000fe8000c101108 */
[----:B------:R0:W-:Y:S04]  /*24090*/  @P2 STG.E.U8 desc[UR8][R16.64], R25 ;  /* 0x0000001910002986 */ /* 0x0001e8000c101108 */
[----:B0-----:R-:W4:Y:S01]  /*240a0*/  LDL R17, [R1+0x30] ;  /* 0x0000300001117983 */ /* 0x001f220000100800 */
[----:B------:R-:W-:Y:S01]  /*240b0*/  VIADD R23, R22, UR10 ;  /* 0x0000000a16177c36 */ /* 0x000fe20008000000 */
[----:B------:R-:W-:Y:S01]  /*240c0*/  ISETP.LT.AND P5, PT, R0, UR13, !P0 ;  /* 0x0000000d00007c0c */ /* 0x000fe2000c7a1270 */
[----:B------:R-:W0:Y:S03]  /*240d0*/  LDCU UR10, c[0x0][0x3b8] ;  /* 0x00007700ff0a77ac */ /* 0x000e260008000800 */
[C---:B------:R-:W-:Y:S01]  /*240e0*/  IADD3 R20, P6, PT, R23.reuse, R2, RZ ;  /* 0x0000000217147210 */ /* 0x040fe20007fde0ff */
[----:B------:R-:W-:Y:S01]  /*240f0*/  VIADD R0, R28, 0x99 ;  /* 0x000000991c007836 */ /* 0x000fe20000000000 */
[----:B------:R-:W0:Y:S02]  /*24100*/  LDCU UR13, c[0x0][0x39c] ;  /* 0x00007380ff0d77ac */ /* 0x000e240008000800 */
[----:B------:R-:W-:-:S02]  /*24110*/  LEA.HI.X.SX32 R21, R23, R3, 0x1, P6 ;  /* 0x0000000317157211 */ /* 0x000fc400030f0eff */
[----:B---3--:R-:W-:Y:S01]  /*24120*/  ISETP.LT.AND P4, PT, R0, UR11, !P0 ;  /* 0x0000000b00007c0c */ /* 0x008fe2000c781270 */
[----:B------:R-:W3:Y:S01]  /*24130*/  LDCU UR11, c[0x0][0x39c] ;  /* 0x00007380ff0b77ac */ /* 0x000ee20008000800 */
[----:B-1----:R-:W-:Y:S02]  /*24140*/  VIADD R23, R23, UR4 ;  /* 0x0000000417177c36 */ /* 0x002fe40008000000 */
[----:B------:R-:W-:Y:S01]  /*24150*/  VIADD R0, R28, 0x9a ;  /* 0x0000009a1c007836 */ /* 0x000fe20000000000 */
[----:B------:R-:W1:Y:S01]  /*24160*/  LDCU UR4, c[0x0][0x3b8] ;  /* 0x00007700ff0477ac */ /* 0x000e620008000800 */
[----:B--2---:R-:W-:Y:S01]  /*24170*/  VIADD R22, R23, UR6 ;  /* 0x0000000617167c36 */ /* 0x004fe20008000000 */
[----:B----4-:R-:W-:Y:S01]  /*24180*/  PRMT R27, R17, 0x7770, RZ ;  /* 0x00007770111b7816 */ /* 0x010fe200000000ff */
[----:B------:R-:W2:Y:S04]  /*24190*/  LDCU UR6, c[0x0][0x3b8] ;  /* 0x00007700ff0677ac */ /* 0x000ea80008000800 */
[----:B------:R4:W-:Y:S04]  /*241a0*/  @P5 STG.E.U8 desc[UR8][R20.64], R27 ;  /* 0x0000001b14005986 */ /* 0x0009e8000c101108 */
[----:B----4-:R-:W4:Y:S01]  /*241b0*/  LDL R27, [R1+0x34] ;  /* 0x00003400011b7983 */ /* 0x010f220000100800 */
[----:B------:R-:W-:-:S02]  /*241c0*/  IADD3 R18, P6, PT, R23, R2, RZ ;  /* 0x0000000217127210 */ /* 0x000fc40007fde0ff */
[----:B------:R-:W-:Y:S01]  /*241d0*/  ISETP.LT.AND P1, PT, R0, UR12, !P0 ;  /* 0x0000000c00007c0c */ /* 0x000fe2000c721270 */
[----:B------:R-:W-:Y:S01]  /*241e0*/  VIADD R0, R28, 0x9b ;  /* 0x0000009b1c007836 */ /* 0x000fe20000000000 */
[-C--:B------:R-:W-:Y:S01]  /*241f0*/  LEA.HI.X.SX32 R19, R23, R3.reuse, 0x1, P6 ;  /* 0x0000000317137211 */ /* 0x080fe200030f0eff */
[----:B------:R-:W0:Y:S01]  /*24200*/  LDCU UR12, c[0x0][0x39c] ;  /* 0x00007380ff0c77ac */ /* 0x000e220008000800 */
[----:B------:R-:W-:Y:S02]  /*24210*/  IADD3 R16, P6, PT, R22, R2, RZ ;  /* 0x0000000216107210 */ /* 0x000fe40007fde0ff */
[----:B---3--:R-:W-:Y:S01]  /*24220*/  ISETP.LT.AND P3, PT, R0, UR11, !P0 ;  /* 0x0000000b00007c0c */ /* 0x008fe2000c761270 */
[----:B------:R-:W3:Y:S01]  /*24230*/  LDCU UR11, c[0x0][0x39c] ;  /* 0x00007380ff0b77ac */ /* 0x000ee20008000800 */
[----:B------:R-:W-:Y:S02]  /*24240*/  PRMT R23, R17, 0x7771, RZ ;  /* 0x0000777111177816 */ /* 0x000fe400000000ff */
[C---:B------:R-:W-:Y:S01]  /*24250*/  LEA.HI.X.SX32 R17, R22.reuse, R3, 0x1, P6 ;  /* 0x0000000316117211 */ /* 0x040fe200030f0eff */
[----:B------:R-:W-:Y:S01]  /*24260*/  VIADD R22, R22, UR5 ;  /* 0x0000000516167c36 */ /* 0x000fe20008000000 */
[----:B------:R-:W1:Y:S01]  /*24270*/  LDCU UR5, c[0x0][0x3b8] ;  /* 0x00007700ff0577ac */ /* 0x000e620008000800 */
[----:B------:R0:W-:Y:S01]  /*24280*/  @P4 STG.E.U8 desc[UR8][R18.64], R23 ;  /* 0x0000001712004986 */ /* 0x0001e2000c101108 */
[----:B------:R-:W-:-:S02]  /*24290*/  VIADD R0, R28, 0x9c ;  /* 0x0000009c1c007836 */ /* 0x000fc40000000000 */
[----:B------:R-:W-:-:S04]  /*242a0*/  IADD3 R20, P6, PT, R22, R2, RZ ;  /* 0x0000000216147210 */ /* 0x000fc80007fde0ff */
[CC--:B------:R-:W-:Y:S01]  /*242b0*/  LEA.HI.X.SX32 R21, R22.reuse, R3.reuse, 0x1, P6 ;  /* 0x0000000316157211 */ /* 0x0c0fe200030f0eff */
[----:B0-----:R-:W-:Y:S01]  /*242c0*/  VIADD R23, R22, UR10 ;  /* 0x0000000a16177c36 */ /* 0x001fe20008000000 */
[----:B------:R-:W-:Y:S01]  /*242d0*/  ISETP.LT.AND P2, PT, R0, UR13, !P0 ;  /* 0x0000000d00007c0c */ /* 0x000fe2000c741270 */
[----:B------:R-:W-:Y:S01]  /*242e0*/  VIADD R0, R28, 0x9d ;  /* 0x0000009d1c007836 */ /* 0x000fe20000000000 */
[----:B------:R-:W0:Y:S02]  /*242f0*/  LDCU UR10, c[0x0][0x3b8] ;  /* 0x00007700ff0a77ac */ /* 0x000e240008000800 */
[C---:B------:R-:W-:Y:S01]  /*24300*/  IADD3 R18, P6, PT, R23.reuse, R2, RZ ;  /* 0x0000000217127210 */ /* 0x040fe20007fde0ff */
[----:B------:R-:W0:Y:S03]  /*24310*/  LDCU UR13, c[0x0][0x39c] ;  /* 0x00007380ff0d77ac */ /* 0x000e260008000800 */
[C---:B------:R-:W-:Y:S01]  /*24320*/  LEA.HI.X.SX32 R19, R23.reuse, R3, 0x1, P6 ;  /* 0x0000000317137211 */ /* 0x040fe200030f0eff */
[----:B-1----:R-:W-:Y:S01]  /*24330*/  VIADD R23, R23, UR4 ;  /* 0x0000000417177c36 */ /* 0x002fe20008000000 */
[----:B---3--:R-:W-:Y:S01]  /*24340*/  ISETP.LT.AND P5, PT, R0, UR11, !P0 ;  /* 0x0000000b00007c0c */ /* 0x008fe2000c7a1270 */
[----:B------:R-:W1:Y:S02]  /*24350*/  LDCU UR11, c[0x0][0x39c] ;  /* 0x00007380ff0b77ac */ /* 0x000e640008000800 */
[----:B--2---:R-:W-:-:S02]  /*24360*/  VIADD R22, R23, UR6 ;  /* 0x0000000617167c36 */ /* 0x004fc40008000000 */
[----:B------:R-:W-:Y:S01]  /*24370*/  VIADD R0, R28, 0x9e ;  /* 0x0000009e1c007836 */ /* 0x000fe20000000000 */
[----:B------:R-:W2:Y:S04]  /*24380*/  LDCU UR4, c[0x0][0x3b8] ;  /* 0x00007700ff0477ac */ /* 0x000ea80008000800 */
[----:B------:R-:W-:Y:S01]  /*24390*/  ISETP.LT.AND P4, PT, R0, UR12, !P0 ;  /* 0x0000000c00007c0c */ /* 0x000fe2000c781270 */
[----:B------:R-:W-:Y:S01]  /*243a0*/  VIADD R0, R28, 0x9f ;  /* 0x0000009f1c007836 */ /* 0x000fe20000000000 */
[----:B------:R-:W3:Y:S01]  /*243b0*/  LDCU UR6, c[0x0][0x3b8] ;  /* 0x00007700ff0677ac */ /* 0x000ee20008000800 */
[----:B------:R-:W0:Y:S01]  /*243c0*/  LDCU UR12, c[0x0][0x39c] ;  /* 0x00007380ff0c77ac */ /* 0x000e220008000800 */
[C---:B----4-:R-:W-:Y:S02]  /*243d0*/  PRMT R25, R27.reuse, 0x7770, RZ ;  /* 0x000077701b197816 */ /* 0x050fe400000000ff */
[----:B------:R-:W-:-:S03]  /*243e0*/  PRMT R27, R27, 0x7771, RZ ;  /* 0x000077711b1b7816 */ /* 0x000fc600000000ff */
[----:B------:R4:W-:Y:S04]  /*243f0*/  @P1 STG.E.U8 desc[UR8][R16.64], R25 ;  /* 0x0000001910001986 */ /* 0x0009e8000c101108 */
[----:B------:R0:W-:Y:S01]  /*24400*/  @P3 STG.E.U8 desc[UR8][R20.64], R27 ;  /* 0x0000001b14003986 */ /* 0x0001e2000c101108 */
[----:B----4-:R-:W-:-:S04]  /*24410*/  IADD3 R16, P6, PT, R23, R2, RZ ;  /* 0x0000000217107210 */ /* 0x010fc80007fde0ff */
[-C--:B------:R-:W-:Y:S02]  /*24420*/  LEA.HI.X.SX32 R17, R23, R3.reuse, 0x1, P6 ;  /* 0x0000000317117211 */ /* 0x080fe400030f0eff */
[-C--:B0-----:R-:W-:Y:S02]  /*24430*/  IADD3 R20, P6, PT, R22, R2.reuse, RZ ;  /* 0x0000000216147210 */ /* 0x081fe40007fde0ff */
[C---:B------:R-:W-:Y:S02]  /*24440*/  PRMT R25, R24.reuse, 0x7770, RZ ;  /* 0x0000777018197816 */ /* 0x040fe400000000ff */
[----:B------:R-:W-:Y:S02]  /*24450*/  PRMT R23, R24, 0x7771, RZ ;  /* 0x0000777118177816 */ /* 0x000fe400000000ff */
[C---:B------:R-:W-:Y:S01]  /*24460*/  LEA.HI.X.SX32 R21, R22.reuse, R3, 0x1, P6 ;  /* 0x0000000316157211 */ /* 0x040fe200030f0eff */
[----:B------:R-:W-:Y:S01]  /*24470*/  VIADD R22, R22, UR5 ;  /* 0x0000000516167c36 */ /* 0x000fe20008000000 */
[----:B------:R0:W-:Y:S01]  /*24480*/  @P2 STG.E.U8 desc[UR8][R18.64], R25 ;  /* 0x0000001912002986 */ /* 0x0001e2000c101108 */
[----:B-1----:R-:W-:Y:S01]  /*24490*/  ISETP.LT.AND P1, PT, R0, UR11, !P0 ;  /* 0x0000000b00007c0c */ /* 0x002fe2000c721270 */
[----:B------:R-:W1:Y:S02]  /*244a0*/  LDCU UR11, c[0x0][0x39c] ;  /* 0x00007380ff0b77ac */ /* 0x000e640008000800 */
[----:B------:R4:W-:Y:S01]  /*244b0*/  @P5 STG.E.U8 desc[UR8][R16.64], R23 ;  /* 0x0000001710005986 */ /* 0x0009e2000c101108 */
[----:B------:R-:W1:Y:S01]  /*244c0*/  LDCU UR5, c[0x0][0x3b8] ;  /* 0x00007700ff0577ac */ /* 0x000e620008000800 */
[C---:B0-----:R-:W-:Y:S01]  /*244d0*/  IADD3 R18, P6, PT, R22.reuse, R2, RZ ;  /* 0x0000000216127210 */ /* 0x041fe20007fde0ff */
[----:B----4-:R-:W-:-:S03]  /*244e0*/  VIADD R23, R22, UR10 ;  /* 0x0000000a16177c36 */ /* 0x010fc60008000000 */
[----:B------:R-:W-:Y:S01]  /*244f0*/  LEA.HI.X.SX32 R19, R22, R3, 0x1, P6 ;  /* 0x0000000316137211 */ /* 0x000fe200030f0eff */
[----:B------:R-:W-:Y:S01]  /*24500*/  VIADD R0, R28, 0xa0 ;  /* 0x000000a01c007836 */ /* 0x000fe20000000000 */
[----:B------:R-:W-:Y:S01]  /*24510*/  PRMT R27, R26, 0x7770, RZ ;  /* 0x000077701a1b7816 */ /* 0x000fe200000000ff */
[----:B------:R-:W0:Y:S01]  /*24520*/  LDCU UR10, c[0x0][0x3b8] ;  /* 0x00007700ff0a77ac */ /* 0x000e220008000800 */
[----:B------:R-:W-:-:S04]  /*24530*/  IADD3 R16, P6, PT, R23, R2, RZ ;  /* 0x0000000217107210 */ /* 0x000fc80007fde0ff */
[CC--:B------:R-:W-:Y:S01]  /*24540*/  LEA.HI.X.SX32 R17, R23.reuse, R3.reuse, 0x1, P6 ;  /* 0x0000000317117211 */ /* 0x0c0fe200030f0eff */
[----:B--2---:R-:W-:Y:S01]  /*24550*/  VIADD R23, R23, UR4 ;  /* 0x0000000417177c36 */ /* 0x004fe20008000000 */
[----:B------:R-:W-:Y:S01]  /*24560*/  ISETP.LT.AND P3, PT, R0, UR13, !P0 ;  /* 0x0000000d00007c0c */ /* 0x000fe2000c761270 */
[----:B------:R2:W-:Y:S01]  /*24570*/  @P4 STG.E.U8 desc[UR8][R20.64], R27 ;  /* 0x0000001b14004986 */ /* 0x0005e2000c101108 */
[----:B------:R-:W-:Y:S01]  /*24580*/  PRMT R25, R26, 0x7771, RZ ;  /* 0x000077711a197816 */ /* 0x000fe200000000ff */
[----:B------:R-:W-:Y:S01]  /*24590*/  VIADD R0, R28, 0xa1 ;  /* 0x000000a11c007836 */ /* 0x000fe20000000000 */
[----:B------:R-:W4:Y:S01]  /*245a0*/  LDCU UR13, c[0x0][0x39c] ;  /* 0x00007380ff0d77ac */ /* 0x000f220008000800 */
[C---:B---3--:R-:W-:Y:S02]  /*245b0*/  VIADD R22, R23.reuse, UR6 ;  /* 0x0000000617167c36 */ /* 0x048fe40008000000 */
[----:B------:R3:W-:Y:S01]  /*245c0*/  @P1 STG.E.U8 desc[UR8][R18.64], R25 ;  /* 0x0000001912001986 */ /* 0x0007e2000c101108 */
[----:B-1----:R-:W-:Y:S01]  /*245d0*/  ISETP.LT.AND P2, PT, R0, UR11, !P0 ;  /* 0x0000000b00007c0c */ /* 0x002fe2000c741270 */
[----:B------:R-:W1:Y:S01]  /*245e0*/  LDCU UR11, c[0x0][0x39c] ;  /* 0x00007380ff0b77ac */ /* 0x000e620008000800 */
[CC--:B--2---:R-:W-:Y:S01]  /*245f0*/  IADD3 R20, P6, PT, R23.reuse, R2.reuse, RZ ;  /* 0x0000000217147210 */ /* 0x0c4fe20007fde0ff */
[----:B------:R-:W2:Y:S03]  /*24600*/  LDCU UR4, c[0x0][0x3b8] ;  /* 0x00007700ff0477ac */ /* 0x000ea60008000800 */
[----:B------:R-:W-:Y:S01]  /*24610*/  LEA.HI.X.SX32 R21, R23, R3, 0x1, P6 ;  /* 0x0000000317157211 */ /* 0x000fe200030f0eff */
[----:B------:R-:W0:Y:S01]  /*24620*/  LDCU UR6, c[0x0][0x3b8] ;  /* 0x00007700ff0677ac */ /* 0x000e220008000800 */
[----:B---3--:R-:W-:-:S02]  /*24630*/  IADD3 R18, P6, PT, R22, R2, RZ ;  /* 0x0000000216127210 */ /* 0x008fc40007fde0ff */
[----:B------:R-:W-:Y:S02]  /*24640*/  PRMT R27, R12, 0x7772, RZ ;  /* 0x000077720c1b7816 */ /* 0x000fe400000000ff */
[C---:B------:R-:W-:Y:S01]  /*24650*/  LEA.HI.X.SX32 R19, R22.reuse, R3, 0x1, P6 ;  /* 0x0000000316137211 */ /* 0x040fe200030f0eff */
[----:B------:R-:W-:Y:S01]  /*24660*/  VIADD R22, R22, UR5 ;  /* 0x0000000516167c36 */ /* 0x000fe20008000000 */
[----:B------:R-:W-:Y:S01]  /*24670*/  PRMT R25, R12, 0x7773, RZ ;  /* 0x000077730c197816 */ /* 0x000fe200000000ff */
[----:B------:R3:W-:Y:S01]  /*24680*/  @P3 STG.E.U8 desc[UR8][R16.64], R27 ;  /* 0x0000001b10003986 */ /* 0x0007e2000c101108 */
[----:B------:R-:W-:Y:S01]  /*24690*/  VIADD R0, R28, 0xa2 ;  /* 0x000000a21c007836 */ /* 0x000fe20000000000 */
[----:B------:R-:W-:Y:S01]  /*246a0*/  PRMT R23, R13, 0x7772, RZ ;  /* 0x000077720d177816 */ /* 0x000fe200000000ff */
[----:B------:R-:W1:Y:S01]  /*246b0*/  LDCU UR5, c[0x0][0x3b8] ;  /* 0x00007700ff0577ac */ /* 0x000e620008000800 */
[----:B------:R0:W-:Y:S01]  /*246c0*/  @P2 STG.E.U8 desc[UR8][R20.64], R25 ;  /* 0x0000001914002986 */ /* 0x0001e2000c101108 */
[----:B---3--:R-:W-:-:S03]  /*246d0*/  IADD3 R16, P6, PT, R22, R2, RZ ;  /* 0x0000000216107210 */ /* 0x008fc60007fde0ff */
[----:B------:R-:W3:Y:S01]  /*246e0*/  LDL.LU R27, [R1+0x34] ;  /* 0x00003400011b7983 */ /* 0x000ee20000300800 */
[C---:B0-----:R-:W-:Y:S01]  /*246f0*/  VIADD R20, R22.reuse, UR10 ;  /* 0x0000000a16147c36 */ /* 0x041fe20008000000 */
[----:B------:R-:W-:Y:S01]  /*24700*/  LEA.HI.X.SX32 R17, R22, R3, 0x1, P6 ;  /* 0x0000000316117211 */ /* 0x000fe200030f0eff */
[----:B------:R-:W0:Y:S01]  /*24710*/  LDCU UR10, c[0x0][0x3b8] ;  /* 0x00007700ff0a77ac */ /* 0x000e220008000800 */
[----:B------:R-:W3:Y:S01]  /*24720*/  LDL.LU R22, [R1+0x30] ;  /* 0x0000300001167983 */ /* 0x000ee20000300800 */
[----:B------:R-:W-:Y:S01]  /*24730*/  ISETP.LT.AND P5, PT, R0, UR12, !P0 ;  /* 0x0000000c00007c0c */ /* 0x000fe2000c7a1270 */
[----:B------:R-:W-:Y:S01]  /*24740*/  VIADD R0, R28, 0xa3 ;  /* 0x000000a31c007836 */ /* 0x000fe20000000000 */
[----:B------:R-:W0:Y:S04]  /*24750*/  LDCU UR12, c[0x0][0x39c] ;  /* 0x00007380ff0c77ac */ /* 0x000e280008000800 */
[----:B-1----:R-:W-:Y:S01]  /*24760*/  ISETP.LT.AND P4, PT, R0, UR11, !P0 ;  /* 0x0000000b00007c0c */ /* 0x002fe2000c781270 */
[----:B------:R-:W1:Y:S01]  /*24770*/  LDCU UR11, c[0x0][0x39c] ;  /* 0x00007380ff0b77ac */ /* 0x000e620008000800 */
[----:B------:R-:W-:-:S05]  /*24780*/  VIADD R0, R28, 0xa4 ;  /* 0x000000a41c007836 */ /* 0x000fca0000000000 */
[----:B----4-:R-:W-:Y:S01]  /*24790*/  ISETP.LT.AND P1, PT, R0, UR13, !P0 ;  /* 0x0000000d00007c0c */ /* 0x010fe2000c721270 */
[----:B------:R-:W-:Y:S01]  /*247a0*/  VIADD R0, R28, 0xa5 ;  /* 0x000000a51c007836 */ /* 0x000fe20000000000 */
[----:B------:R-:W4:Y:S04]  /*247b0*/  LDCU UR13, c[0x0][0x39c] ;  /* 0x00007380ff0d77ac */ /* 0x000f280008000800 */
[----:B-1----:R-:W-:Y:S01]  /*247c0*/  ISETP.LT.AND P3, PT, R0, UR11, !P0 ;  /* 0x0000000b00007c0c */ /* 0x002fe2000c761270 */
[----:B------:R-:W1:Y:S01]  /*247d0*/  LDCU UR11, c[0x0][0x39c] ;  /* 0x00007380ff0b77ac */ /* 0x000e620008000800 */
[----:B------:R-:W-:-:S05]  /*247e0*/  VIADD R0, R28, 0xa6 ;  /* 0x000000a61c007836 */ /* 0x000fca0000000000 */
[----:B0-----:R-:W-:Y:S01]  /*247f0*/  ISETP.LT.AND P2, PT, R0, UR12, !P0 ;  /* 0x0000000c00007c0c */ /* 0x001fe2000c741270 */
[----:B------:R-:W-:Y:S01]  /*24800*/  VIADD R0, R28, 0xa7 ;  /* 0x000000a71c007836 */ /* 0x000fe20000000000 */
[----:B------:R0:W-:Y:S01]  /*24810*/  @P5 STG.E.U8 desc[UR8][R18.64], R23 ;  /* 0x0000001712005986 */ /* 0x0001e2000c101108 */
[----:B------:R-:W-:Y:S01]  /*24820*/  PRMT R21, R13, 0x7773, RZ ;  /* 0x000077730d157816 */ /* 0x000fe200000000ff */
[----:B------:R-:W2:Y:S02]  /*24830*/  LDCU UR12, c[0x0][0x39c] ;  /* 0x00007380ff0c77ac */ /* 0x000ea40008000800 */
[----:B-1----:R-:W-:Y:S01]  /*24840*/  ISETP.LT.AND P5, PT, R0, UR11, !P0 ;  /* 0x0000000b00007c0c */ /* 0x002fe2000c7a1270 */
[----:B------:R-:W1:Y:S01]  /*24850*/  LDCU UR11, c[0x0][0x39c] ;  /* 0x00007380ff0b77ac */ /* 0x000e620008000800 */
[----:B------:R-:W-:Y:S01]  /*24860*/  VIADD R0, R28, 0xa8 ;  /* 0x000000a81c007836 */ /* 0x000fe20000000000 */
[----:B------:R-:W-:Y:S01]  /*24870*/  IADD3 R12, P6, PT, R20, R2, RZ ;  /* 0x00000002140c7210 */ /* 0x000fe20007fde0ff */
[----:B------:R1:W-:Y:S01]  /*24880*/  @P4 STG.E.U8 desc[UR8][R16.64], R21 ;  /* 0x0000001510004986 */ /* 0x0003e2000c101108 */
[----:B0-----:R-:W-:-:S02]  /*24890*/  PRMT R23, R14, 0x7772, RZ ;  /* 0x000077720e177816 */ /* 0x001fc400000000ff */
[----:B----4-:R-:W-:Y:S01]  /*248a0*/  ISETP.LT.AND P4, PT, R0, UR13, !P0 ;  /* 0x0000000d00007c0c */ /* 0x010fe2000c781270 */
[----:B------:R-:W-:Y:S01]  /*248b0*/  VIADD R0, R28, 0xa9 ;  /* 0x000000a91c007836 */ /* 0x000fe20000000000 */
[CC--:B------:R-:W-:Y:S01]  /*248c0*/  LEA.HI.X.SX32 R13, R20.reuse, R3.reuse, 0x1, P6 ;  /* 0x00000003140d7211 */ /* 0x0c0fe200030f0eff */
[----:B--2---:R-:W-:Y:S01]  /*248d0*/  VIADD R20, R20, UR4 ;  /* 0x0000000414147c36 */ /* 0x004fe20008000000 */
[----:B------:R-:W-:Y:S01]  /*248e0*/  PRMT R25, R14, 0x7773, RZ ;  /* 0x000077730e197816 */ /* 0x000fe200000000ff */
[----:B------:R-:W0:Y:S02]  /*248f0*/  LDCU UR13, c[0x0][0x39c] ;  /* 0x00007380ff0d77ac */ /* 0x000e240008000800 */
[----:B------:R2:W-:Y:S01]  /*24900*/  @P1 STG.E.U8 desc[UR8][R12.64], R23 ;  /* 0x000000170c001986 */ /* 0x0005e2000c101108 */
[-C--:B------:R-:W-:Y:S01]  /*24910*/  IADD3 R18, P6, PT, R20, R2.reuse, RZ ;  /* 0x0000000214127210 */ /* 0x080fe20007fde0ff */
[----:B------:R-:W4:Y:S01]  /*24920*/  LDCU UR4, c[0x0][0x3b8] ;  /* 0x00007700ff0477ac */ /* 0x000f220008000800 */
[----:B-1----:R-:W-:Y:S01]  /*24930*/  ISETP.LT.AND P1, PT, R0, UR11, !P0 ;  /* 0x0000000b00007c0c */ /* 0x002fe2000c721270 */
[----:B------:R-:W1:Y:S01]  /*24940*/  LDCU UR11, c[0x0][0x39c] ;  /* 0x00007380ff0b77ac */ /* 0x000e620008000800 */
[C---:B------:R-:W-:Y:S01]  /*24950*/  VIADD R21, R20.reuse, UR6 ;  /* 0x0000000614157c36 */ /* 0x040fe20008000000 */
[-C--:B------:R-:W-:Y:S01]  /*24960*/  LEA.HI.X.SX32 R19, R20, R3.reuse, 0x1, P6 ;  /* 0x0000000314137211 */ /* 0x080fe200030f0eff */
[----:B------:R-:W-:Y:S01]  /*24970*/  VIADD R0, R28, 0xaa ;  /* 0x000000aa1c007836 */ /* 0x000fe20000000000 */
[----:B------:R-:W0:Y:S02]  /*24980*/  LDCU UR6, c[0x0][0x3b8] ;  /* 0x00007700ff0677ac */ /* 0x000e240008000800 */
[C---:B------:R-:W-:Y:S01]  /*24990*/  IADD3 R16, P6, PT, R21.reuse, R2, RZ ;  /* 0x0000000215107210 */ /* 0x040fe20007fde0ff */
[----:B------:R4:W-:Y:S01]  /*249a0*/  @P3 STG.E.U8 desc[UR8][R18.64], R25 ;  /* 0x0000001912003986 */ /* 0x0009e2000c101108 */
[----:B------:R-:W-:Y:S01]  /*249b0*/  ISETP.LT.AND P3, PT, R0, UR12, !P0 ;  /* 0x0000000c00007c0c */ /* 0x000fe2000c761270 */
[----:B------:R-:W-:Y:S01]  /*249c0*/  VIADD R0, R28, 0xab ;  /* 0x000000ab1c007836 */ /* 0x000fe20000000000 */
[----:B------:R-:W-:-:S02]  /*249d0*/  LEA.HI.X.SX32 R17, R21, R3, 0x1, P6 ;  /* 0x0000000315117211 */ /* 0x000fc400030f0eff */
[----:B--2---:R-:W-:Y:S01]  /*249e0*/  PRMT R23, R15, 0x7772, RZ ;  /* 0x000077720f177816 */ /* 0x004fe200000000ff */
[----:B------:R-:W-:Y:S01]  /*249f0*/  VIADD R21, R21, UR5 ;  /* 0x0000000515157c36 */ /* 0x000fe20008000000 */
[----:B------:R-:W2:Y:S03]  /*24a00*/  LDCU UR12, c[0x0][0x39c] ;  /* 0x00007380ff0c77ac */ /* 0x000ea60008000800 */
[----:B------:R0:W-:Y:S01]  /*24a10*/  @P2 STG.E.U8 desc[UR8][R16.64], R23 ;  /* 0x0000001710002986 */ /* 0x0001e2000c101108 */
[----:B-1----:R-:W-:Y:S01]  /*24a20*/  ISETP.LT.AND P2, PT, R0, UR11, !P0 ;  /* 0x0000000b00007c0c */ /* 0x002fe2000c741270 */
[----:B------:R-:W1:Y:S01]  /*24a30*/  LDCU UR11, c[0x0][0x39c] ;  /* 0x00007380ff0b77ac */ /* 0x000e620008000800 */
[CC--:B------:R-:W-:Y:S01]  /*24a40*/  IADD3 R12, P6, PT, R21.reuse, R2.reuse, RZ ;  /* 0x00000002150c7210 */ /* 0x0c0fe20007fde0ff */
[----:B----4-:R-:W-:Y:S01]  /*24a50*/  VIADD R18, R21, UR10 ;  /* 0x0000000a15127c36 */ /* 0x010fe20008000000 */
[----:B------:R-:W-:Y:S01]  /*24a60*/  PRMT R19, R15, 0x7773, RZ ;  /* 0x000077730f137816 */ /* 0x000fe200000000ff */
[----:B------:R-:W-:Y:S01]  /*24a70*/  VIADD R0, R28, 0xac ;  /* 0x000000ac1c007836 */ /* 0x000fe20000000000 */
[----:B------:R-:W-:Y:S01]  /*24a80*/  LEA.HI.X.SX32 R13, R21, R3, 0x1, P6 ;  /* 0x00000003150d7211 */ /* 0x000fe200030f0eff */
[----:B------:R-:W4:Y:S01]  /*24a90*/  LDCU UR5, c[0x0][0x3b8] ;  /* 0x00007700ff0577ac */ /* 0x000f220008000800 */
[----:B------:R-:W-:-:S02]  /*24aa0*/  IADD3 R14, P6, PT, R18, R2, RZ ;  /* 0x00000002120e7210 */ /* 0x000fc40007fde0ff */
[----:B------:R-:W-:Y:S01]  /*24ab0*/  PRMT R21, R8, 0x7772, RZ ;  /* 0x0000777208157816 */ /* 0x000fe200000000ff */
[----:B------:R2:W-:Y:S01]  /*24ac0*/  @P5 STG.E.U8 desc[UR8][R12.64], R19 ;  /* 0x000000130c005986 */ /* 0x0005e2000c101108 */
[----:B0-----:R-:W-:Y:S01]  /*24ad0*/  ISETP.LT.AND P5, PT, R0, UR13, !P0 ;  /* 0x0000000d00007c0c */ /* 0x001fe2000c7a1270 */
[----:B------:R-:W-:Y:S01]  /*24ae0*/  VIADD R0, R28, 0xad ;  /* 0x000000ad1c007836 */ /* 0x000fe20000000000 */
[CC--:B------:R-:W-:Y:S01]  /*24af0*/  LEA.HI.X.SX32 R15, R18.reuse, R3.reuse, 0x1, P6 ;  /* 0x00000003120f7211 */ /* 0x0c0fe200030f0eff */
[----:B------:R-:W-:Y:S01]  /*24b00*/  VIADD R18, R18, UR4 ;  /* 0x0000000412127c36 */ /* 0x000fe20008000000 */
[----:B------:R-:W0:Y:S03]  /*24b10*/  LDCU UR10, c[0x0][0x3b8] ;  /* 0x00007700ff0a77ac */ /* 0x000e260008000800 */
[----:B------:R0:W-:Y:S01]  /*24b20*/  @P4 STG.E.U8 desc[UR8][R14.64], R21 ;  /* 0x000000150e004986 */ /* 0x0001e2000c101108 */
[----:B-1----:R-:W-:Y:S01]  /*24b30*/  ISETP.LT.AND P4, PT, R0, UR11, !P0 ;  /* 0x0000000b00007c0c */ /* 0x002fe2000c781270 */
[----:B------:R-:W1:Y:S01]  /*24b40*/  LDCU UR11, c[0x0][0x39c] ;  /* 0x00007380ff0b77ac */ /* 0x000e620008000800 */
[CC--:B------:R-:W-:Y:S01]  /*24b50*/  IADD3 R16, P6, PT, R18.reuse, R2.reuse, RZ ;  /* 0x0000000212107210 */ /* 0x0c0fe20007fde0ff */
[----:B--2---:R-:W-:Y:S01]  /*24b60*/  VIADD R19, R18, UR6 ;  /* 0x0000000612137c36 */ /* 0x004fe20008000000 */
[----:B------:R-:W-:Y:S01]  /*24b70*/  PRMT R23, R8, 0x7773, RZ ;  /* 0x0000777308177816 */ /* 0x000fe200000000ff */
[----:B------:R-:W-:Y:S01]  /*24b80*/  VIADD R0, R28, 0xae ;  /* 0x000000ae1c007836 */ /* 0x000fe20000000000 */
[----:B------:R-:W-:Y:S01]  /*24b90*/  LEA.HI.X.SX32 R17, R18, R3, 0x1, P6 ;  /* 0x0000000312117211 */ /* 0x000fe200030f0eff */
[----:B------:R-:W2:Y:S01]  /*24ba0*/  LDCU UR13, c[0x0][0x39c] ;  /* 0x00007380ff0d77ac */ /* 0x000ea20008000800 */
[----:B------:R-:W-:-:S03]  /*24bb0*/  IADD3 R12, P6, PT, R19, R2, RZ ;  /* 0x00000002130c7210 */ /* 0x000fc60007fde0ff */
[----:B------:R2:W-:Y:S01]  /*24bc0*/  @P1 STG.E.U8 desc[UR8][R16.64], R23 ;  /* 0x0000001710001986 */ /* 0x0005e2000c101108 */
[----:B------:R-:W-:Y:S01]  /*24bd0*/  ISETP.LT.AND P1, PT, R0, UR12, !P0 ;  /* 0x0000000c00007c0c */ /* 0x000fe2000c721270 */
[----:B------:R-:W-:Y:S01]  /*24be0*/  VIADD R0, R28, 0xaf ;  /* 0x000000af1c007836 */ /* 0x000fe20000000000 */
[-C--:B------:R-:W-:Y:S01]  /*24bf0*/  LEA.HI.X.SX32 R13, R19, R3.reuse, 0x1, P6 ;  /* 0x00000003130d7211 */ /* 0x080fe200030f0eff */
[----:B------:R-:W2:Y:S01]  /*24c00*/  LDCU UR4, c[0x0][0x3b8] ;  /* 0x00007700ff0477ac */ /* 0x000ea20008000800 */
[----:B0-----:R-:W-:Y:S01]  /*24c10*/  PRMT R21, R9, 0x7772, RZ ;  /* 0x0000777209157816 */ /* 0x001fe200000000ff */
[----:B----4-:R-:W-:Y:S01]  /*24c20*/  VIADD R19, R19, UR5 ;  /* 0x0000000513137c36 */ /* 0x010fe20008000000 */
        /* <DEDUP_REMOVED lines=10> */
[----:B------:R-:W-:-:S02]  /*24cd0*/  IADD3 R8, P6, PT, R16, R2, RZ ;  /* 0x0000000210087210 */ /* 0x000fc40007fde0ff */
[----:B------:R-:W-:Y:S01]  /*24ce0*/  PRMT R19, R10, 0x7772, RZ ;  /* 0x000077720a137816 */ /* 0x000fe200000000ff */
[----:B------:R0:W-:Y:S01]  /*24cf0*/  @P2 STG.E.U8 desc[UR8][R14.64], R17 ;  /* 0x000000110e002986 */ /* 0x0001e2000c101108 */
[----:B------:R-:W-:Y:S01]  /*24d00*/  ISETP.LT.AND P2, PT, R0, UR13, !P0 ;  /* 0x0000000d00007c0c */ /* 0x000fe2000c741270 */
[----:B------:R-:W-:Y:S01]  /*24d10*/  VIADD R0, R28, 0xb1 ;  /* 0x000000b11c007836 */ /* 0x000fe20000000000 */
[CC--:B------:R-:W-:Y:S01]  /*24d20*/  LEA.HI.X.SX32 R9, R16.reuse, R3.reuse, 0x1, P6 ;  /* 0x0000000310097211 */ /* 0x0c0fe200030f0eff */
[----:B------:R-:W-:Y:S01]  /*24d30*/  VIADD R16, R16, UR4 ;  /* 0x0000000410107c36 */ /* 0x000fe20008000000 */
[----:B------:R-:W2:Y:S03]  /*24d40*/  LDCU UR5, c[0x0][0x3b8] ;  /* 0x00007700ff0577ac */ /* 0x000ea60008000800 */
[----:B------:R2:W-:Y:S01]  /*24d50*/  @P5 STG.E.U8 desc[UR8][R8.64], R19 ;  /* 0x0000001308005986 */ /* 0x0005e2000c101108 */
[----:B-1----:R-:W-:Y:S01]  /*24d60*/  ISETP.LT.AND P5, PT, R0, UR11, !P0 ;  /* 0x0000000b00007c0c */ /* 0x002fe2000c7a1270 */
[----:B------:R-:W1:Y:S01]  /*24d70*/  LDCU UR11, c[0x0][0x39c] ;  /* 0x00007380ff0b77ac */ /* 0x000e620008000800 */
[CC--:B----4-:R-:W-:Y:S01]  /*24d80*/  IADD3 R12, P6, PT, R16.reuse, R2.reuse, RZ ;  /* 0x00000002100c7210 */ /* 0x0d0fe20007fde0ff */
[C---:B0-----:R-:W-:Y:S01]  /*24d90*/  VIADD R17, R16.reuse, UR6 ;  /* 0x0000000610117c36 */ /* 0x041fe20008000000 */
[----:B------:R-:W0:Y:S02]  /*24da0*/  LDCU UR10, c[0x0][0x3b8] ;  /* 0x00007700ff0a77ac */ /* 0x000e240008000800 */
[----:B------:R-:W-:Y:S01]  /*24db0*/  LEA.HI.X.SX32 R13, R16, R3, 0x1, P6 ;  /* 0x00000003100d7211 */ /* 0x000fe200030f0eff */
[----:B------:R-:W-:Y:S01]  /*24dc0*/  VIADD R0, R28, 0xb2 ;  /* 0x000000b21c007836 */ /* 0x000fe20000000000 */
[----:B------:R-:W-:Y:S01]  /*24dd0*/  PRMT R21, R10, 0x7773, RZ ;  /* 0x000077730a157816 */ /* 0x000fe200000000ff */
[----:B------:R-:W4:Y:S01]  /*24de0*/  LDCU UR13, c[0x0][0x39c] ;  /* 0x00007380ff0d77ac */ /* 0x000f220008000800 */
[----:B------:R-:W-:-:S02]  /*24df0*/  IADD3 R14, P6, PT, R17, R2, RZ ;  /* 0x00000002110e7210 */ /* 0x000fc40007fde0ff */
[----:B--2---:R-:W-:Y:S01]  /*24e00*/  PRMT R19, R11, 0x7772, RZ ;  /* 0x000077720b137816 */ /* 0x004fe200000000ff */
        /* <DEDUP_REMOVED lines=9> */
[CC--:B------:R-:W-:Y:S01]  /*24ea0*/  IADD3 R8, P6, PT, R17.reuse, R2.reuse, RZ ;  /* 0x0000000211087210 */ /* 0x0c0fe20007fde0ff */
[C---:B0-----:R-:W-:Y:S01]  /*24eb0*/  VIADD R12, R17.reuse, UR10 ;  /* 0x0000000a110c7c36 */ /* 0x041fe20008000000 */
[----:B------:R-:W0:Y:S02]  /*24ec0*/  LDCU UR6, c[0x0][0x3b8] ;  /* 0x00007700ff0677ac */ /* 0x000e240008000800 */
[----:B------:R-:W-:Y:S01]  /*24ed0*/  LEA.HI.X.SX32 R9, R17, R3, 0x1, P6 ;  /* 0x0000000311097211 */ /* 0x000fe200030f0eff */
[----:B------:R-:W-:Y:S01]  /*24ee0*/  VIADD R0, R28, 0xb4 ;  /* 0x000000b41c007836 */ /* 0x000fe20000000000 */
[----:B------:R-:W-:Y:S01]  /*24ef0*/  PRMT R13, R11, 0x7773, RZ ;  /* 0x000077730b0d7816 */ /* 0x000fe200000000ff */
[----:B------:R-:W0:Y:S01]  /*24f00*/  LDCU UR12, c[0x0][0x39c] ;  /* 0x00007380ff0c77ac */ /* 0x000e220008000800 */
[----:B------:R-:W-:-:S02]  /*24f10*/  IADD3 R10, P6, PT, R12, R2, RZ ;  /* 0x000000020c0a7210 */ /* 0x000fc40007fde0ff */
[----:B------:R-:W-:Y:S01]  /*24f20*/  PRMT R17, R4, 0x7772, RZ ;  /* 0x0000777204117816 */ /* 0x000fe200000000ff */
[----:B------:R0:W-:Y:S01]  /*24f30*/  @P3 STG.E.U8 desc[UR8][R8.64], R13 ;  /* 0x0000000d08003986 */ /* 0x0001e2000c101108 */
[----:B----4-:R-:W-:Y:S01]  /*24f40*/  ISETP.LT.AND P3, PT, R0, UR13, !P0 ;  /* 0x0000000d00007c0c */ /* 0x010fe2000c761270 */
[----:B------:R-:W-:Y:S01]  /*24f50*/  VIADD R0, R28, 0xb5 ;  /* 0x000000b51c007836 */ /* 0x000fe20000000000 */
[CC--:B------:R-:W-:Y:S01]  /*24f60*/  LEA.HI.X.SX32 R11, R12.reuse, R3.reuse, 0x1, P6 ;  /* 0x000000030c0b7211 */ /* 0x0c0fe200030f0eff */
[----:B--2---:R-:W-:Y:S01]  /*24f70*/  VIADD R12, R12, UR4 ;  /* 0x000000040c0c7c36 */ /* 0x004fe20008000000 */
        /* <DEDUP_REMOVED lines=12> */
[C---:B----4-:R-:W-:Y:S01]  /*25040*/  PRMT R17, R5.reuse, 0x7772, RZ ;  /* 0x0000777205117816 */ /* 0x050fe200000000ff */
[----:B------:R0:W-:Y:S01]  /*25050*/  @P5 STG.E.U8 desc[UR8][R14.64], R19 ;  /* 0x000000130e005986 */ /* 0x0001e2000c101108 */
[----:B------:R-:W-:Y:S01]  /*25060*/  ISETP.LT.AND P5, PT, R0, UR12, !P0 ;  /* 0x0000000c00007c0c */ /* 0x000fe2000c7a1270 */
        /* <DEDUP_REMOVED lines=9> */
[----:B------:R-:W-:Y:S01]  /*25100*/  PRMT R5, R5, 0x7773, RZ ;  /* 0x0000777305057816 */ /* 0x000fe200000000ff */
[----:B------:R-:W0:Y:S01]  /*25110*/  LDCU UR6, c[0x0][0x3b8] ;  /* 0x00007700ff0677ac */ /* 0x000e220008000800 */
[-C--:B------:R-:W-:Y:S01]  /*25120*/  LEA.HI.X.SX32 R9, R4, R3.reuse, 0x1, P6 ;  /* 0x0000000304097211 */ /* 0x080fe200030f0eff */
[----:B------:R-:W-:Y:S01]  /*25130*/  VIADD R0, R28, 0xb8 ;  /* 0x000000b81c007836 */ /* 0x000fe20000000000 */
[-C--:B------:R-:W-:Y:S01]  /*25140*/  IADD3 R10, P6, PT, R14, R2.reuse, RZ ;  /* 0x000000020e0a7210 */ /* 0x080fe20007fde0ff */
[----:B------:R-:W0:Y:S01]  /*25150*/  LDCU UR12, c[0x0][0x39c] ;  /* 0x00007380ff0c77ac */ /* 0x000e220008000800 */
[----:B------:R-:W-:Y:S01]  /*25160*/  PRMT R15, R6, 0x7772, RZ ;  /* 0x00007772060f7816 */ /* 0x000fe200000000ff */
        /* <DEDUP_REMOVED lines=16> */
[----:B------:R-:W-:-:S03]  /*25270*/  IADD3 R4, P6, PT, R8, R2, RZ ;  /* 0x0000000208047210 */ /* 0x000fc60007fde0ff */
[----:B------:R-:W-:Y:S01]  /*25280*/  @P2 STG.E.U8 desc[UR8][R12.64], R17 ;  /* 0x000000110c002986 */ /* 0x000fe2000c101108 */
[----:B------:R-:W-:Y:S01]  /*25290*/  ISETP.LT.AND P2, PT, R0, UR12, !P0 ;  /* 0x0000000c00007c0c */ /* 0x000fe2000c741270 */
[----:B------:R-:W-:Y:S01]  /*252a0*/  VIADD R0, R28, 0xbb ;  /* 0x000000bb1c007836 */ /* 0x000fe20000000000 */
[CC--:B------:R-:W-:Y:S01]  /*252b0*/  LEA.HI.X.SX32 R5, R8.reuse, R3.reuse, 0x1, P6 ;  /* 0x0000000308057211 */ /* 0x0c0fe200030f0eff */
[----:B--2---:R-:W-:Y:S01]  /*252c0*/  VIADD R6, R8, UR5 ;  /* 0x0000000508067c36 */ /* 0x004fe20008000000 */
[C---:B------:R-:W-:Y:S01]  /*252d0*/  PRMT R15, R7.reuse, 0x7772, RZ ;  /* 0x00007772070f7816 */ /* 0x040fe200000000ff */
[----:B------:R-:W2:Y:S01]  /*252e0*/  LDCU UR4, c[0x0][0x3b8] ;  /* 0x00007700ff0477ac */ /* 0x000ea20008000800 */
[----:B-1----:R-:W-:Y:S01]  /*252f0*/  ISETP.LT.AND P6, PT, R0, UR11, !P0 ;  /* 0x0000000b00007c0c */ /* 0x002fe2000c7c1270 */
[----:B------:R-:W1:Y:S02]  /*25300*/  LDCU UR11, c[0x0][0x39c] ;  /* 0x00007380ff0b77ac */ /* 0x000e640008000800 */
[----:B------:R1:W-:Y:S01]  /*25310*/  @P5 STG.E.U8 desc[UR8][R4.64], R15 ;  /* 0x0000000f04005986 */ /* 0x0003e2000c101108 */
[CC--:B------:R-:W-:Y:S01]  /*25320*/  IADD3 R8, P5, PT, R6.reuse, R2.reuse, RZ ;  /* 0x0000000206087210 */ /* 0x0c0fe20007fbe0ff */
[----:B0-----:R-:W-:Y:S01]  /*25330*/  VIADD R10, R6, UR10 ;  /* 0x0000000a060a7c36 */ /* 0x001fe20008000000 */
[----:B------:R-:W0:Y:S01]  /*25340*/  LDCU UR6, c[0x0][0x3b8] ;  /* 0x00007700ff0677ac */ /* 0x000e220008000800 */
[----:B------:R-:W-:Y:S01]  /*25350*/  PRMT R11, R7, 0x7773, RZ ;  /* 0x00007773070b7816 */ /* 0x000fe200000000ff */
[----:B------:R-:W-:Y:S01]  /*25360*/  VIADD R0, R28, 0xbc ;  /* 0x000000bc1c007836 */ /* 0x000fe20000000000 */
[----:B------:R-:W-:Y:S01]  /*25370*/  LEA.HI.X.SX32 R9, R6, R3, 0x1, P5 ;  /* 0x0000000306097211 */ /* 0x000fe200028f0eff */
[----:B------:R-:W3:Y:S01]  /*25380*/  LDCU UR5, c[0x0][0x3b8] ;  /* 0x00007700ff0577ac */ /* 0x000ee20008000800 */
[----:B------:R-:W-:-:S03]  /*25390*/  IADD3 R6, P5, PT, R10, R2, RZ ;  /* 0x000000020a067210 */ /* 0x000fc60007fbe0ff */
[----:B------:R0:W-:Y:S01]  /*253a0*/  @P4 STG.E.U8 desc[UR8][R8.64], R11 ;  /* 0x0000000b08004986 */ /* 0x0001e2000c101108 */
[----:B----4-:R-:W-:Y:S01]  /*253b0*/  ISETP.LT.AND P4, PT, R0, UR13, !P0 ;  /* 0x0000000d00007c0c */ /* 0x010fe2000c781270 */
[----:B------:R-:W4:Y:S01]  /*253c0*/  LDCU UR12, c[0x0][0x39c] ;  /* 0x00007380ff0c77ac */ /* 0x000f220008000800 */
[-C--:B------:R-:W-:Y:S01]  /*253d0*/  LEA.HI.X.SX32 R7, R10, R3.reuse, 0x1, P5 ;  /* 0x000000030a077211 */ /* 0x080fe200028f0eff */
[----:B------:R-:W-:Y:S02]  /*253e0*/  VIADD R0, R28, 0xbd ;  /* 0x000000bd1c007836 */ /* 0x000fe40000000000 */
[----:B--2---:R-:W-:Y:S01]  /*253f0*/  VIADD R10, R10, UR4 ;  /* 0x000000040a0a7c36 */ /* 0x004fe20008000000 */
[----:B------:R-:W2:Y:S04]  /*25400*/  LDCU UR10, c[0x0][0x3b8] ;  /* 0x00007700ff0a77ac */ /* 0x000ea80008000800 */
[C---:B-1----:R-:W-:Y:S01]  /*25410*/  IADD3 R4, P5, PT, R10.reuse, R2, RZ ;  /* 0x000000020a047210 */ /* 0x042fe20007fbe0ff */
[C---:B0-----:R-:W-:Y:S01]  /*25420*/  VIADD R11, R10.reuse, UR6 ;  /* 0x000000060a0b7c36 */ /* 0x041fe20008000000 */
[----:B------:R-:W0:Y:S02]  /*25430*/  LDCU UR6, c[0x0][0x39c] ;  /* 0x00007380ff0677ac */ /* 0x000e240008000800 */
[----:B------:R-:W-:-:S02]  /*25440*/  LEA.HI.X.SX32 R5, R10, R3, 0x1, P5 ;  /* 0x000000030a057211 */ /* 0x000fc400028f0eff */
[C---:B------:R-:W-:Y:S01]  /*25450*/  IADD3 R8, P5, PT, R11.reuse, R2, RZ ;  /* 0x000000020b087210 */ /* 0x040fe20007fbe0ff */
[----:B------:R-:W1:Y:S01]  /*25460*/  LDCU UR4, c[0x0][0x3b8] ;  /* 0x00007700ff0477ac */ /* 0x000e620008000800 */
[----:B---3--:R-:W-:Y:S01]  /*25470*/  PRMT R13, R22, 0x7772, RZ ;  /* 0x00007772160d7816 */ /* 0x008fe200000000ff */
[----:B------:R-:W3:Y:S04]  /*25480*/  LDCU UR13, c[0x0][0x39c] ;  /* 0x00007380ff0d77ac */ /* 0x000ee80008000800 */
[----:B------:R0:W-:Y:S01]  /*25490*/  @P1 STG.E.U8 desc[UR8][R6.64], R13 ;  /* 0x0000000d06001986 */ /* 0x0001e2000c101108 */
[----:B------:R-:W-:Y:S01]  /*254a0*/  ISETP.LT.AND P1, PT, R0, UR11, !P0 ;  /* 0x0000000b00007c0c */ /* 0x000fe2000c721270 */
[----:B------:R-:W1:Y:S01]  /*254b0*/  LDCU UR11, c[0x0][0x39c] ;  /* 0x00007380ff0b77ac */ /* 0x000e620008000800 */
[----:B------:R-:W-:Y:S01]  /*254c0*/  PRMT R15, R22, 0x7773, RZ ;  /* 0x00007773160f7816 */ /* 0x000fe200000000ff */
[----:B------:R-:W-:Y:S01]  /*254d0*/  VIADD R0, R28, 0xbe ;  /* 0x000000be1c007836 */ /* 0x000fe20000000000 */
[C---:B------:R-:W-:Y:S01]  /*254e0*/  LEA.HI.X.SX32 R9, R11.reuse, R3, 0x1, P5 ;  /* 0x000000030b097211 */ /* 0x040fe200028f0eff */
[----:B------:R-:W-:Y:S01]  /*254f0*/  VIADD R11, R11, UR5 ;  /* 0x000000050b0b7c36 */ /* 0x000fe20008000000 */
[----:B------:R-:W2:Y:S01]  /*25500*/  LDCU UR5, c[0x0][0x3b8] ;  /* 0x00007700ff0577ac */ /* 0x000ea20008000800 */
[----:B------:R-:W-:Y:S01]  /*25510*/  @P3 STG.E.U8 desc[UR8][R4.64], R15 ;  /* 0x0000000f04003986 */ /* 0x000fe2000c101108 */
[----:B----4-:R-:W-:Y:S01]  /*25520*/  ISETP.LT.AND P3, PT, R0, UR12, !P0 ;  /* 0x0000000c00007c0c */ /* 0x010fe2000c761270 */
[----:B------:R-:W-:Y:S01]  /*25530*/  VIADD R0, R28, 0xbf ;  /* 0x000000bf1c007836 */ /* 0x000fe20000000000 */
[C---:B------:R-:W-:Y:S01]  /*25540*/  PRMT R17, R27.reuse, 0x7773, RZ ;  /* 0x000077731b117816 */ /* 0x040fe200000000ff */
[----:B------:R-:W4:Y:S01]  /*25550*/  LDCU UR12, c[0x0][0x39c] ;  /* 0x00007380ff0c77ac */ /* 0x000f220008000800 */
[----:B0-----:R-:W-:-:S05]  /*25560*/  PRMT R7, R27, 0x7772, RZ ;  /* 0x000077721b077816 */ /* 0x001fca00000000ff */
[----:B------:R0:W-:Y:S01]  /*25570*/  @P2 STG.E.U8 desc[UR8][R8.64], R7 ;  /* 0x0000000708002986 */ /* 0x0001e2000c101108 */
[CC--:B------:R-:W-:Y:S02]  /*25580*/  IADD3 R12, P2, PT, R11.reuse, R2.reuse, RZ ;  /* 0x000000020b0c7210 */ /* 0x0c0fe40007f5e0ff */
[----:B-1----:R-:W-:Y:S01]  /*25590*/  ISETP.LT.AND P5, PT, R0, UR11, !P0 ;  /* 0x0000000b00007c0c */ /* 0x002fe2000c7a1270 */
[----:B------:R-:W-:Y:S01]  /*255a0*/  VIADD R0, R28, 0xc0 ;  /* 0x000000c01c007836 */ /* 0x000fe20000000000 */
[----:B------:R-:W1:Y:S01]  /*255b0*/  LDCU UR11, c[0x0][0x39c] ;  /* 0x00007380ff0b77ac */ /* 0x000e620008000800 */
[CC--:B------:R-:W-:Y:S01]  /*255c0*/  LEA.HI.X.SX32 R13, R11.reuse, R3.reuse, 0x1, P2 ;  /* 0x000000030b0d7211 */ /* 0x0c0fe200010f0eff */
[----:B--2---:R-:W-:Y:S01]  /*255d0*/  VIADD R11, R11, UR10 ;  /* 0x0000000a0b0b7c36 */ /* 0x004fe20008000000 */
[----:B------:R-:W2:Y:S01]  /*255e0*/  LDS.128 R4, [R29] ;  /* 0x000000001d047984 */ /* 0x000ea20000000c00 */
[----:B------:R-:W-:Y:S01]  /*255f0*/  ISETP.LT.AND P2, PT, R0, UR6, !P0 ;  /* 0x0000000600007c0c */ /* 0x000fe2000c741270 */
[----:B------:R-:W3:Y:S01]  /*25600*/  LDCU UR6, c[0x0][0x3b8] ;  /* 0x00007700ff0677ac */ /* 0x000ee20008000800 */
[C---:B------:R-:W-:Y:S01]  /*25610*/  VIADD R14, R11.reuse, UR4 ;  /* 0x000000040b0e7c36 */ /* 0x040fe20008000000 */
[----:B------:R1:W-:Y:S01]  /*25620*/  @P6 STG.E.U8 desc[UR8][R12.64], R17 ;  /* 0x000000110c006986 */ /* 0x0003e2000c101108 */
[C---:B0-----:R-:W-:Y:S01]  /*25630*/  IADD3 R8, P6, PT, R11.reuse, R2, RZ ;  /* 0x000000020b087210 */ /* 0x041fe20007fde0ff */
[----:B------:R-:W-:Y:S01]  /*25640*/  VIADD R0, R28, 0xc1 ;  /* 0x000000c11c007836 */ /* 0x000fe20000000000 */
[----:B------:R-:W-:Y:S01]  /*25650*/  PRMT R15, R24, 0x7772, RZ ;  /* 0x00007772180f7816 */ /* 0x000fe200000000ff */
[----:B------:R-:W0:Y:S01]  /*25660*/  LDCU UR4, c[0x0][0x3b8] ;  /* 0x00007700ff0477ac */ /* 0x000e220008000800 */
[----:B------:R-:W-:-:S02]  /*25670*/  LEA.HI.X.SX32 R9, R11, R3, 0x1, P6 ;  /* 0x000000030b097211 */ /* 0x000fc400030f0eff */
[CC--:B------:R-:W-:Y:S01]  /*25680*/  IADD3 R10, P6, PT, R14.reuse, R2.reuse, RZ ;  /* 0x000000020e0a7210 */ /* 0x0c0fe20007fde0ff */
[----:B------:R-:W0:Y:S03]  /*25690*/  LDCU UR10, c[0x0][0x3b8] ;  /* 0x00007700ff0a77ac */ /* 0x000e260008000800 */
[CC--:B------:R-:W-:Y:S01]  /*256a0*/  LEA.HI.X.SX32 R11, R14.reuse, R3.reuse, 0x1, P6 ;  /* 0x000000030e0b7211 */ /* 0x0c0fe200030f0eff */
[----:B------:R-:W-:Y:S01]  /*256b0*/  VIADD R14, R14, UR5 ;  /* 0x000000050e0e7c36 */ /* 0x000fe20008000000 */
[----:B------:R3:W-:Y:S01]  /*256c0*/  @P4 STG.E.U8 desc[UR8][R8.64], R15 ;  /* 0x0000000f08004986 */ /* 0x0007e2000c101108 */
[----:B-1----:R-:W-:Y:S01]  /*256d0*/  ISETP.LT.AND P4, PT, R0, UR11, !P0 ;  /* 0x0000000b00007c0c */ /* 0x002fe2000c781270 */
[----:B------:R-:W1:Y:S01]  /*256e0*/  LDCU UR11, c[0x0][0x39c] ;  /* 0x00007380ff0b77ac */ /* 0x000e620008000800 */
[----:B------:R-:W-:Y:S01]  /*256f0*/  PRMT R17, R24, 0x7773, RZ ;  /* 0x0000777318117816 */ /* 0x000fe200000000ff */
[----:B------:R-:W-:Y:S01]  /*25700*/  VIADD R0, R28, 0xc2 ;  /* 0x000000c21c007836 */ /* 0x000fe20000000000 */
[-C--:B------:R-:W-:Y:S01]  /*25710*/  IADD3 R12, P6, PT, R14, R2.reuse, RZ ;  /* 0x000000020e0c7210 */ /* 0x080fe20007fde0ff */
[----:B------:R-:W0:Y:S01]  /*25720*/  LDCU UR5, c[0x0][0x3b8] ;  /* 0x00007700ff0577ac */ /* 0x000e220008000800 */
[----:B------:R-:W-:Y:S01]  /*25730*/  PRMT R19, R26, 0x7772, RZ ;  /* 0x000077721a137816 */ /* 0x000fe200000000ff */
[----:B------:R1:W-:Y:S01]  /*25740*/  @P1 STG.E.U8 desc[UR8][R10.64], R17 ;  /* 0x000000110a001986 */ /* 0x0003e2000c101108 */
[----:B----4-:R-:W-:Y:S01]  /*25750*/  ISETP.LT.AND P1, PT, R0, UR12, !P0 ;  /* 0x0000000c00007c0c */ /* 0x010fe2000c721270 */
[C---:B---3--:R-:W-:Y:S01]  /*25760*/  VIADD R15, R14.reuse, UR6 ;  /* 0x000000060e0f7c36 */ /* 0x048fe20008000000 */
[-C--:B------:R-:W-:Y:S01]  /*25770*/  LEA.HI.X.SX32 R13, R14, R3.reuse, 0x1, P6 ;  /* 0x000000030e0d7211 */ /* 0x080fe200030f0eff */
[----:B------:R-:W-:Y:S01]  /*25780*/  VIADD R0, R28, 0xc3 ;  /* 0x000000c31c007836 */ /* 0x000fe20000000000 */
[----:B------:R-:W3:Y:S02]  /*25790*/  LDCU UR12, c[0x0][0x39c] ;  /* 0x00007380ff0c77ac */ /* 0x000ee40008000800 */
[C---:B------:R-:W-:Y:S01]  /*257a0*/  IADD3 R8, P6, PT, R15.reuse, R2, RZ ;  /* 0x000000020f087210 */ /* 0x040fe20007fde0ff */
[----:B------:R4:W-:Y:S01]  /*257b0*/  @P3 STG.E.U8 desc[UR8][R12.64], R19 ;  /* 0x000000130c003986 */ /* 0x0009e2000c101108 */
[----:B------:R-:W-:Y:S01]  /*257c0*/  ISETP.LT.AND P3, PT, R0, UR13, !P0 ;  /* 0x0000000d00007c0c */ /* 0x000fe2000c761270 */
[----:B------:R-:W-:Y:S01]  /*257d0*/  VIADD R0, R28, 0xc4 ;  /* 0x000000c41c007836 */ /* 0x000fe20000000000 */
[----:B------:R-:W-:-:S02]  /*257e0*/  LEA.HI.X.SX32 R9, R15, R3, 0x1, P6 ;  /* 0x000000030f097211 */ /* 0x000fc400030f0eff */
[----:B-1----:R-:W-:Y:S01]  /*257f0*/  PRMT R17, R26, 0x7773, RZ ;  /* 0x000077731a117816 */ /* 0x002fe200000000ff */
[----:B0-----:R-:W-:Y:S01]  /*25800*/  VIADD R15, R15, UR4 ;  /* 0x000000040f0f7c36 */ /* 0x001fe20008000000 */
[----:B------:R-:W0:Y:S03]  /*25810*/  LDCU UR6, c[0x0][0x3b8] ;  /* 0x00007700ff0677ac */ /* 0x000e260008000800 */
[----:B------:R1:W-:Y:S01]  /*25820*/  @P5 STG.E.U8 desc[UR8][R8.64], R17 ;  /* 0x0000001108005986 */ /* 0x0003e2000c101108 */
[----:B------:R-:W-:Y:S01]  /*25830*/  ISETP.LT.AND P5, PT, R0, UR11, !P0 ;  /* 0x0000000b00007c0c */ /* 0x000fe2000c7a1270 */
[----:B------:R-:W0:Y:S01]  /*25840*/  LDCU UR11, c[0x0][0x39c] ;  /* 0x00007380ff0b77ac */ /* 0x000e220008000800 */
[C---:B------:R-:W-:Y:S01]  /*25850*/  IADD3 R10, P6, PT, R15.reuse, R2, RZ ;  /* 0x000000020f0a7210 */ /* 0x040fe20007fde0ff */
[C---:B------:R-:W-:Y:S02]  /*25860*/  VIADD R14, R15.reuse, UR10 ;  /* 0x0000000a0f0e7c36 */ /* 0x040fe40008000000 */
[----:B------:R-:W-:Y:S01]  /*25870*/  VIADD R0, R28, 0xc5 ;  /* 0x000000c51c007836 */ /* 0x000fe20000000000 */
[----:B------:R-:W-:Y:S01]  /*25880*/  LEA.HI.X.SX32 R11, R15, R3, 0x1, P6 ;  /* 0x000000030f0b7211 */ /* 0x000fe200030f0eff */
[----:B------:R-:W0:Y:S01]  /*25890*/  LDCU UR4, c[0x0][0x3b8] ;  /* 0x00007700ff0477ac */ /* 0x000e220008000800 */
[----:B--2---:R-:W-:-:S02]  /*258a0*/  PRMT R15, R4, 0x7770, RZ ;  /* 0x00007770040f7816 */ /* 0x004fc400000000ff */
[-C--:B----4-:R-:W-:Y:S01]  /*258b0*/  IADD3 R12, P6, PT, R14, R2.reuse, RZ ;  /* 0x000000020e0c7210 */ /* 0x090fe20007fde0ff */
[----:B------:R-:W2:Y:S01]  /*258c0*/  LDCU UR13, c[0x0][0x39c] ;  /* 0x00007380ff0d77ac */ /* 0x000ea20008000800 */
[----:B-1----:R-:W-:Y:S01]  /*258d0*/  PRMT R17, R4, 0x7771, RZ ;  /* 0x0000777104117816 */ /* 0x002fe200000000ff */
[----:B------:R1:W-:Y:S01]  /*258e0*/  @P2 STG.E.U8 desc[UR8][R10.64], R15 ;  /* 0x0000000f0a002986 */ /* 0x0003e2000c101108 */
[----:B---3--:R-:W-:Y:S01]  /*258f0*/  ISETP.LT.AND P2, PT, R0, UR12, !P0 ;  /* 0x0000000c00007c0c */ /* 0x008fe2000c741270 */
[----:B------:R-:W-:Y:S01]  /*25900*/  VIADD R0, R28, 0xc6 ;  /* 0x000000c61c007836 */ /* 0x000fe20000000000 */
[CC--:B------:R-:W-:Y:S01]  /*25910*/  LEA.HI.X.SX32 R13, R14.reuse, R3.reuse, 0x1, P6 ;  /* 0x000000030e0d7211 */ /* 0x0c0fe200030f0eff */
[----:B------:R-:W-:Y:S01]  /*25920*/  VIADD R14, R14, UR5 ;  /* 0x000000050e0e7c36 */ /* 0x000fe20008000000 */
[----:B------:R-:W3:Y:S03]  /*25930*/  LDCU UR10, c[0x0][0x3b8] ;  /* 0x00007700ff0a77ac */ /* 0x000ee60008000800 */
[----:B------:R4:W-:Y:S01]  /*25940*/  @P4 STG.E.U8 desc[UR8][R12.64], R17 ;  /* 0x000000110c004986 */ /* 0x0009e2000c101108 */
[----:B0-----:R-:W-:Y:S01]  /*25950*/  ISETP.LT.AND P4, PT, R0, UR11, !P0 ;  /* 0x0000000b00007c0c */ /* 0x001fe2000c781270 */
[----:B------:R-:W0:Y:S01]  /*25960*/  LDCU UR11, c[0x0][0x39c] ;  /* 0x00007380ff0b77ac */ /* 0x000e220008000800 */
[CC--:B------:R-:W-:Y:S01]  /*25970*/  IADD3 R8, P6, PT, R14.reuse, R2.reuse, RZ ;  /* 0x000000020e087210 */ /* 0x0c0fe20007fde0ff */
[C---:B-1----:R-:W-:Y:S01]  /*25980*/  VIADD R10, R14.reuse, UR6 ;  /* 0x000000060e0a7c36 */ /* 0x042fe20008000000 */
[C---:B------:R-:W-:Y:S01]  /*25990*/  PRMT R11, R5.reuse, 0x7770, RZ ;  /* 0x00007770050b7816 */ /* 0x040fe200000000ff */
[----:B------:R-:W1:Y:S01]  /*259a0*/  LDCU UR5, c[0x0][0x3b8] ;  /* 0x00007700ff0577ac */ /* 0x000e620008000800 */
[-C--:B------:R-:W-:Y:S01]  /*259b0*/  LEA.HI.X.SX32 R9, R14, R3.reuse, 0x1, P6 ;  /* 0x000000030e097211 */ /* 0x080fe200030f0eff */
[----:B------:R-:W-:Y:S01]  /*259c0*/  VIADD R0, R28, 0xc7 ;  /* 0x000000c71c007836 */ /* 0x000fe20000000000 */
[CC--:B------:R-:W-:Y:S01]  /*259d0*/  IADD3 R14, P6, PT, R10.reuse, R2.reuse, RZ ;  /* 0x000000020a0e7210 */ /* 0x0c0fe20007fde0ff */
[----:B------:R-:W1:Y:S01]  /*259e0*/  LDCU UR12, c[0x0][0x39c] ;  /* 0x00007380ff0c77ac */ /* 0x000e620008000800 */
[C---:B------:R-:W-:Y:S01]  /*259f0*/  VIADD R16, R10.reuse, UR4 ;  /* 0x000000040a107c36 */ /* 0x040fe20008000000 */
[----:B------:R-:W-:Y:S01]  /*25a00*/  @P1 STG.E.U8 desc[UR8][R8.64], R11 ;  /* 0x0000000b08001986 */ /* 0x000fe2000c101108 */
[-C--:B------:R-:W-:Y:S01]  /*25a10*/  LEA.HI.X.SX32 R15, R10, R3.reuse, 0x1, P6 ;  /* 0x000000030a0f7211 */ /* 0x080fe200030f0eff */
[----:B------:R-:W1:Y:S01]  /*25a20*/  LDCU UR6, c[0x0][0x3b8] ;  /* 0x00007700ff0677ac */ /* 0x000e620008000800 */
[----:B--2---:R-:W-:Y:S01]  /*25a30*/  ISETP.LT.AND P1, PT, R0, UR13, !P0 ;  /* 0x0000000d00007c0c */ /* 0x004fe2000c721270 */
[----:B------:R-:W2:Y:S01]  /*25a40*/  LDS.128 R8, [R29+0x2000] ;  /* 0x002000001d087984 */ /* 0x000ea20000000c00 */
[----:B----4-:R-:W-:Y:S01]  /*25a50*/  PRMT R17, R5, 0x7771, RZ ;  /* 0x0000777105117816 */ /* 0x010fe200000000ff */
[----:B------:R-:W-:Y:S01]  /*25a60*/  VIADD R0, R28, 0xc8 ;  /* 0x000000c81c007836 */ /* 0x000fe20000000000 */
[----:B------:R-:W-:Y:S01]  /*25a70*/  IADD3 R12, P6, PT, R16, R2, RZ ;  /* 0x00000002100c7210 */ /* 0x000fe20007fde0ff */
[----:B------:R-:W4:Y:S02]  /*25a80*/  LDCU UR4, c[0x0][0x3b8] ;  /* 0x00007700ff0477ac */ /* 0x000f240008000800 */
[----:B------:R1:W-:Y:S01]  /*25a90*/  @P3 STG.E.U8 desc[UR8][R14.64], R17 ;  /* 0x000000110e003986 */ /* 0x0003e2000c101108 */
[----:B0-----:R-:W-:Y:S01]  /*25aa0*/  ISETP.LT.AND P3, PT, R0, UR11, !P0 ;  /* 0x0000000b00007c0c */ /* 0x001fe2000c761270 */
[----:B------:R-:W0:Y:S01]  /*25ab0*/  LDCU UR11, c[0x0][0x39c] ;  /* 0x00007380ff0b77ac */ /* 0x000e220008000800 */
[C---:B------:R-:W-:Y:S01]  /*25ac0*/  LEA.HI.X.SX32 R13, R16.reuse, R3, 0x1, P6 ;  /* 0x00000003100d7211 */ /* 0x040fe200030f0eff */
[----:B---3--:R-:W-:Y:S01]  /*25ad0*/  VIADD R16, R16, UR10 ;  /* 0x0000000a10107c36 */ /* 0x008fe20008000000 */
[----:B------:R-:W-:Y:S01]  /*25ae0*/  PRMT R21, R6, 0x7770, RZ ;  /* 0x0000777006157816 */ /* 0x000fe200000000ff */
[----:B------:R-:W-:Y:S01]  /*25af0*/  VIADD R0, R28, 0xc9 ;  /* 0x000000c91c007836 */ /* 0x000fe20000000000 */
[----:B------:R-:W-:Y:S01]  /*25b00*/  PRMT R19, R6, 0x7771, RZ ;  /* 0x0000777106137816 */ /* 0x000fe200000000ff */
[----:B-1----:R-:W-:Y:S01]  /*25b10*/  VIADD R18, R16, UR5 ;  /* 0x0000000510127c36 */ /* 0x002fe20008000000 */
[----:B------:R-:W1:Y:S01]  /*25b20*/  LDCU UR13, c[0x0][0x39c] ;  /* 0x00007380ff0d77ac */ /* 0x000e620008000800 */
[----:B------:R3:W-:Y:S01]  /*25b30*/  @P5 STG.E.U8 desc[UR8][R12.64], R21 ;  /* 0x000000150c005986 */ /* 0x0007e2000c101108 */
[----:B------:R-:W-:-:S02]  /*25b40*/  ISETP.LT.AND P5, PT, R0, UR12, !P0 ;  /* 0x0000000c00007c0c */ /* 0x000fc4000c7a1270 */
[CC--:B------:R-:W-:Y:S01]  /*25b50*/  IADD3 R14, P6, PT, R16.reuse, R2.reuse, RZ ;  /* 0x00000002100e7210 */ /* 0x0c0fe20007fde0ff */
[----:B------:R-:W1:Y:S03]  /*25b60*/  LDCU UR12, c[0x0][0x39c] ;  /* 0x00007380ff0c77ac */ /* 0x000e660008000800 */
[-C--:B------:R-:W-:Y:S01]  /*25b70*/  LEA.HI.X.SX32 R15, R16, R3.reuse, 0x1, P6 ;  /* 0x00000003100f7211 */ /* 0x080fe200030f0eff */
[----:B------:R-:W2:Y:S01]  /*25b80*/  LDCU UR5, c[0x0][0x3b8] ;  /* 0x00007700ff0577ac */ /* 0x000ea20008000800 */
[-C--:B------:R-:W-:Y:S01]  /*25b90*/  IADD3 R16, P6, PT, R18, R2.reuse, RZ ;  /* 0x0000000212107210 */ /* 0x080fe20007fde0ff */
[----:B------:R-:W-:Y:S01]  /*25ba0*/  VIADD R0, R28, 0xca ;  /* 0x000000ca1c007836 */ /* 0x000fe20000000000 */
[C---:B------:R-:W-:Y:S01]  /*25bb0*/  PRMT R23, R7.reuse, 0x7770, RZ ;  /* 0x0000777007177816 */ /* 0x040fe200000000ff */
[----:B------:R-:W2:Y:S01]  /*25bc0*/  LDCU UR10, c[0x0][0x3b8] ;  /* 0x00007700ff0a77ac */ /* 0x000ea20008000800 */
[C---:B------:R-:W-:Y:S01]  /*25bd0*/  LEA.HI.X.SX32 R17, R18.reuse, R3, 0x1, P6 ;  /* 0x0000000312117211 */ /* 0x040fe200030f0eff */
[----:B------:R-:W-:Y:S01]  /*25be0*/  VIADD R18, R18, UR6 ;  /* 0x0000000612127c36 */ /* 0x000fe20008000000 */
[----:B------:R4:W-:Y:S01]  /*25bf0*/  @P2 STG.E.U8 desc[UR8][R14.64], R19 ;  /* 0x000000130e002986 */ /* 0x0009e2000c101108 */
[----:B0-----:R-:W-:Y:S01]  /*25c00*/  ISETP.LT.AND P2, PT, R0, UR11, !P0 ;  /* 0x0000000b00007c0c */ /* 0x001fe2000c741270 */
[----:B------:R-:W0:Y:S01]  /*25c10*/  LDCU UR11, c[0x0][0x39c] ;  /* 0x00007380ff0b77ac */ /* 0x000e220008000800 */
[----:B------:R-:W-:Y:S01]  /*25c20*/  VIADD R0, R28, 0xcb ;  /* 0x000000cb1c007836 */ /* 0x000fe20000000000 */
[----:B------:R0:W-:Y:S01]  /*25c30*/  @P4 STG.E.U8 desc[UR8][R16.64], R23 ;  /* 0x0000001710004986 */ /* 0x0001e2000c101108 */
[----:B---3--:R-:W-:Y:S01]  /*25c40*/  IADD3 R12, P4, PT, R18, R2, RZ ;  /* 0x00000002120c7210 */ /* 0x008fe20007f9e0ff */
[----:B------:R-:W3:Y:S01]  /*25c50*/  LDCU UR6, c[0x0][0x3b8] ;  /* 0x00007700ff0677ac */ /* 0x000ee20008000800 */
[----:B------:R-:W-:-:S02]  /*25c60*/  PRMT R21, R7, 0x7771, RZ ;  /* 0x0000777107157816 */ /* 0x000fc400000000ff */
[----:B-1----:R-:W-:Y:S01]  /*25c70*/  ISETP.LT.AND P6, PT, R0, UR12, !P0 ;  /* 0x0000000c00007c0c */ /* 0x002fe2000c7c1270 */
[----:B------:R-:W-:Y:S01]  /*25c80*/  VIADD R0, R28, 0xcc ;  /* 0x000000cc1c007836 */ /* 0x000fe20000000000 */
[CC--:B------:R-:W-:Y:S01]  /*25c90*/  LEA.HI.X.SX32 R13, R18.reuse, R3.reuse, 0x1, P4 ;  /* 0x00000003120d7211 */ /* 0x0c0fe200020f0eff */
[----:B----4-:R-:W-:Y:S01]  /*25ca0*/  VIADD R19, R18, UR4 ;  /* 0x0000000412137c36 */ /* 0x010fe20008000000 */
[----:B------:R-:W1:Y:S03]  /*25cb0*/  LDCU UR4, c[0x0][0x3b8] ;  /* 0x00007700ff0477ac */ /* 0x000e660008000800 */
[----:B------:R4:W-:Y:S01]  /*25cc0*/  @P1 STG.E.U8 desc[UR8][R12.64], R21 ;  /* 0x000000150c001986 */ /* 0x0009e2000c101108 */
[C---:B------:R-:W-:Y:S01]  /*25cd0*/  IADD3 R14, P4, PT, R19.reuse, R2, RZ ;  /* 0x00000002130e7210 */ /* 0x040fe20007f9e0ff */
[----:B------:R-:W1:Y:S01]  /*25ce0*/  LDCU UR12, c[0x0][0x39c] ;  /* 0x00007380ff0c77ac */ /* 0x000e620008000800 */
[----:B------:R-:W-:Y:S01]  /*25cf0*/  ISETP.LT.AND P1, PT, R0, UR13, !P0 ;  /* 0x0000000d00007c0c */ /* 0x000fe2000c721270 */
[----:B------:R-:W-:Y:S01]  /*25d00*/  VIADD R0, R28, 0xcd ;  /* 0x000000cd1c007836 */ /* 0x000fe20000000000 */
[C---:B------:R-:W-:Y:S01]  /*25d10*/  LEA.HI.X.SX32 R15, R19.reuse, R3, 0x1, P4 ;  /* 0x00000003130f7211 */ /* 0x040fe200020f0eff */
[----:B--2---:R-:W-:Y:S01]  /*25d20*/  VIADD R19, R19, UR5 ;  /* 0x0000000513137c36 */ /* 0x004fe20008000000 */
[----:B0-----:R-:W-:Y:S01]  /*25d30*/  PRMT R23, R8, 0x7770, RZ ;  /* 0x0000777008177816 */ /* 0x001fe200000000ff */
[----:B------:R-:W0:Y:S01]  /*25d40*/  LDCU UR5, c[0x0][0x3b8] ;  /* 0x00007700ff0577ac */ /* 0x000e220008000800 */
[----:B------:R-:W-:Y:S01]  /*25d50*/  ISETP.LT.AND P4, PT, R0, UR11, !P0 ;  /* 0x0000000b00007c0c */ /* 0x000fe2000c781270 */
[----:B------:R-:W-:-:S02]  /*25d60*/  VIADD R18, R19, UR10 ;  /* 0x0000000a13127c36 */ /* 0x000fc40008000000 */
[----:B------:R2:W-:Y:S01]  /*25d70*/  @P3 STG.E.U8 desc[UR8][R14.64], R23 ;  /* 0x000000170e003986 */ /* 0x0005e2000c101108 */
[----:B------:R-:W0:Y:S01]  /*25d80*/  LDCU UR11, c[0x0][0x39c] ;  /* 0x00007380ff0b77ac */ /* 0x000e220008000800 */
[CC--:B------:R-:W-:Y:S01]  /*25d90*/  IADD3 R16, P3, PT, R19.reuse, R2.reuse, RZ ;  /* 0x0000000213107210 */ /* 0x0c0fe20007f7e0ff */
[----:B------:R-:W-:Y:S01]  /*25da0*/  VIADD R0, R28, 0xce ;  /* 0x000000ce1c007836 */ /* 0x000fe20000000000 */
[----:B------:R-:W0:Y:S02]  /*25db0*/  LDCU UR13, c[0x0][0x39c] ;  /* 0x00007380ff0d77ac */ /* 0x000e240008000800 */
[----:B------:R-:W-:Y:S02]  /*25dc0*/  LEA.HI.X.SX32 R17, R19, R3, 0x1, P3 ;  /* 0x0000000313117211 */ /* 0x000fe400018f0eff */
[----:B------:R-:W-:Y:S01]  /*25dd0*/  PRMT R19, R8, 0x7771, RZ ;  /* 0x0000777108137816 */ /* 0x000fe200000000ff */
[----:B------:R-:W3:Y:S01]  /*25de0*/  LDCU UR10, c[0x0][0x3b8] ;  /* 0x00007700ff0a77ac */ /* 0x000ee20008000800 */
[----:B----4-:R-:W-:-:S02]  /*25df0*/  IADD3 R12, P3, PT, R18, R2, RZ ;  /* 0x00000002120c7210 */ /* 0x010fc40007f7e0ff */
[C---:B--2---:R-:W-:Y:S01]  /*25e00*/  PRMT R15, R9.reuse, 0x7770, RZ ;  /* 0x00007770090f7816 */ /* 0x044fe200000000ff */
[----:B------:R2:W-:Y:S01]  /*25e10*/  @P5 STG.E.U8 desc[UR8][R16.64], R19 ;  /* 0x0000001310005986 */ /* 0x0005e2000c101108 */
[CC--:B------:R-:W-:Y:S01]  /*25e20*/  LEA.HI.X.SX32 R13, R18.reuse, R3.reuse, 0x1, P3 ;  /* 0x00000003120d7211 */ /* 0x0c0fe200018f0eff */
[----:B-1----:R-:W-:Y:S01]  /*25e30*/  VIADD R18, R18, UR4 ;  /* 0x0000000412127c36 */ /* 0x002fe20008000000 */
[----:B------:R-:W-:Y:S01]  /*25e40*/  ISETP.LT.AND P5, PT, R0, UR12, !P0 ;  /* 0x0000000c00007c0c */ /* 0x000fe2000c7a1270 */
[----:B------:R-:W-:Y:S01]  /*25e50*/  VIADD R0, R28, 0xcf ;  /* 0x000000cf1c007836 */ /* 0x000fe20000000000 */
[----:B------:R-:W-:Y:S01]  /*25e60*/  PRMT R25, R9, 0x7771, RZ ;  /* 0x0000777109197816 */ /* 0x000fe200000000ff */
[----:B------:R-:W-:Y:S01]  /*25e70*/  @P2 STG.E.U8 desc[UR8][R12.64], R15 ;  /* 0x0000000f0c002986 */ /* 0x000fe2000c101108 */
[----:B------:R-:W-:Y:S01]  /*25e80*/  IADD3 R20, P2, PT, R18, R2, RZ ;  /* 0x0000000212147210 */ /* 0x000fe20007f5e0ff */
[----:B------:R-:W1:Y:S01]  /*25e90*/  LDCU UR12, c[0x0][0x39c] ;  /* 0x00007380ff0c77ac */ /* 0x000e620008000800 */
[----:B0-----:R-:W-:Y:S01]  /*25ea0*/  ISETP.LT.AND P3, PT, R0, UR11, !P0 ;  /* 0x0000000b00007c0c */ /* 0x001fe2000c761270 */
[----:B------:R-:W0:Y:S01]  /*25eb0*/  LDS.128 R12, [R29+0x4000] ;  /* 0x004000001d0c7984 */ /* 0x000e220000000c00 */
[----:B------:R-:W4:Y:S01]  /*25ec0*/  LDCU UR11, c[0x0][0x39c] ;  /* 0x00007380ff0b77ac */ /* 0x000f220008000800 */
[C---:B------:R-:W-:Y:S01]  /*25ed0*/  LEA.HI.X.SX32 R21, R18.reuse, R3, 0x1, P2 ;  /* 0x0000000312157211 */ /* 0x040fe200010f0eff */
[----:B---3--:R-:W-:-:S02]  /*25ee0*/  VIADD R18, R18, UR6 ;  /* 0x0000000612127c36 */ /* 0x008fc40008000000 */
[----:B------:R-:W-:Y:S01]  /*25ef0*/  VIADD R0, R28, 0xd0 ;  /* 0x000000d01c007836 */ /* 0x000fe20000000000 */
[----:B------:R-:W3:Y:S01]  /*25f00*/  LDCU UR4, c[0x0][0x3b8] ;  /* 0x00007700ff0477ac */ /* 0x000ee20008000800 */
[----:B------:R1:W-:Y:S01]  /*25f10*/  @P6 STG.E.U8 desc[UR8][R20.64], R25 ;  /* 0x0000001914006986 */ /* 0x0003e2000c101108 */
[CC--:B--2---:R-:W-:Y:S01]  /*25f20*/  IADD3 R16, P6, PT, R18.reuse, R2.reuse, RZ ;  /* 0x0000000212107210 */ /* 0x0c4fe20007fde0ff */
[----:B------:R-:W-:Y:S01]  /*25f30*/  VIADD R22, R18, UR5 ;  /* 0x0000000512167c36 */ /* 0x000fe20008000000 */
[----:B------:R-:W-:Y:S01]  /*25f40*/  ISETP.LT.AND P2, PT, R0, UR13, !P0 ;  /* 0x0000000d00007c0c */ /* 0x000fe2000c741270 */
[----:B------:R-:W-:Y:S01]  /*25f50*/  VIADD R0, R28, 0xd1 ;  /* 0x000000d11c007836 */ /* 0x000fe20000000000 */
[-C--:B------:R-:W-:Y:S01]  /*25f60*/  LEA.HI.X.SX32 R17, R18, R3.reuse, 0x1, P6 ;  /* 0x0000000312117211 */ /* 0x080fe200030f0eff */
[----:B------:R-:W2:Y:S01]  /*25f70*/  LDCU UR13, c[0x0][0x39c] ;  /* 0x00007380ff0d77ac */ /* 0x000ea20008000800 */
[----:B------:R-:W-:Y:S02]  /*25f80*/  PRMT R23, R10, 0x7770, RZ ;  /* 0x000077700a177816 */ /* 0x000fe400000000ff */
[----:B------:R-:W-:Y:S01]  /*25f90*/  IADD3 R18, P6, PT, R22, R2, RZ ;  /* 0x0000000216127210 */ /* 0x000fe20007fde0ff */
[----:B------:R-:W0:Y:S02]  /*25fa0*/  LDCU UR6, c[0x0][0x3b8] ;  /* 0x00007700ff0677ac */ /* 0x000e240008000800 */
[----:B------:R3:W-:Y:S01]  /*25fb0*/  @P1 STG.E.U8 desc[UR8][R16.64], R23 ;  /* 0x0000001710001986 */ /* 0x0007e2000c101108 */
[----:B----4-:R-:W-:Y:S01]  /*25fc0*/  ISETP.LT.AND P1, PT, R0, UR11, !P0 ;  /* 0x0000000b00007c0c */ /* 0x010fe2000c721270 */
[----:B------:R-:W-:Y:S01]  /*25fd0*/  VIADD R0, R28, 0xd2 ;  /* 0x000000d21c007836 */ /* 0x000fe20000000000 */
[----:B------:R-:W-:-:S02]  /*25fe0*/  LEA.HI.X.SX32 R19, R22, R3, 0x1, P6 ;  /* 0x0000000316137211 */ /* 0x000fc400030f0eff */
[----:B-1----:R-:W-:Y:S01]  /*25ff0*/  PRMT R25, R10, 0x7771, RZ ;  /* 0x000077710a197816 */ /* 0x002fe200000000ff */
[----:B------:R-:W-:Y:S01]  /*26000*/  VIADD R22, R22, UR10 ;  /* 0x0000000a16167c36 */ /* 0x000fe20008000000 */
[----:B------:R-:W1:Y:S03]  /*26010*/  LDCU UR5, c[0x0][0x3b8] ;  /* 0x00007700ff0577ac */ /* 0x000e660008000800 */
[----:B------:R4:W-:Y:S01]  /*26020*/  @P4 STG.E.U8 desc[UR8][R18.64], R25 ;  /* 0x0000001912004986 */ /* 0x0009e2000c101108 */
[----:B------:R-:W-:Y:S01]  /*26030*/  ISETP.LT.AND P4, PT, R0, UR12, !P0 ;  /* 0x0000000c00007c0c */ /* 0x000fe2000c781270 */
[----:B------:R-:W1:Y:S01]  /*26040*/  LDCU UR12, c[0x0][0x39c] ;  /* 0x00007380ff0c77ac */ /* 0x000e620008000800 */
[CC--:B------:R-:W-:Y:S01]  /*26050*/  IADD3 R20, P6, PT, R22.reuse, R2.reuse, RZ ;  /* 0x0000000216147210 */ /* 0x0c0fe20007fde0ff */
[----:B---3--:R-:W-:Y:S01]  /*26060*/  VIADD R23, R22, UR4 ;  /* 0x0000000416177c36 */ /* 0x008fe20008000000 */
[----:B------:R-:W-:Y:S01]  /*26070*/  PRMT R27, R11, 0x7770, RZ ;  /* 0x000077700b1b7816 */ /* 0x000fe200000000ff */
[----:B------:R-:W-:Y:S01]  /*26080*/  VIADD R0, R28, 0xd3 ;  /* 0x000000d31c007836 */ /* 0x000fe20000000000 */
[----:B------:R-:W-:Y:S01]  /*26090*/  LEA.HI.X.SX32 R21, R22, R3, 0x1, P6 ;  /* 0x0000000316157211 */ /* 0x000fe200030f0eff */
[----:B------:R-:W3:Y:S01]  /*260a0*/  LDCU UR11, c[0x0][0x3b8] ;  /* 0x00007700ff0b77ac */ /* 0x000ee20008000800 */
[----:B------:R-:W-:-:S03]  /*260b0*/  IADD3 R16, P6, PT, R23, R2, RZ ;  /* 0x0000000217107210 */ /* 0x000fc60007fde0ff */
[----:B------:R3:W-:Y:S01]  /*260c0*/  @P5 STG.E.U8 desc[UR8][R20.64], R27 ;  /* 0x0000001b14005986 */ /* 0x0007e2000c101108 */
[----:B--2---:R-:W-:Y:S01]  /*260d0*/  ISETP.LT.AND P5, PT, R0, UR13, !P0 ;  /* 0x0000000d00007c0c */ /* 0x004fe2000c7a1270 */
[----:B------:R-:W-:Y:S01]  /*260e0*/  VIADD R0, R28, 0xd4 ;  /* 0x000000d41c007836 */ /* 0x000fe20000000000 */
[----:B------:R-:W-:Y:S01]  /*260f0*/  LEA.HI.X.SX32 R17, R23, R3, 0x1, P6 ;  /* 0x0000000317117211 */ /* 0x000fe200030f0eff */
[----:B------:R-:W2:Y:S01]  /*26100*/  LDCU UR10, c[0x0][0x3b8] ;  /* 0x00007700ff0a77ac */ /* 0x000ea20008000800 */
[----:B----4-:R-:W-:Y:S01]  /*26110*/  PRMT R25, R11, 0x7771, RZ ;  /* 0x000077710b197816 */ /* 0x010fe200000000ff */
[----:B0-----:R-:W-:Y:S01]  /*26120*/  VIADD R23, R23, UR6 ;  /* 0x0000000617177c36 */ /* 0x001fe20008000000 */
[----:B------:R-:W0:Y:S03]  /*26130*/  LDCU UR4, c[0x0][0x3b8] ;  /* 0x00007700ff0477ac */ /* 0x000e260008000800 */
[----:B------:R4:W-:Y:S01]  /*26140*/  @P3 STG.E.U8 desc[UR8][R16.64], R25 ;  /* 0x0000001910003986 */ /* 0x0009e2000c101108 */
[----:B-1----:R-:W-:Y:S01]  /*26150*/  ISETP.LT.AND P3, PT, R0, UR12, !P0 ;  /* 0x0000000c00007c0c */ /* 0x002fe2000c761270 */
[----:B------:R-:W1:Y:S01]  /*26160*/  LDCU UR12, c[0x0][0x39c] ;  /* 0x00007380ff0c77ac */ /* 0x000e620008000800 */
[C---:B------:R-:W-:Y:S01]  /*26170*/  IADD3 R18, P6, PT, R23.reuse, R2, RZ ;  /* 0x0000000217127210 */ /* 0x040fe20007fde0ff */
[----:B------:R-:W-:-:S02]  /*26180*/  VIADD R22, R23, UR5 ;  /* 0x0000000517167c36 */ /* 0x000fc40008000000 */
[----:B------:R-:W-:Y:S01]  /*26190*/  VIADD R0, R28, 0xd5 ;  /* 0x000000d51c007836 */ /* 0x000fe20000000000 */
[-C--:B------:R-:W-:Y:S01]  /*261a0*/  LEA.HI.X.SX32 R19, R23, R3.reuse, 0x1, P6 ;  /* 0x0000000317137211 */ /* 0x080fe200030f0eff */
[----:B------:R-:W0:Y:S01]  /*261b0*/  LDCU UR13, c[0x0][0x39c] ;  /* 0x00007380ff0d77ac */ /* 0x000e220008000800 */
[----:B------:R-:W-:Y:S02]  /*261c0*/  PRMT R23, R12, 0x7770, RZ ;  /* 0x000077700c177816 */ /* 0x000fe400000000ff */
[-C--:B---3--:R-:W-:Y:S01]  /*261d0*/  IADD3 R20, P6, PT, R22, R2.reuse, RZ ;  /* 0x0000000216147210 */ /* 0x088fe20007fde0ff */
[----:B------:R-:W3:Y:S01]  /*261e0*/  LDCU UR5, c[0x0][0x3b8] ;  /* 0x00007700ff0577ac */ /* 0x000ee20008000800 */
[----:B----4-:R-:W-:Y:S01]  /*261f0*/  PRMT R25, R12, 0x7771, RZ ;  /* 0x000077710c197816 */ /* 0x010fe200000000ff */
[----:B------:R0:W-:Y:S01]  /*26200*/  @P2 STG.E.U8 desc[UR8][R18.64], R23 ;  /* 0x0000001712002986 */ /* 0x0001e2000c101108 */
[----:B------:R-:W-:Y:S01]  /*26210*/  ISETP.LT.AND P2, PT, R0, UR14, !P0 ;  /* 0x0000000e00007c0c */ /* 0x000fe2000c741270 */
[----:B------:R-:W-:Y:S01]  /*26220*/  VIADD R0, R28, 0xd6 ;  /* 0x000000d61c007836 */ /* 0x000fe20000000000 */
[CC--:B------:R-:W-:Y:S01]  /*26230*/  LEA.HI.X.SX32 R21, R22.reuse, R3.reuse, 0x1, P6 ;  /* 0x0000000316157211 */ /* 0x0c0fe200030f0eff */
[----:B------:R-:W-:Y:S01]  /*26240*/  VIADD R22, R22, UR11 ;  /* 0x0000000b16167c36 */ /* 0x000fe20008000000 */
[----:B------:R-:W4:Y:S03]  /*26250*/  LDCU UR6, c[0x0][0x3b8] ;  /* 0x00007700ff0677ac */ /* 0x000f260008000800 */
[----:B------:R3:W-:Y:S01]  /*26260*/  @P1 STG.E.U8 desc[UR8][R20.64], R25 ;  /* 0x0000001914001986 */ /* 0x0007e2000c101108 */
[----:B-1----:R-:W-:Y:S01]  /*26270*/  ISETP.LT.AND P1, PT, R0, UR12, !P0 ;  /* 0x0000000c00007c0c */ /* 0x002fe2000c721270 */
[----:B------:R-:W1:Y:S01]  /*26280*/  LDCU UR12, c[0x0][0x39c] ;  /* 0x00007380ff0c77ac */ /* 0x000e620008000800 */
[CC--:B------:R-:W-:Y:S01]  /*26290*/  IADD3 R16, P6, PT, R22.reuse, R2.reuse, RZ ;  /* 0x0000000216107210 */ /* 0x0c0fe20007fde0ff */
[----:B0-----:R-:W-:Y:S01]  /*262a0*/  VIADD R18, R22, UR4 ;  /* 0x0000000416127c36 */ /* 0x001fe20008000000 */
[----:B------:R-:W-:Y:S01]  /*262b0*/  PRMT R19, R13, 0x7770, RZ ;  /* 0x000077700d137816 */ /* 0x000fe200000000ff */
[----:B------:R-:W-:Y:S01]  /*262c0*/  VIADD R0, R28, 0xd7 ;  /* 0x000000d71c007836 */ /* 0x000fe20000000000 */
[----:B------:R-:W-:Y:S01]  /*262d0*/  LEA.HI.X.SX32 R17, R22, R3, 0x1, P6 ;  /* 0x0000000316117211 */ /* 0x000fe200030f0eff */
[----:B------:R-:W0:Y:S01]  /*262e0*/  LDCU UR14, c[0x0][0x39c] ;  /* 0x00007380ff0e77ac */ /* 0x000e220008000800 */
[C---:B------:R-:W-:Y:S01]  /*262f0*/  IADD3 R22, P6, PT, R18.reuse, R2, RZ ;  /* 0x0000000212167210 */ /* 0x040fe20007fde0ff */
[----:B--2---:R-:W-:-:S02]  /*26300*/  VIADD R24, R18, UR10 ;  /* 0x0000000a12187c36 */ /* 0x004fc40008000000 */
[----:B------:R-:W-:Y:S01]  /*26310*/  @P4 STG.E.U8 desc[UR8][R16.64], R19 ;  /* 0x0000001310004986 */ /* 0x000fe2000c101108 */
[-C--:B------:R-:W-:Y:S01]  /*26320*/  LEA.HI.X.SX32 R23, R18, R3.reuse, 0x1, P6 ;  /* 0x0000000312177211 */ /* 0x080fe200030f0eff */
[----:B------:R-:W2:Y:S02]  /*26330*/  LDCU UR4, c[0x0][0x3b8] ;  /* 0x00007700ff0477ac */ /* 0x000ea40008000800 */
[----:B------:R0:W2:Y:S01]  /*26340*/  LDS.128 R16, [R29+0x6000] ;  /* 0x006000001d107984 */ /* 0x0000a20000000c00 */
[----:B------:R-:W-:Y:S01]  /*26350*/  ISETP.LT.AND P4, PT, R0, UR13, !P0 ;  /* 0x0000000d00007c0c */ /* 0x000fe2000c781270 */
[----:B------:R-:W-:Y:S01]  /*26360*/  VIADD R0, R28, 0xd8 ;  /* 0x000000d81c007836 */ /* 0x000fe20000000000 */
[----:B------:R-:W-:Y:S01]  /*26370*/  PRMT R27, R13, 0x7771, RZ ;  /* 0x000077710d1b7816 */ /* 0x000fe200000000ff */
[C---:B---3--:R-:W-:Y:S01]  /*26380*/  VIADD R25, R24.reuse, UR5 ;  /* 0x0000000518197c36 */ /* 0x048fe20008000000 */
[-C--:B------:R-:W-:Y:S01]  /*26390*/  IADD3 R20, P6, PT, R24, R2.reuse, RZ ;  /* 0x0000000218147210 */ /* 0x080fe20007fde0ff */
[----:B------:R-:W3:Y:S02]  /*263a0*/  LDCU UR11, c[0x0][0x3b8] ;  /* 0x00007700ff0b77ac */ /* 0x000ee40008000800 */
[----:B------:R3:W-:Y:S01]  /*263b0*/  @P5 STG.E.U8 desc[UR8][R22.64], R27 ;  /* 0x0000001b16005986 */ /* 0x0007e2000c101108 */
[----:B-1----:R-:W-:Y:S01]  /*263c0*/  ISETP.LT.AND P5, PT, R0, UR12, !P0 ;  /* 0x0000000c00007c0c */ /* 0x002fe2000c7a1270 */
[----:B------:R-:W1:Y:S01]  /*263d0*/  LDCU UR12, c[0x0][0x39c] ;  /* 0x00007380ff0c77ac */ /* 0x000e620008000800 */
[-C--:B------:R-:W-:Y:S01]  /*263e0*/  LEA.HI.X.SX32 R21, R24, R3.reuse, 0x1, P6 ;  /* 0x0000000318157211 */ /* 0x080fe200030f0eff */
[C---:B----4-:R-:W-:Y:S01]  /*263f0*/  VIADD R26, R25.reuse, UR6 ;  /* 0x00000006191a7c36 */ /* 0x050fe20008000000 */
[----:B0-----:R-:W-:Y:S01]  /*26400*/  PRMT R29, R14, 0x7770, RZ ;  /* 0x000077700e1d7816 */ /* 0x001fe200000000ff */
[----:B------:R-:W-:Y:S01]  /*26410*/  VIADD R0, R28, 0xd9 ;  /* 0x000000d91c007836 */ /* 0x000fe20000000000 */
[CC--:B------:R-:W-:Y:S01]  /*26420*/  IADD3 R24, P6, PT, R25.reuse, R2.reuse, RZ ;  /* 0x0000000219187210 */ /* 0x0c0fe20007fde0ff */
[----:B------:R-:W0:Y:S02]  /*26430*/  LDCU UR13, c[0x0][0x39c] ;  /* 0x00007380ff0d77ac */ /* 0x000e240008000800 */
[----:B------:R4:W-:Y:S01]  /*26440*/  @P3 STG.E.U8 desc[UR8][R20.64], R29 ;  /* 0x0000001d14003986 */ /* 0x0009e2000c101108 */
[----:B------:R-:W-:Y:S01]  /*26450*/  LEA.HI.X.SX32 R25, R25, R3, 0x1, P6 ;  /* 0x0000000319197211 */ /* 0x000fe200030f0eff */
[----:B------:R-:W0:Y:S01]  /*26460*/  LDCU UR10, c[0x0][0x3b8] ;  /* 0x00007700ff0a77ac */ /* 0x000e220008000800 */
[----:B---3--:R-:W-:-:S02]  /*26470*/  IADD3 R22, P6, PT, R26, R2, RZ ;  /* 0x000000021a167210 */ /* 0x008fc40007fde0ff */
[----:B------:R-:W-:Y:S01]  /*26480*/  ISETP.LT.AND P3, PT, R0, UR14, !P0 ;  /* 0x0000000e00007c0c */ /* 0x000fe2000c761270 */
[----:B------:R-:W3:Y:S01]  /*26490*/  LDCU UR14, c[0x0][0x39c] ;  /* 0x00007380ff0e77ac */ /* 0x000ee20008000800 */
[----:B------:R-:W-:Y:S01]  /*264a0*/  PRMT R27, R14, 0x7771, RZ ;  /* 0x000077710e1b7816 */ /* 0x000fe200000000ff */
[----:B------:R-:W0:Y:S01]  /*264b0*/  LDCU UR5, c[0x0][0x3b8] ;  /* 0x00007700ff0577ac */ /* 0x000e220008000800 */
[----:B----4-:R-:W-:Y:S01]  /*264c0*/  IMAD.MOV.U32 R21, RZ, RZ, R28 ;  /* 0x000000ffff157224 */ /* 0x010fe200078e001c */
[C---:B------:R-:W-:Y:S01]  /*264d0*/  LEA.HI.X.SX32 R23, R26.reuse, R3, 0x1, P6 ;  /* 0x000000031a177211 */ /* 0x040fe200030f0eff */
[----:B--2---:R-:W-:Y:S01]  /*264e0*/  VIADD R26, R26, UR4 ;  /* 0x000000041a1a7c36 */ /* 0x004fe20008000000 */
[----:B------:R-:W-:Y:S01]  /*264f0*/  PRMT R28, R15, 0x7770, RZ ;  /* 0x000077700f1c7816 */ /* 0x000fe200000000ff */
[----:B------:R-:W-:Y:S01]  /*26500*/  VIADD R0, R21, 0xda ;  /* 0x000000da15007836 */ /* 0x000fe20000000000 */
[----:B------:R2:W-:Y:S01]  /*26510*/  @P2 STG.E.U8 desc[UR8][R24.64], R27 ;  /* 0x0000001b18002986 */ /* 0x0005e2000c101108 */
[----:B------:R-:W-:Y:S01]  /*26520*/  PRMT R29, R15, 0x7771, RZ ;  /* 0x000077710f1d7816 */ /* 0x000fe200000000ff */
[----:B------:R-:W4:Y:S01]  /*26530*/  LDCU UR6, c[0x0][0x3b8] ;  /* 0x00007700ff0677ac */ /* 0x000f220008000800 */
[----:B------:R-:W-:-:S02]  /*26540*/  IADD3 R20, P6, PT, R26, R2, RZ ;  /* 0x000000021a147210 */ /* 0x000fc40007fde0ff */
[----:B-1----:R-:W-:Y:S01]  /*26550*/  ISETP.LT.AND P2, PT, R0, UR12, !P0 ;  /* 0x0000000c00007c0c */ /* 0x002fe2000c741270 */
[----:B------:R-:W1:Y:S01]  /*26560*/  LDCU UR12, c[0x0][0x39c] ;  /* 0x00007380ff0c77ac */ /* 0x000e620008000800 */
[----:B------:R-:W-:Y:S01]  /*26570*/  VIADD R0, R21, 0xdb ;  /* 0x000000db15007836 */ /* 0x000fe20000000000 */
[----:B------:R3:W-:Y:S01]  /*26580*/  @P1 STG.E.U8 desc[UR8][R22.64], R28 ;  /* 0x0000001c16001986 */ /* 0x0007e2000c101108 */
[----:B------:R-:W1:Y:S01]  /*26590*/  LDCU UR4, c[0x0][0x3b8] ;  /* 0x00007700ff0477ac */ /* 0x000e620008000800 */
[----:B--2---:R-:W-:Y:S02]  /*265a0*/  VIADD R27, R26, UR11 ;  /* 0x0000000b1a1b7c36 */ /* 0x004fe40008000000 */
[----:B0-----:R-:W-:Y:S01]  /*265b0*/  ISETP.LT.AND P1, PT, R0, UR13, !P0 ;  /* 0x0000000d00007c0c */ /* 0x001fe2000c721270 */
[----:B------:R-:W0:Y:S01]  /*265c0*/  LDCU UR13, c[0x0][0x39c] ;  /* 0x00007380ff0d77ac */ /* 0x000e220008000800 */
[----:B------:R-:W2:Y:S01]  /*265d0*/  LDCU UR11, c[0x0][0x3b8] ;  /* 0x00007700ff0b77ac */ /* 0x000ea20008000800 */
[----:B---3--:R-:W-:Y:S01]  /*265e0*/  IMAD.MOV.U32 R23, RZ, RZ, R21 ;  /* 0x000000ffff177224 */ /* 0x008fe200078e0015 */
[----:B------:R-:W-:-:S02]  /*265f0*/  LEA.HI.X.SX32 R21, R26, R3, 0x1, P6 ;  /* 0x000000031a157211 */ /* 0x000fc400030f0eff */
[----:B------:R-:W-:Y:S01]  /*26600*/  IADD3 R24, P6, PT, R27, R2, RZ ;  /* 0x000000021b187210 */ /* 0x000fe20007fde0ff */
[----:B------:R-:W-:-:S03]  /*26610*/  VIADD R0, R23, 0xdc ;  /* 0x000000dc17007836 */ /* 0x000fc60000000000 */
[CC--:B------:R-:W-:Y:S01]  /*26620*/  LEA.HI.X.SX32 R25, R27.reuse, R3.reuse, 0x1, P6 ;  /* 0x000000031b197211 */ /* 0x0c0fe200030f0eff */
[----:B------:R-:W-:Y:S01]  /*26630*/  VIADD R27, R27, UR10 ;  /* 0x0000000a1b1b7c36 */ /* 0x000fe20008000000 */
[----:B------:R3:W-:Y:S01]  /*26640*/  @P4 STG.E.U8 desc[UR8][R20.64], R29 ;  /* 0x0000001d14004986 */ /* 0x0007e2000c101108 */
[----:B------:R-:W-:Y:S01]  /*26650*/  ISETP.LT.AND P4, PT, R0, UR14, !P0 ;  /* 0x0000000e00007c0c */ /* 0x000fe2000c781270 */
[----:B------:R-:W-:Y:S01]  /*26660*/  VIADD R0, R23, 0xdd ;  /* 0x000000dd17007836 */ /* 0x000fe20000000000 */
[----:B------:R-:W-:Y:S01]  /*26670*/  PRMT R28, R16, 0x7770, RZ ;  /* 0x00007770101c7816 */ /* 0x000fe200000000ff */
[C---:B------:R-:W-:Y:S01]  /*26680*/  VIADD R26, R27.reuse, UR5 ;  /* 0x000000051b1a7c36 */ /* 0x040fe20008000000 */
[----:B------:R-:W-:Y:S01]  /*26690*/  IADD3 R22, P6, PT, R27, R2, RZ ;  /* 0x000000021b167210 */ /* 0x000fe20007fde0ff */
[----:B------:R-:W0:Y:S02]  /*266a0*/  LDCU UR5, c[0x0][0x3b8] ;  /* 0x00007700ff0577ac */ /* 0x000e240008000800 */
[----:B------:R2:W-:Y:S01]  /*266b0*/  @P5 STG.E.U8 desc[UR8][R24.64], R28 ;  /* 0x0000001c18005986 */ /* 0x0005e2000c101108 */
[----:B-1----:R-:W-:Y:S01]  /*266c0*/  ISETP.LT.AND P5, PT, R0, UR12, !P0 ;  /* 0x0000000c00007c0c */ /* 0x002fe2000c7a1270 */
[----:B------:R-:W1:Y:S01]  /*266d0*/  LDCU UR12, c[0x0][0x39c] ;  /* 0x00007380ff0c77ac */ /* 0x000e620008000800 */
[----:B---3--:R-:W-:Y:S01]  /*266e0*/  PRMT R29, R17, 0x7770, RZ ;  /* 0x00007770111d7816 */ /* 0x008fe200000000ff */
[----:B------:R-:W3:Y:S01]  /*266f0*/  LDCU UR14, c[0x0][0x39c] ;  /* 0x00007380ff0e77ac */ /* 0x000ee20008000800 */
[----:B------:R-:W0:Y:S01]  /*26700*/  LDCU UR10, c[0x0][0x3b8] ;  /* 0x00007700ff0a77ac */ /* 0x000e220008000800 */
[----:B--2---:R-:W-:Y:S01]  /*26710*/  IMAD.MOV.U32 R28, RZ, RZ, R23 ;  /* 0x000000ffff1c7224 */ /* 0x004fe200078e0017 */
[----:B------:R-:W-:-:S02]  /*26720*/  LEA.HI.X.SX32 R23, R27, R3, 0x1, P6 ;  /* 0x000000031b177211 */ /* 0x000fc400030f0eff */
[-C--:B------:R-:W-:Y:S02]  /*26730*/  IADD3 R20, P6, PT, R26, R2.reuse, RZ ;  /* 0x000000021a147210 */ /* 0x080fe40007fde0ff */
[----:B------:R-:W-:Y:S02]  /*26740*/  PRMT R27, R16, 0x7771, RZ ;  /* 0x00007771101b7816 */ /* 0x000fe400000000ff */
[C---:B------:R-:W-:Y:S01]  /*26750*/  LEA.HI.X.SX32 R21, R26.reuse, R3, 0x1, P6 ;  /* 0x000000031a157211 */ /* 0x040fe200030f0eff */
[----:B----4-:R-:W-:Y:S01]  /*26760*/  VIADD R26, R26, UR6 ;  /* 0x000000061a1a7c36 */ /* 0x010fe20008000000 */
[----:B------:R-:W2:Y:S01]  /*26770*/  LDCU UR6, c[0x0][0x3b8] ;  /* 0x00007700ff0677ac */ /* 0x000ea20008000800 */
[----:B------:R-:W-:Y:S01]  /*26780*/  VIADD R0, R28, 0xde ;  /* 0x000000de1c007836 */ /* 0x000fe20000000000 */
[----:B------:R4:W-:Y:S02]  /*26790*/  @P3 STG.E.U8 desc[UR8][R22.64], R27 ;  /* 0x0000001b16003986 */ /* 0x0009e4000c101108 */
[----:B------:R-:W-:-:S02]  /*267a0*/  IADD3 R24, P6, PT, R26, R2, RZ ;  /* 0x000000021a187210 */ /* 0x000fc40007fde0ff */
[----:B0-----:R-:W-:Y:S01]  /*267b0*/  ISETP.LT.AND P3, PT, R0, UR13, !P0 ;  /* 0x0000000d00007c0c */ /* 0x001fe2000c761270 */
[----:B------:R-:W-:Y:S01]  /*267c0*/  VIADD R0, R28, 0xdf ;  /* 0x000000df1c007836 */ /* 0x000fe20000000000 */
[CC--:B------:R-:W-:Y:S01]  /*267d0*/  LEA.HI.X.SX32 R25, R26.reuse, R3.reuse, 0x1, P6 ;  /* 0x000000031a197211 */ /* 0x0c0fe200030f0eff */
[----:B----4-:R-:W-:Y:S01]  /*267e0*/  VIADD R27, R26, UR4 ;  /* 0x000000041a1b7c36 */ /* 0x010fe20008000000 */
[----:B------:R0:W-:Y:S02]  /*267f0*/  @P2 STG.E.U8 desc[UR8][R20.64], R29 ;  /* 0x0000001d14002986 */ /* 0x0001e4000c101108 */
[----:B-1----:R-:W-:Y:S01]  /*26800*/  ISETP.LT.AND P2, PT, R0, UR12, !P0 ;  /* 0x0000000c00007c0c */ /* 0x002fe2000c741270 */
[----:B------:R-:W1:Y:S01]  /*26810*/  LDCU UR12, c[0x0][0x39c] ;  /* 0x00007380ff0c77ac */ /* 0x000e620008000800 */
[----:B------:R-:W-:Y:S02]  /*26820*/  IADD3 R22, P6, PT, R27, R2, RZ ;  /* 0x000000021b167210 */ /* 0x000fe40007fde0ff */
[----:B------:R-:W-:Y:S01]  /*26830*/  PRMT R26, R17, 0x7771, RZ ;  /* 0x00007771111a7816 */ /* 0x000fe200000000ff */
[----:B------:R-:W4:Y:S01]  /*26840*/  LDCU UR4, c[0x0][0x3b8] ;  /* 0x00007700ff0477ac */ /* 0x000f220008000800 */
[C---:B------:R-:W-:Y:S01]  /*26850*/  LEA.HI.X.SX32 R23, R27.reuse, R3, 0x1, P6 ;  /* 0x000000031b177211 */ /* 0x040fe200030f0eff */
[----:B------:R-:W-:-:S02]  /*26860*/  VIADD R27, R27, UR11 ;  /* 0x0000000b1b1b7c36 */ /* 0x000fc40008000000 */
[----:B------:R1:W-:Y:S01]  /*26870*/  @P1 STG.E.U8 desc[UR8][R24.64], R26 ;  /* 0x0000001a18001986 */ /* 0x0003e2000c101108 */
[----:B------:R-:W2:Y:S01]  /*26880*/  LDCU UR13, c[0x0][0x39c] ;  /* 0x00007380ff0d77ac */ /* 0x000ea20008000800 */
[----:B------:R-:W-:Y:S01]  /*26890*/  VIADD R0, R28, 0xe0 ;  /* 0x000000e01c007836 */ /* 0x000fe20000000000 */
[CC--:B0-----:R-:W-:Y:S02]  /*268a0*/  IADD3 R20, P6, PT, R27.reuse, R2.reuse, RZ ;  /* 0x000000021b147210 */ /* 0x0c1fe40007fde0ff */
[----:B------:R-:W-:Y:S01]  /*268b0*/  PRMT R29, R18, 0x7770, RZ ;  /* 0x00007770121d7816 */ /* 0x000fe200000000ff */
[----:B------:R-:W0:Y:S01]  /*268c0*/  LDCU UR11, c[0x0][0x3b8] ;  /* 0x00007700ff0b77ac */ /* 0x000e220008000800 */
[C---:B------:R-:W-:Y:S01]  /*268d0*/  LEA.HI.X.SX32 R21, R27.reuse, R3, 0x1, P6 ;  /* 0x000000031b157211 */ /* 0x040fe200030f0eff */
[----:B-1----:R-:W-:Y:S01]  /*268e0*/  VIADD R26, R27, UR5 ;  /* 0x000000051b1a7c36 */ /* 0x002fe20008000000 */
[----:B---3--:R-:W-:Y:S01]  /*268f0*/  ISETP.LT.AND P1, PT, R0, UR14, !P0 ;  /* 0x0000000e00007c0c */ /* 0x008fe2000c721270 */
[----:B------:R-:W-:Y:S01]  /*26900*/  VIADD R0, R28, 0xe1 ;  /* 0x000000e11c007836 */ /* 0x000fe20000000000 */
[----:B------:R1:W-:Y:S01]  /*26910*/  @P4 STG.E.U8 desc[UR8][R22.64], R29 ;  /* 0x0000001d16004986 */ /* 0x0003e2000c101108 */
[----:B------:R-:W-:Y:S01]  /*26920*/  PRMT R27, R18, 0x7771, RZ ;  /* 0x00007771121b7816 */ /* 0x000fe200000000ff */
[----:B------:R-:W3:Y:S01]  /*26930*/  LDCU UR14, c[0x0][0x39c] ;  /* 0x00007380ff0e77ac */ /* 0x000ee20008000800 */
[----:B------:R-:W-:-:S02]  /*26940*/  IADD3 R24, P6, PT, R26, R2, RZ ;  /* 0x000000021a187210 */ /* 0x000fc40007fde0ff */
[----:B------:R-:W-:Y:S01]  /*26950*/  ISETP.LT.AND P4, PT, R0, UR12, !P0 ;  /* 0x0000000c00007c0c */ /* 0x000fe2000c781270 */
[----:B------:R4:W-:Y:S01]  /*26960*/  @P5 STG.E.U8 desc[UR8][R20.64], R27 ;  /* 0x0000001b14005986 */ /* 0x0009e2000c101108 */
[CC--:B------:R-:W-:Y:S01]  /*26970*/  LEA.HI.X.SX32 R25, R26.reuse, R3.reuse, 0x1, P6 ;  /* 0x000000031a197211 */ /* 0x0c0fe200030f0eff */
[----:B------:R-:W-:Y:S01]  /*26980*/  VIADD R26, R26, UR10 ;  /* 0x0000000a1a1a7c36 */ /* 0x000fe20008000000 */
[----:B------:R-:W0:Y:S01]  /*26990*/  LDCU UR12, c[0x0][0x39c] ;  /* 0x00007380ff0c77ac */ /* 0x000e220008000800 */
[----:B-1----:R-:W-:Y:S01]  /*269a0*/  IMAD.MOV.U32 R23, RZ, RZ, R28 ;  /* 0x000000ffff177224 */ /* 0x002fe200078e001c */
[----:B------:R-:W-:Y:S01]  /*269b0*/  PRMT R28, R19, 0x7770, RZ ;  /* 0x00007770131c7816 */ /* 0x000fe200000000ff */
[----:B------:R-:W1:Y:S02]  /*269c0*/  LDCU UR5, c[0x0][0x3b8] ;  /* 0x00007700ff0577ac */ /* 0x000e640008000800 */
[----:B------:R-:W-:Y:S01]  /*269d0*/  VIADD R0, R23, 0xe2 ;  /* 0x000000e217007836 */ /* 0x000fe20000000000 */
[C---:B------:R-:W-:Y:S01]  /*269e0*/  IADD3 R22, P6, PT, R26.reuse, R2, RZ ;  /* 0x000000021a167210 */ /* 0x040fe20007fde0ff */
[----:B----4-:R-:W-:Y:S01]  /*269f0*/  VIADD R27, R26, UR4 ;  /* 0x000000041a1b7c36 */ /* 0x010fe20008000000 */
[----:B------:R4:W-:Y:S01]  /*26a00*/  @P3 STG.E.U8 desc[UR8][R24.64], R28 ;  /* 0x0000001c18003986 */ /* 0x0009e2000c101108 */
[----:B------:R-:W-:Y:S01]  /*26a10*/  PRMT R29, R19, 0x7771, RZ ;  /* 0x00007771131d7816 */ /* 0x000fe200000000ff */
[----:B------:R-:W0:Y:S01]  /*26a20*/  LDCU UR4, c[0x0][0x3b8] ;  /* 0x00007700ff0477ac */ /* 0x000e220008000800 */
[----:B--2---:R-:W-:Y:S01]  /*26a30*/  ISETP.LT.AND P5, PT, R0, UR13, !P0 ;  /* 0x0000000d00007c0c */ /* 0x004fe2000c7a1270 */
[----:B------:R-:W-:Y:S01]  /*26a40*/  VIADD R0, R23, 0xe3 ;  /* 0x000000e317007836 */ /* 0x000fe20000000000 */
[----:B------:R-:W2:Y:S01]  /*26a50*/  LDCU UR13, c[0x0][0x39c] ;  /* 0x00007380ff0d77ac */ /* 0x000ea20008000800 */
[----:B------:R-:W0:Y:S01]  /*26a60*/  LDCU UR10, c[0x0][0x3b8] ;  /* 0x00007700ff0a77ac */ /* 0x000e220008000800 */
[----:B----4-:R-:W-:Y:S01]  /*26a70*/  IMAD.MOV.U32 R25, RZ, RZ, R23 ;  /* 0x000000ffff197224 */ /* 0x010fe200078e0017 */
[----:B------:R-:W-:-:S02]  /*26a80*/  LEA.HI.X.SX32 R23, R26, R3, 0x1, P6 ;  /* 0x000000031a177211 */ /* 0x000fc400030f0eff */
[C---:B------:R-:W-:Y:S02]  /*26a90*/  IADD3 R20, P6, PT, R27.reuse, R2, RZ ;  /* 0x000000021b147210 */ /* 0x040fe40007fde0ff */
[----:B------:R-:W-:Y:S02]  /*26aa0*/  PRMT R28, R4, 0x7772, RZ ;  /* 0x00007772041c7816 */ /* 0x000fe400000000ff */
[----:B------:R-:W-:Y:S01]  /*26ab0*/  LEA.HI.X.SX32 R21, R27, R3, 0x1, P6 ;  /* 0x000000031b157211 */ /* 0x000fe200030f0eff */
[----:B------:R-:W-:Y:S04]  /*26ac0*/  @P2 STG.E.U8 desc[UR8][R22.64], R29 ;  /* 0x0000001d16002986 */ /* 0x000fe8000c101108 */
[----:B------:R4:W-:Y:S04]  /*26ad0*/  @P1 STG.E.U8 desc[UR8][R20.64], R28 ;  /* 0x0000001c14001986 */ /* 0x0009e8000c101108 */
[----:B----4-:R-:W4:Y:S01]  /*26ae0*/  LDL.LU R28, [R1+0x28] ;  /* 0x00002800011c7983 */ /* 0x010f220000300800 */
[----:B0-----:R-:W-:Y:S01]  /*26af0*/  ISETP.LT.AND P3, PT, R0, UR12, !P0 ;  /* 0x0000000c00007c0c */ /* 0x001fe2000c761270 */
[----:B------:R-:W0:Y:S01]  /*26b00*/  LDCU UR12, c[0x0][0x39c] ;  /* 0x00007380ff0c77ac */ /* 0x000e220008000800 */
[----:B------:R-:W-:-:S05]  /*26b10*/  VIADD R0, R25, 0xe4 ;  /* 0x000000e419007836 */ /* 0x000fca0000000000 */
[----:B---3--:R-:W-:Y:S01]  /*26b20*/  ISETP.LT.AND P2, PT, R0, UR14, !P0 ;  /* 0x0000000e00007c0c */ /* 0x008fe2000c741270 */
[----:B------:R-:W-:Y:S02]  /*26b30*/  VIADD R0, R25, 0xe5 ;  /* 0x000000e519007836 */ /* 0x000fe40000000000 */
[----:B------:R-:W-:Y:S01]  /*26b40*/  VIADD R27, R27, UR6 ;  /* 0x000000061b1b7c36 */ /* 0x000fe20008000000 */
[----:B------:R-:W-:Y:S01]  /*26b50*/  PRMT R29, R4, 0x7773, RZ ;  /* 0x00007773041d7816 */ /* 0x000fe200000000ff */
[----:B------:R-:W3:Y:S02]  /*26b60*/  LDCU UR14, c[0x0][0x39c] ;  /* 0x00007380ff0e77ac */ /* 0x000ee40008000800 */
[C---:B-1----:R-:W-:Y:S01]  /*26b70*/  VIADD R26, R27.reuse, UR5 ;  /* 0x000000051b1a7c36 */ /* 0x042fe20008000000 */
[C---:B------:R-:W-:Y:S01]  /*26b80*/  IADD3 R24, P6, PT, R27.reuse, R2, RZ ;  /* 0x000000021b187210 */ /* 0x040fe20007fde0ff */
[----:B------:R-:W1:Y:S01]  /*26b90*/  LDCU UR5, c[0x0][0x3b8] ;  /* 0x00007700ff0577ac */ /* 0x000e620008000800 */
[----:B0-----:R-:W-:Y:S01]  /*26ba0*/  ISETP.LT.AND P1, PT, R0, UR12, !P0 ;  /* 0x0000000c00007c0c */ /* 0x001fe2000c721270 */
[----:B------:R-:W0:Y:S01]  /*26bb0*/  LDCU UR12, c[0x0][0x39c] ;  /* 0x00007380ff0c77ac */ /* 0x000e220008000800 */
[----:B------:R-:W-:-:S02]  /*26bc0*/  LEA.HI.X.SX32 R25, R27, R3, 0x1, P6 ;  /* 0x000000031b197211 */ /* 0x000fc400030f0eff */
[CC--:B------:R-:W-:Y:S01]  /*26bd0*/  IADD3 R22, P6, PT, R26.reuse, R2.reuse, RZ ;  /* 0x000000021a167210 */ /* 0x0c0fe20007fde0ff */
[----:B------:R-:W0:Y:S01]  /*26be0*/  LDCU UR6, c[0x0][0x3b8] ;  /* 0x00007700ff0677ac */ /* 0x000e220008000800 */
[----:B------:R-:W-:Y:S01]  /*26bf0*/  PRMT R27, R5, 0x7772, RZ ;  /* 0x00007772051b7816 */ /* 0x000fe200000000ff */
[----:B------:R1:W-:Y:S01]  /*26c00*/  @P4 STG.E.U8 desc[UR8][R24.64], R29 ;  /* 0x0000001d18004986 */ /* 0x0003e2000c101108 */
[C---:B------:R-:W-:Y:S01]  /*26c10*/  LEA.HI.X.SX32 R23, R26.reuse, R3, 0x1, P6 ;  /* 0x000000031a177211 */ /* 0x040fe200030f0eff */
[----:B------:R-:W-:Y:S01]  /*26c20*/  VIADD R26, R26, UR11 ;  /* 0x0000000b1a1a7c36 */ /* 0x000fe20008000000 */
[----:B------:R-:W0:Y:S03]  /*26c30*/  LDCU UR11, c[0x0][0x3b8] ;  /* 0x00007700ff0b77ac */ /* 0x000e260008000800 */
[----:B------:R2:W-:Y:S01]  /*26c40*/  @P5 STG.E.U8 desc[UR8][R22.64], R27 ;  /* 0x0000001b16005986 */ /* 0x0005e2000c101108 */
[C---:B------:R-:W-:Y:S01]  /*26c50*/  IADD3 R20, P6, PT, R26.reuse, R2, RZ ;  /* 0x000000021a147210 */ /* 0x040fe20007fde0ff */
[----:B-1----:R-:W-:-:S03]  /*26c60*/  VIADD R24, R26, UR4 ;  /* 0x000000041a187c36 */ /* 0x002fc60008000000 */
[-C--:B------:R-:W-:Y:S01]  /*26c70*/  LEA.HI.X.SX32 R21, R26, R3.reuse, 0x1, P6 ;  /* 0x000000031a157211 */ /* 0x080fe200030f0eff */
[----:B------:R-:W1:Y:S01]  /*26c80*/  LDCU UR4, c[0x0][0x3b8] ;  /* 0x00007700ff0477ac */ /* 0x000e620008000800 */
[----:B------:R-:W-:Y:S02]  /*26c90*/  PRMT R25, R5, 0x7773, RZ ;  /* 0x0000777305197816 */ /* 0x000fe400000000ff */
[-C--:B------:R-:W-:Y:S02]  /*26ca0*/  IADD3 R4, P6, PT, R24, R2.reuse, RZ ;  /* 0x0000000218047210 */ /* 0x080fe40007fde0ff */
[----:B--2---:R-:W-:Y:S01]  /*26cb0*/  PRMT R27, R6, 0x7772, RZ ;  /* 0x00007772061b7816 */ /* 0x004fe200000000ff */
[----:B------:R2:W-:Y:S01]  /*26cc0*/  @P3 STG.E.U8 desc[UR8][R20.64], R25 ;  /* 0x0000001914003986 */ /* 0x0005e2000c101108 */
[C---:B------:R-:W-:Y:S01]  /*26cd0*/  LEA.HI.X.SX32 R5, R24.reuse, R3, 0x1, P6 ;  /* 0x0000000318057211 */ /* 0x040fe200030f0eff */
[----:B------:R-:W-:Y:S01]  /*26ce0*/  VIADD R24, R24, UR10 ;  /* 0x0000000a18187c36 */ /* 0x000fe20008000000 */
[----:B------:R-:W-:Y:S01]  /*26cf0*/  PRMT R29, R6, 0x7773, RZ ;  /* 0x00007773061d7816 */ /* 0x000fe200000000ff */
[----:B------:R-:W0:Y:S02]  /*26d00*/  LDCU UR10, c[0x0][0x3b8] ;  /* 0x00007700ff0a77ac */ /* 0x000e240008000800 */
[----:B------:R1:W-:Y:S01]  /*26d10*/  @P2 STG.E.U8 desc[UR8][R4.64], R27 ;  /* 0x0000001b04002986 */ /* 0x0003e2000c101108 */
[C---:B------:R-:W-:Y:S01]  /*26d20*/  IADD3 R22, P6, PT, R24.reuse, R2, RZ ;  /* 0x0000000218167210 */ /* 0x040fe20007fde0ff */
[----:B--2---:R-:W-:-:S03]  /*26d30*/  VIADD R25, R24, UR5 ;  /* 0x0000000518197c36 */ /* 0x004fc60008000000 */
[----:B------:R-:W-:Y:S01]  /*26d40*/  LEA.HI.X.SX32 R23, R24, R3, 0x1, P6 ;  /* 0x0000000318177211 */ /* 0x000fe200030f0eff */
[----:B------:R-:W2:Y:S01]  /*26d50*/  LDCU UR5, c[0x0][0x3b8] ;  /* 0x00007700ff0577ac */ /* 0x000ea20008000800 */
[----:B------:R-:W-:-:S03]  /*26d60*/  IADD3 R20, P6, PT, R25, R2, RZ ;  /* 0x0000000219147210 */ /* 0x000fc60007fde0ff */
[----:B------:R3:W-:Y:S01]  /*26d70*/  @P1 STG.E.U8 desc[UR8][R22.64], R29 ;  /* 0x0000001d16001986 */ /* 0x0007e2000c101108 */
[----:B-1----:R-:W-:Y:S02]  /*26d80*/  PRMT R27, R7, 0x7772, RZ ;  /* 0x00007772071b7816 */ /* 0x002fe400000000ff */
[C---:B------:R-:W-:Y:S01]  /*26d90*/  LEA.HI.X.SX32 R21, R25.reuse, R3, 0x1, P6 ;  /* 0x0000000319157211 */ /* 0x040fe200030f0eff */
[----:B0-----:R-:W-:Y:S01]  /*26da0*/  VIADD R25, R25, UR6 ;  /* 0x0000000619197c36 */ /* 0x001fe20008000000 */
[----:B------:R-:W0:Y:S04]  /*26db0*/  LDCU UR6, c[0x0][0x3b8] ;  /* 0x00007700ff0677ac */ /* 0x000e280008000800 */
[C---:B------:R-:W-:Y:S01]  /*26dc0*/  IADD3 R4, P6, PT, R25.reuse, R2, RZ ;  /* 0x0000000219047210 */ /* 0x040fe20007fde0ff */
[----:B---3--:R-:W-:-:S03]  /*26dd0*/  VIADD R22, R25, UR4 ;  /* 0x0000000419167c36 */ /* 0x008fc60008000000 */
[-C--:B------:R-:W-:Y:S01]  /*26de0*/  LEA.HI.X.SX32 R5, R25, R3.reuse, 0x1, P6 ;  /* 0x0000000319057211 */ /* 0x080fe200030f0eff */
[----:B------:R-:W1:Y:S01]  /*26df0*/  LDCU UR4, c[0x0][0x3b8] ;  /* 0x00007700ff0477ac */ /* 0x000e620008000800 */
[----:B------:R-:W-:Y:S02]  /*26e00*/  PRMT R23, R7, 0x7773, RZ ;  /* 0x0000777307177816 */ /* 0x000fe400000000ff */
[----:B------:R-:W-:Y:S02]  /*26e10*/  IADD3 R6, P6, PT, R22, R2, RZ ;  /* 0x0000000216067210 */ /* 0x000fe40007fde0ff */
[----:B------:R-:W-:Y:S02]  /*26e20*/  PRMT R25, R8, 0x7772, RZ ;  /* 0x0000777208197816 */ /* 0x000fe400000000ff */
[C---:B------:R-:W-:Y:S01]  /*26e30*/  LEA.HI.X.SX32 R7, R22.reuse, R3, 0x1, P6 ;  /* 0x0000000316077211 */ /* 0x040fe200030f0eff */
[----:B------:R-:W-:Y:S01]  /*26e40*/  VIADD R22, R22, UR11 ;  /* 0x0000000b16167c36 */ /* 0x000fe20008000000 */
[----:B------:R-:W3:Y:S01]  /*26e50*/  LDCU UR11, c[0x0][0x3b8] ;  /* 0x00007700ff0b77ac */ /* 0x000ee20008000800 */
[----:B----4-:R-:W-:-:S05]  /*26e60*/  VIADD R0, R28, 0xe6 ;  /* 0x000000e61c007836 */ /* 0x010fca0000000000 */
[----:B------:R-:W-:Y:S01]  /*26e70*/  ISETP.LT.AND P4, PT, R0, UR13, !P0 ;  /* 0x0000000d00007c0c */ /* 0x000fe2000c781270 */
[----:B------:R-:W-:Y:S01]  /*26e80*/  VIADD R0, R28, 0xe7 ;  /* 0x000000e71c007836 */ /* 0x000fe20000000000 */
[----:B------:R-:W4:Y:S04]  /*26e90*/  LDCU UR13, c[0x0][0x39c] ;  /* 0x00007380ff0d77ac */ /* 0x000f280008000800 */
[----:B------:R-:W-:Y:S01]  /*26ea0*/  ISETP.LT.AND P5, PT, R0, UR12, !P0 ;  /* 0x0000000c00007c0c */ /* 0x000fe2000c7a1270 */
[----:B------:R-:W0:Y:S01]  /*26eb0*/  LDCU UR12, c[0x0][0x39c] ;  /* 0x00007380ff0c77ac */ /* 0x000e220008000800 */
[----:B------:R-:W-:-:S05]  /*26ec0*/  VIADD R0, R28, 0xe8 ;  /* 0x000000e81c007836 */ /* 0x000fca0000000000 */
[----:B------:R-:W-:Y:S01]  /*26ed0*/  ISETP.LT.AND P3, PT, R0, UR14, !P0 ;  /* 0x0000000e00007c0c */ /* 0x000fe2000c761270 */
[----:B------:R-:W-:Y:S01]  /*26ee0*/  VIADD R0, R28, 0xe9 ;  /* 0x000000e91c007836 */ /* 0x000fe20000000000 */
[----:B------:R-:W1:Y:S04]  /*26ef0*/  LDCU UR14, c[0x0][0x39c] ;  /* 0x00007380ff0e77ac */ /* 0x000e680008000800 */
[----:B0-----:R-:W-:Y:S01]  /*26f00*/  ISETP.LT.AND P2, PT, R0, UR12, !P0 ;  /* 0x0000000c00007c0c */ /* 0x001fe2000c741270 */
[----:B------:R-:W0:Y:S01]  /*26f10*/  LDCU UR12, c[0x0][0x39c] ;  /* 0x00007380ff0c77ac */ /* 0x000e220008000800 */
[----:B------:R-:W-:-:S05]  /*26f20*/  VIADD R0, R28, 0xea ;  /* 0x000000ea1c007836 */ /* 0x000fca0000000000 */
[----:B----4-:R-:W-:Y:S01]  /*26f30*/  ISETP.LT.AND P1, PT, R0, UR13, !P0 ;  /* 0x0000000d00007c0c */ /* 0x010fe2000c721270 */
[----:B------:R-:W-:Y:S01]  /*26f40*/  VIADD R0, R28, 0xeb ;  /* 0x000000eb1c007836 */ /* 0x000fe20000000000 */
[----:B------:R4:W-:Y:S01]  /*26f50*/  @P4 STG.E.U8 desc[UR8][R20.64], R27 ;  /* 0x0000001b14004986 */ /* 0x0009e2000c101108 */
[----:B------:R-:W2:Y:S03]  /*26f60*/  LDCU UR13, c[0x0][0x39c] ;  /* 0x00007380ff0d77ac */ /* 0x000ea60008000800 */
[----:B0-----:R-:W-:Y:S01]  /*26f70*/  ISETP.LT.AND P4, PT, R0, UR12, !P0 ;  /* 0x0000000c00007c0c */ /* 0x001fe2000c781270 */
[----:B------:R-:W0:Y:S01]  /*26f80*/  LDCU UR12, c[0x0][0x39c] ;  /* 0x00007380ff0c77ac */ /* 0x000e220008000800 */
[----:B------:R-:W-:Y:S01]  /*26f90*/  VIADD R0, R28, 0xec ;  /* 0x000000ec1c007836 */ /* 0x000fe20000000000 */
[----:B------:R2:W-:Y:S04]  /*26fa0*/  @P5 STG.E.U8 desc[UR8][R4.64], R23 ;  /* 0x0000001704005986 */ /* 0x0005e8000c101108 */
[----:B-1----:R-:W-:Y:S01]  /*26fb0*/  ISETP.LT.AND P5, PT, R0, UR14, !P0 ;  /* 0x0000000e00007c0c */ /* 0x002fe2000c7a1270 */
[----:B------:R-:W-:Y:S01]  /*26fc0*/  VIADD R0, R28, 0xed ;  /* 0x000000ed1c007836 */ /* 0x000fe20000000000 */
[----:B------:R1:W-:Y:S01]  /*26fd0*/  @P3 STG.E.U8 desc[UR8][R6.64], R25 ;  /* 0x0000001906003986 */ /* 0x0003e2000c101108 */
[-C--:B----4-:R-:W-:Y:S01]  /*26fe0*/  IADD3 R20, P6, PT, R22, R2.reuse, RZ ;  /* 0x0000000216147210 */ /* 0x090fe20007fde0ff */
[----:B------:R-:W4:Y:S01]  /*26ff0*/  LDCU UR14, c[0x0][0x39c] ;  /* 0x00007380ff0e77ac */ /* 0x000f220008000800 */
[----:B------:R-:W-:Y:S01]  /*27000*/  PRMT R27, R8, 0x7773, RZ ;  /* 0x00007773081b7816 */ /* 0x000fe200000000ff */
[----:B--2---:R-:W-:Y:S01]  /*27010*/  VIADD R23, R22, UR5 ;  /* 0x0000000516177c36 */ /* 0x004fe20008000000 */
[----:B0-----:R-:W-:Y:S01]  /*27020*/  ISETP.LT.AND P3, PT, R0, UR12, !P0 ;  /* 0x0000000c00007c0c */ /* 0x001fe2000c761270 */
[----:B------:R-:W0:Y:S01]  /*27030*/  LDCU UR12, c[0x0][0x39c] ;  /* 0x00007380ff0c77ac */ /* 0x000e220008000800 */
[-C--:B------:R-:W-:Y:S01]  /*27040*/  LEA.HI.X.SX32 R21, R22, R3.reuse, 0x1, P6 ;  /* 0x0000000316157211 */ /* 0x080fe200030f0eff */
[----:B------:R-:W-:Y:S01]  /*27050*/  VIADD R0, R28, 0xee ;  /* 0x000000ee1c007836 */ /* 0x000fe20000000000 */
[-C--:B------:R-:W-:Y:S01]  /*27060*/  IADD3 R4, P6, PT, R23, R2.reuse, RZ ;  /* 0x0000000217047210 */ /* 0x080fe20007fde0ff */
[----:B------:R-:W2:Y:S01]  /*27070*/  LDCU UR5, c[0x0][0x3b8] ;  /* 0x00007700ff0577ac */ /* 0x000ea20008000800 */
[----:B-1----:R-:W-:Y:S01]  /*27080*/  PRMT R25, R9, 0x7772, RZ ;  /* 0x0000777209197816 */ /* 0x002fe200000000ff */
[----:B------:R1:W-:Y:S01]  /*27090*/  @P2 STG.E.U8 desc[UR8][R20.64], R27 ;  /* 0x0000001b14002986 */ /* 0x0003e2000c101108 */
[----:B------:R-:W-:Y:S01]  /*270a0*/  ISETP.LT.AND P2, PT, R0, UR13, !P0 ;  /* 0x0000000d00007c0c */ /* 0x000fe2000c741270 */
[----:B------:R-:W-:Y:S01]  /*270b0*/  VIADD R0, R28, 0xef ;  /* 0x000000ef1c007836 */ /* 0x000fe20000000000 */
[CC--:B------:R-:W-:Y:S01]  /*270c0*/  LEA.HI.X.SX32 R5, R23.reuse, R3.reuse, 0x1, P6 ;  /* 0x0000000317057211 */ /* 0x0c0fe200030f0eff */
[----:B------:R-:W-:Y:S01]  /*270d0*/  VIADD R23, R23, UR10 ;  /* 0x0000000a17177c36 */ /* 0x000fe20008000000 */
[----:B------:R-:W2:Y:S03]  /*270e0*/  LDCU UR13, c[0x0][0x39c] ;  /* 0x00007380ff0d77ac */ /* 0x000ea60008000800 */
[----:B------:R2:W-:Y:S01]  /*270f0*/  @P1 STG.E.U8 desc[UR8][R4.64], R25 ;  /* 0x0000001904001986 */ /* 0x0005e2000c101108 */
[CC--:B------:R-:W-:Y:S01]  /*27100*/  IADD3 R6, P6, PT, R23.reuse, R2.reuse, RZ ;  /* 0x0000000217067210 */ /* 0x0c0fe20007fde0ff */
[----:B------:R-:W3:Y:S01]  /*27110*/  LDCU UR10, c[0x0][0x3b8] ;  /* 0x00007700ff0a77ac */ /* 0x000ee20008000800 */
[----:B0-----:R-:W-:Y:S01]  /*27120*/  ISETP.LT.AND P1, PT, R0, UR12, !P0 ;  /* 0x0000000c00007c0c */ /* 0x001fe2000c721270 */
[----:B------:R-:W0:Y:S01]  /*27130*/  LDCU UR12, c[0x0][0x39c] ;  /* 0x00007380ff0c77ac */ /* 0x000e220008000800 */
[C---:B------:R-:W-:Y:S01]  /*27140*/  VIADD R8, R23.reuse, UR4 ;  /* 0x0000000417087c36 */ /* 0x040fe20008000000 */
[----:B------:R-:W-:Y:S01]  /*27150*/  LEA.HI.X.SX32 R7, R23, R3, 0x1, P6 ;  /* 0x0000000317077211 */ /* 0x000fe200030f0eff */
[----:B------:R-:W-:Y:S01]  /*27160*/  VIADD R0, R28, 0xf0 ;  /* 0x000000f01c007836 */ /* 0x000fe20000000000 */
[----:B------:R-:W-:Y:S01]  /*27170*/  PRMT R23, R9, 0x7773, RZ ;  /* 0x0000777309177816 */ /* 0x000fe200000000ff */
[----:B------:R-:W3:Y:S01]  /*27180*/  LDCU UR4, c[0x0][0x3b8] ;  /* 0x00007700ff0477ac */ /* 0x000ee20008000800 */
[----:B-1----:R-:W-:-:S03]  /*27190*/  IADD3 R20, P6, PT, R8, R2, RZ ;  /* 0x0000000208147210 */ /* 0x002fc60007fde0ff */
[----:B------:R1:W-:Y:S01]  /*271a0*/  @P4 STG.E.U8 desc[UR8][R6.64], R23 ;  /* 0x0000001706004986 */ /* 0x0003e2000c101108 */
[----:B----4-:R-:W-:Y:S01]  /*271b0*/  ISETP.LT.AND P4, PT, R0, UR14, !P0 ;  /* 0x0000000e00007c0c */ /* 0x010fe2000c781270 */
[----:B------:R-:W-:Y:S01]  /*271c0*/  VIADD R0, R28, 0xf1 ;  /* 0x000000f11c007836 */ /* 0x000fe20000000000 */
[CC--:B------:R-:W-:Y:S01]  /*271d0*/  LEA.HI.X.SX32 R21, R8.reuse, R3.reuse, 0x1, P6 ;  /* 0x0000000308157211 */ /* 0x0c0fe200030f0eff */
[----:B--2---:R-:W-:Y:S01]  /*271e0*/  VIADD R4, R8, UR6 ;  /* 0x0000000608047c36 */ /* 0x004fe20008000000 */
[----:B------:R-:W-:Y:S01]  /*271f0*/  PRMT R25, R10, 0x7772, RZ ;  /* 0x000077720a197816 */ /* 0x000fe200000000ff */
[----:B------:R-:W2:Y:S01]  /*27200*/  LDCU UR14, c[0x0][0x39c] ;  /* 0x00007380ff0e77ac */ /* 0x000ea20008000800 */
[----:B0-----:R-:W-:Y:S01]  /*27210*/  ISETP.LT.AND P6, PT, R0, UR12, !P0 ;  /* 0x0000000c00007c0c */ /* 0x001fe2000c7c1270 */
[----:B------:R-:W0:Y:S02]  /*27220*/  LDCU UR12, c[0x0][0x39c] ;  /* 0x00007380ff0c77ac */ /* 0x000e240008000800 */
[----:B------:R4:W-:Y:S01]  /*27230*/  @P5 STG.E.U8 desc[UR8][R20.64], R25 ;  /* 0x0000001914005986 */ /* 0x0009e2000c101108 */
[CC--:B------:R-:W-:Y:S01]  /*27240*/  IADD3 R8, P5, PT, R4.reuse, R2.reuse, RZ ;  /* 0x0000000204087210 */ /* 0x0c0fe20007fbe0ff */
[----:B------:R-:W-:Y:S01]  /*27250*/  VIADD R5, R4, UR5 ;  /* 0x0000000504057c36 */ /* 0x000fe20008000000 */
[----:B-1----:R-:W-:Y:S01]  /*27260*/  PRMT R23, R10, 0x7773, RZ ;  /* 0x000077730a177816 */ /* 0x002fe200000000ff */
[----:B------:R-:W-:Y:S01]  /*27270*/  VIADD R0, R28, 0xf2 ;  /* 0x000000f21c007836 */ /* 0x000fe20000000000 */
[----:B------:R-:W-:Y:S01]  /*27280*/  LEA.HI.X.SX32 R9, R4, R3, 0x1, P5 ;  /* 0x0000000304097211 */ /* 0x000fe200028f0eff */
[----:B------:R-:W1:Y:S01]  /*27290*/  LDCU UR5, c[0x0][0x3b8] ;  /* 0x00007700ff0577ac */ /* 0x000e620008000800 */
[----:B------:R-:W-:-:S03]  /*272a0*/  IADD3 R6, P5, PT, R5, R2, RZ ;  /* 0x0000000205067210 */ /* 0x000fc60007fbe0ff */
[----:B------:R1:W-:Y:S01]  /*272b0*/  @P3 STG.E.U8 desc[UR8][R8.64], R23 ;  /* 0x0000001708003986 */ /* 0x0003e2000c101108 */
[----:B------:R-:W-:Y:S01]  /*272c0*/  ISETP.LT.AND P3, PT, R0, UR13, !P0 ;  /* 0x0000000d00007c0c */ /* 0x000fe2000c761270 */
[----:B------:R-:W-:Y:S01]  /*272d0*/  VIADD R0, R28, 0xf3 ;  /* 0x000000f31c007836 */ /* 0x000fe20000000000 */
[----:B------:R-:W-:Y:S01]  /*272e0*/  LEA.HI.X.SX32 R7, R5, R3, 0x1, P5 ;  /* 0x0000000305077211 */ /* 0x000fe200028f0eff */
[----:B------:R-:W2:Y:S01]  /*272f0*/  LDCU UR6, c[0x0][0x3b8] ;  /* 0x00007700ff0677ac */ /* 0x000ea20008000800 */
[----:B----4-:R-:W-:Y:S01]  /*27300*/  PRMT R21, R11, 0x7772, RZ ;  /* 0x000077720b157816 */ /* 0x010fe200000000ff */
[----:B---3--:R-:W-:Y:S01]  /*27310*/  VIADD R5, R5, UR11 ;  /* 0x0000000b05057c36 */ /* 0x008fe20008000000 */
[----:B------:R-:W-:Y:S01]  /*27320*/  PRMT R11, R11, 0x7773, RZ ;  /* 0x000077730b0b7816 */ /* 0x000fe200000000ff */
[----:B------:R-:W3:Y:S02]  /*27330*/  LDCU UR13, c[0x0][0x39c] ;  /* 0x00007380ff0d77ac */ /* 0x000ee40008000800 */
[----:B------:R4:W-:Y:S01]  /*27340*/  @P2 STG.E.U8 desc[UR8][R6.64], R21 ;  /* 0x0000001506002986 */ /* 0x0009e2000c101108 */
[----:B0-----:R-:W-:Y:S01]  /*27350*/  ISETP.LT.AND P2, PT, R0, UR12, !P0 ;  /* 0x0000000c00007c0c */ /* 0x001fe2000c741270 */
[----:B------:R-:W0:Y:S01]  /*27360*/  LDCU UR12, c[0x0][0x39c] ;  /* 0x00007380ff0c77ac */ /* 0x000e220008000800 */
[C---:B------:R-:W-:Y:S01]  /*27370*/  IADD3 R4, P5, PT, R5.reuse, R2, RZ ;  /* 0x0000000205047210 */ /* 0x040fe20007fbe0ff */
[----:B------:R-:W-:-:S02]  /*27380*/  VIADD R10, R5, UR4 ;  /* 0x00000004050a7c36 */ /* 0x000fc40008000000 */
[----:B------:R-:W-:Y:S01]  /*27390*/  VIADD R0, R28, 0xf4 ;  /* 0x000000f41c007836 */ /* 0x000fe20000000000 */
[----:B------:R-:W-:Y:S01]  /*273a0*/  LEA.HI.X.SX32 R5, R5, R3, 0x1, P5 ;  /* 0x0000000305057211 */ /* 0x000fe200028f0eff */
[----:B------:R-:W3:Y:S01]  /*273b0*/  LDCU UR4, c[0x0][0x3b8] ;  /* 0x00007700ff0477ac */ /* 0x000ee20008000800 */
[----:B-1----:R-:W-:-:S03]  /*273c0*/  IADD3 R8, P5, PT, R10, R2, RZ ;  /* 0x000000020a087210 */ /* 0x002fc60007fbe0ff */
[----:B------:R1:W-:Y:S01]  /*273d0*/  @P1 STG.E.U8 desc[UR8][R4.64], R11 ;  /* 0x0000000b04001986 */ /* 0x0003e2000c101108 */
[----:B--2---:R-:W-:Y:S01]  /*273e0*/  ISETP.LT.AND P1, PT, R0, UR14, !P0 ;  /* 0x0000000e00007c0c */ /* 0x004fe2000c721270 */
[----:B------:R-:W-:Y:S01]  /*273f0*/  VIADD R0, R28, 0xf5 ;  /* 0x000000f51c007836 */ /* 0x000fe20000000000 */
[----:B------:R-:W-:Y:S01]  /*27400*/  LEA.HI.X.SX32 R9, R10, R3, 0x1, P5 ;  /* 0x000000030a097211 */ /* 0x000fe200028f0eff */
[----:B------:R-:W2:Y:S01]  /*27410*/  LDCU UR11, c[0x0][0x3b8] ;  /* 0x00007700ff0b77ac */ /* 0x000ea20008000800 */
[----:B----4-:R-:W-:Y:S01]  /*27420*/  PRMT R21, R12, 0x7772, RZ ;  /* 0x000077720c157816 */ /* 0x010fe200000000ff */
[----:B------:R-:W-:Y:S01]  /*27430*/  VIADD R10, R10, UR10 ;  /* 0x0000000a0a0a7c36 */ /* 0x000fe20008000000 */
[----:B------:R-:W-:Y:S01]  /*27440*/  PRMT R23, R12, 0x7773, RZ ;  /* 0x000077730c177816 */ /* 0x000fe200000000ff */
[----:B------:R-:W4:Y:S02]  /*27450*/  LDCU UR14, c[0x0][0x39c] ;  /* 0x00007380ff0e77ac */ /* 0x000f240008000800 */
[----:B------:R2:W-:Y:S01]  /*27460*/  @P4 STG.E.U8 desc[UR8][R8.64], R21 ;  /* 0x0000001508004986 */ /* 0x0005e2000c101108 */
[----:B0-----:R-:W-:Y:S01]  /*27470*/  ISETP.LT.AND P4, PT, R0, UR12, !P0 ;  /* 0x0000000c00007c0c */ /* 0x001fe2000c781270 */
[----:B------:R-:W0:Y:S01]  /*27480*/  LDCU UR12, c[0x0][0x39c] ;  /* 0x00007380ff0c77ac */ /* 0x000e220008000800 */
[C---:B------:R-:W-:Y:S01]  /*27490*/  IADD3 R6, P5, PT, R10.reuse, R2, RZ ;  /* 0x000000020a067210 */ /* 0x040fe20007fbe0ff */
[----:B-1----:R-:W-:-:S02]  /*274a0*/  VIADD R11, R10, UR5 ;  /* 0x000000050a0b7c36 */ /* 0x002fc40008000000 */
[----:B------:R-:W-:Y:S01]  /*274b0*/  VIADD R0, R28, 0xf6 ;  /* 0x000000f61c007836 */ /* 0x000fe20000000000 */
[----:B------:R-:W-:Y:S01]  /*274c0*/  LEA.HI.X.SX32 R7, R10, R3, 0x1, P5 ;  /* 0x000000030a077211 */ /* 0x000fe200028f0eff */
[----:B------:R-:W1:Y:S01]  /*274d0*/  LDCU UR5, c[0x0][0x3b8] ;  /* 0x00007700ff0577ac */ /* 0x000e620008000800 */
[----:B------:R-:W-:-:S03]  /*274e0*/  IADD3 R4, P5, PT, R11, R2, RZ ;  /* 0x000000020b047210 */ /* 0x000fc60007fbe0ff */
[----:B------:R1:W-:Y:S01]  /*274f0*/  @P6 STG.E.U8 desc[UR8][R6.64], R23 ;  /* 0x0000001706006986 */ /* 0x0003e2000c101108 */
[----:B---3--:R-:W-:Y:S01]  /*27500*/  ISETP.LT.AND P6, PT, R0, UR13, !P0 ;  /* 0x0000000d00007c0c */ /* 0x008fe2000c7c1270 */
[----:B------:R-:W-:Y:S01]  /*27510*/  VIADD R0, R28, 0xf7 ;  /* 0x000000f71c007836 */ /* 0x000fe20000000000 */
[----:B------:R-:W-:Y:S01]  /*27520*/  LEA.HI.X.SX32 R5, R11, R3, 0x1, P5 ;  /* 0x000000030b057211 */ /* 0x000fe200028f0eff */
[----:B------:R-:W3:Y:S01]  /*27530*/  LDCU UR10, c[0x0][0x3b8] ;  /* 0x00007700ff0a77ac */ /* 0x000ee20008000800 */
[----:B--2---:R-:W-:Y:S01]  /*27540*/  PRMT R21, R13, 0x7772, RZ ;  /* 0x000077720d157816 */ /* 0x004fe200000000ff */
[----:B------:R-:W-:Y:S01]  /*27550*/  VIADD R11, R11, UR6 ;  /* 0x000000060b0b7c36 */ /* 0x000fe20008000000 */
[----:B------:R-:W-:Y:S01]  /*27560*/  PRMT R13, R13, 0x7773, RZ ;  /* 0x000077730d0d7816 */ /* 0x000fe200000000ff */
[----:B------:R-:W2:Y:S02]  /*27570*/  LDCU UR13, c[0x0][0x39c] ;  /* 0x00007380ff0d77ac */ /* 0x000ea40008000800 */
[----:B------:R2:W-:Y:S01]  /*27580*/  @P3 STG.E.U8 desc[UR8][R4.64], R21 ;  /* 0x0000001504003986 */ /* 0x0005e2000c101108 */
[----:B0-----:R-:W-:Y:S01]  /*27590*/  ISETP.LT.AND P3, PT, R0, UR12, !P0 ;  /* 0x0000000c00007c0c */ /* 0x001fe2000c761270 */
[----:B------:R-:W0:Y:S01]  /*275a0*/  LDCU UR12, c[0x0][0x39c] ;  /* 0x00007380ff0c77ac */ /* 0x000e220008000800 */
[C---:B------:R-:W-:Y:S01]  /*275b0*/  IADD3 R8, P5, PT, R11.reuse, R2, RZ ;  /* 0x000000020b087210 */ /* 0x040fe20007fbe0ff */
[----:B------:R-:W-:-:S02]  /*275c0*/  VIADD R10, R11, UR4 ;  /* 0x000000040b0a7c36 */ /* 0x000fc40008000000 */
[----:B------:R-:W-:Y:S01]  /*275d0*/  VIADD R0, R28, 0xf8 ;  /* 0x000000f81c007836 */ /* 0x000fe20000000000 */
[-C--:B------:R-:W-:Y:S01]  /*275e0*/  LEA.HI.X.SX32 R9, R11, R3.reuse, 0x1, P5 ;  /* 0x000000030b097211 */ /* 0x080fe200028f0eff */
[----:B------:R-:W3:Y:S01]  /*275f0*/  LDCU UR4, c[0x0][0x3b8] ;  /* 0x00007700ff0477ac */ /* 0x000ee20008000800 */
[-C--:B-1----:R-:W-:Y:S02]  /*27600*/  IADD3 R6, P5, PT, R10, R2.reuse, RZ ;  /* 0x000000020a067210 */ /* 0x082fe40007fbe0ff */
[----:B------:R-:W-:Y:S01]  /*27610*/  PRMT R11, R14, 0x7772, RZ ;  /* 0x000077720e0b7816 */ /* 0x000fe200000000ff */
[----:B------:R1:W-:Y:S01]  /*27620*/  @P2 STG.E.U8 desc[UR8][R8.64], R13 ;  /* 0x0000000d08002986 */ /* 0x0003e2000c101108 */
[C---:B------:R-:W-:Y:S01]  /*27630*/  LEA.HI.X.SX32 R7, R10.reuse, R3, 0x1, P5 ;  /* 0x000000030a077211 */ /* 0x040fe200028f0eff */
[----:B------:R-:W-:Y:S01]  /*27640*/  VIADD R10, R10, UR11 ;  /* 0x0000000b0a0a7c36 */ /* 0x000fe20008000000 */
[----:B----4-:R-:W-:Y:S01]  /*27650*/  ISETP.LT.AND P2, PT, R0, UR14, !P0 ;  /* 0x0000000e00007c0c */ /* 0x010fe2000c741270 */
[----:B------:R-:W-:Y:S01]  /*27660*/  VIADD R0, R28, 0xf9 ;  /* 0x000000f91c007836 */ /* 0x000fe20000000000 */
[----:B------:R-:W4:Y:S01]  /*27670*/  LDCU UR14, c[0x0][0x39c] ;  /* 0x00007380ff0e77ac */ /* 0x000f220008000800 */
[----:B------:R3:W-:Y:S01]  /*27680*/  @P1 STG.E.U8 desc[UR8][R6.64], R11 ;  /* 0x0000000b06001986 */ /* 0x0007e2000c101108 */
[----:B--2---:R-:W-:-:S02]  /*27690*/  IADD3 R4, P5, PT, R10, R2, RZ ;  /* 0x000000020a047210 */ /* 0x004fc40007fbe0ff */
[----:B0-----:R-:W-:Y:S01]  /*276a0*/  ISETP.LT.AND P1, PT, R0, UR12, !P0 ;  /* 0x0000000c00007c0c */ /* 0x001fe2000c721270 */
[----:B------:R-:W-:Y:S01]  /*276b0*/  VIADD R0, R28, 0xfa ;  /* 0x000000fa1c007836 */ /* 0x000fe20000000000 */
[CC--:B------:R-:W-:Y:S01]  /*276c0*/  LEA.HI.X.SX32 R5, R10.reuse, R3.reuse, 0x1, P5 ;  /* 0x000000030a057211 */ /* 0x0c0fe200028f0eff */
[----:B------:R-:W-:Y:S01]  /*276d0*/  VIADD R10, R10, UR5 ;  /* 0x000000050a0a7c36 */ /* 0x000fe20008000000 */
[----:B-1----:R-:W-:Y:S01]  /*276e0*/  PRMT R13, R14, 0x7773, RZ ;  /* 0x000077730e0d7816 */ /* 0x002fe200000000ff */
[----:B------:R-:W0:Y:S01]  /*276f0*/  LDCU UR6, c[0x0][0x3b8] ;  /* 0x00007700ff0677ac */ /* 0x000e220008000800 */
[----:B------:R-:W-:Y:S01]  /*27700*/  ISETP.LT.AND P5, PT, R0, UR13, !P0 ;  /* 0x0000000d00007c0c */ /* 0x000fe2000c7a1270 */
[C---:B---3--:R-:W-:Y:S01]  /*27710*/  VIADD R9, R10.reuse, UR10 ;  /* 0x0000000a0a097c36 */ /* 0x048fe20008000000 */
[----:B------:R-:W1:Y:S01]  /*27720*/  LDCU UR13, c[0x0][0x39c] ;  /* 0x00007380ff0d77ac */ /* 0x000e620008000800 */
[----:B------:R2:W-:Y:S01]  /*27730*/  @P4 STG.E.U8 desc[UR8][R4.64], R13 ;  /* 0x0000000d04004986 */ /* 0x0005e2000c101108 */
[-C--:B------:R-:W-:Y:S01]  /*27740*/  IADD3 R6, P4, PT, R10, R2.reuse, RZ ;  /* 0x000000020a067210 */ /* 0x080fe20007f9e0ff */
[----:B------:R-:W3:Y:S01]  /*27750*/  LDCU UR11, c[0x0][0x3b8] ;  /* 0x00007700ff0b77ac */ /* 0x000ee20008000800 */
[C---:B------:R-:W-:Y:S01]  /*27760*/  PRMT R11, R15.reuse, 0x7773, RZ ;  /* 0x000077730f0b7816 */ /* 0x040fe200000000ff */
[----:B------:R-:W-:Y:S01]  /*27770*/  VIADD R0, R28, 0xfb ;  /* 0x000000fb1c007836 */ /* 0x000fe20000000000 */
[----:B------:R-:W-:Y:S01]  /*27780*/  PRMT R15, R15, 0x7772, RZ ;  /* 0x000077720f0f7816 */ /* 0x000fe200000000ff */
[----:B------:R-:W3:Y:S01]  /*27790*/  LDCU UR12, c[0x0][0x3b8] ;  /* 0x00007700ff0c77ac */ /* 0x000ee20008000800 */
[-C--:B------:R-:W-:Y:S01]  /*277a0*/  LEA.HI.X.SX32 R7, R10, R3.reuse, 0x1, P4 ;  /* 0x000000030a077211 */ /* 0x080fe200020f0eff */
[C---:B------:R-:W-:Y:S01]  /*277b0*/  VIADD R10, R9.reuse, UR4 ;  /* 0x00000004090a7c36 */ /* 0x040fe20008000000 */
[CC--:B------:R-:W-:Y:S01]  /*277c0*/  IADD3 R8, P4, PT, R9.reuse, R2.reuse, RZ ;  /* 0x0000000209087210 */ /* 0x0c0fe20007f9e0ff */
[----:B------:R-:W3:Y:S02]  /*277d0*/  LDCU UR4, c[0x0][0x3b8] ;  /* 0x00007700ff0477ac */ /* 0x000ee40008000800 */
[----:B------:R3:W-:Y:S01]  /*277e0*/  @P6 STG.E.U8 desc[UR8][R6.64], R15 ;  /* 0x0000000f06006986 */ /* 0x0007e2000c101108 */
[-C--:B------:R-:W-:Y:S01]  /*277f0*/  LEA.HI.X.SX32 R9, R9, R3.reuse, 0x1, P4 ;  /* 0x0000000309097211 */ /* 0x080fe200020f0eff */
[----:B------:R-:W3:Y:S01]  /*27800*/  LDCU UR5, c[0x0][0x3b8] ;  /* 0x00007700ff0577ac */ /* 0x000ee20008000800 */
[----:B----4-:R-:W-:Y:S01]  /*27810*/  ISETP.LT.AND P4, PT, R0, UR14, !P0 ;  /* 0x0000000e00007c0c */ /* 0x010fe2000c781270 */
[----:B------:R-:W-:Y:S01]  /*27820*/  VIADD R0, R28, 0xfc ;  /* 0x000000fc1c007836 */ /* 0x000fe20000000000 */
[-C--:B--2---:R-:W-:Y:S01]  /*27830*/  IADD3 R4, P6, PT, R10, R2.reuse, RZ ;  /* 0x000000020a047210 */ /* 0x084fe20007fde0ff */
[----:B------:R2:W-:Y:S01]  /*27840*/  @P3 STG.E.U8 desc[UR8][R8.64], R11 ;  /* 0x0000000b08003986 */ /* 0x0005e2000c101108 */
[----:B------:R-:W-:Y:S01]  /*27850*/  PRMT R23, R16, 0x7772, RZ ;  /* 0x0000777210177816 */ /* 0x000fe200000000ff */
[----:B------:R-:W4:Y:S01]  /*27860*/  LDCU UR10, c[0x0][0x3b8] ;  /* 0x00007700ff0a77ac */ /* 0x000f220008000800 */
[CC--:B------:R-:W-:Y:S01]  /*27870*/  LEA.HI.X.SX32 R5, R10.reuse, R3.reuse, 0x1, P6 ;  /* 0x000000030a057211 */ /* 0x0c0fe200030f0eff */
[----:B0-----:R-:W-:Y:S01]  /*27880*/  VIADD R10, R10, UR6 ;  /* 0x000000060a0a7c36 */ /* 0x001fe20008000000 */
[----:B-1----:R-:W-:Y:S01]  /*27890*/  ISETP.LT.AND P3, PT, R0, UR13, !P0 ;  /* 0x0000000d00007c0c */ /* 0x002fe2000c761270 */
[----:B------:R-:W-:Y:S01]  /*278a0*/  VIADD R0, R28, 0xfd ;  /* 0x000000fd1c007836 */ /* 0x000fe20000000000 */
[----:B------:R-:W0:Y:S01]  /*278b0*/  LDCU UR13, c[0x0][0x39c] ;  /* 0x00007380ff0d77ac */ /* 0x000e220008000800 */
[----:B---3--:R-:W-:Y:S01]  /*278c0*/  VIADD R6, R10, UR11 ;  /* 0x0000000b0a067c36 */ /* 0x008fe20008000000 */
[----:B------:R1:W-:Y:S02]  /*278d0*/  @P2 STG.E.U8 desc[UR8][R4.64], R23 ;  /* 0x0000001704002986 */ /* 0x0003e4000c101108 */
[----:B------:R-:W-:Y:S01]  /*278e0*/  ISETP.LT.AND P2, PT, R0, UR15, !P0 ;  /* 0x0000000f00007c0c */ /* 0x000fe2000c741270 */
[----:B------:R-:W-:Y:S01]  /*278f0*/  VIADD R0, R6, UR12 ;  /* 0x0000000c06007c36 */ /* 0x000fe20008000000 */
[-C--:B------:R-:W-:Y:S01]  /*27900*/  IADD3 R12, P6, PT, R10, R2.reuse, RZ ;  /* 0x000000020a0c7210 */ /* 0x080fe20007fde0ff */
[----:B------:R-:W3:Y:S02]  /*27910*/  LDCU UR11, c[0x0][0x39c] ;  /* 0x00007380ff0b77ac */ /* 0x000ee40008000800 */
[----:B--2---:R-:W-:Y:S01]  /*27920*/  VIADD R9, R0, UR4 ;  /* 0x0000000400097c36 */ /* 0x004fe20008000000 */
[----:B------:R-:W-:Y:S01]  /*27930*/  LEA.HI.X.SX32 R13, R10, R3, 0x1, P6 ;  /* 0x000000030a0d7211 */ /* 0x000fe200030f0eff */
[----:B------:R-:W2:Y:S01]  /*27940*/  LDCU UR6, c[0x0][0x3b8] ;  /* 0x00007700ff0677ac */ /* 0x000ea20008000800 */
[----:B------:R-:W-:Y:S01]  /*27950*/  PRMT R21, R16, 0x7773, RZ ;  /* 0x0000777310157816 */ /* 0x000fe200000000ff */
[----:B------:R-:W-:Y:S01]  /*27960*/  VIADD R11, R9, UR5 ;  /* 0x00000005090b7c36 */ /* 0x000fe20008000000 */
[----:B-1----:R-:W-:-:S03]  /*27970*/  IADD3 R4, P6, PT, R6, R2, RZ ;  /* 0x0000000206047210 */ /* 0x002fc60007fde0ff */
[----:B------:R1:W-:Y:S01]  /*27980*/  @P1 STG.E.U8 desc[UR8][R12.64], R21 ;  /* 0x000000150c001986 */ /* 0x0003e2000c101108 */
[----:B------:R-:W-:Y:S01]  /*27990*/  LEA.HI.X.SX32 R5, R6, R3, 0x1, P6 ;  /* 0x0000000306057211 */ /* 0x000fe200030f0eff */
[----:B----4-:R-:W-:Y:S01]  /*279a0*/  VIADD R15, R11, UR10 ;  /* 0x0000000a0b0f7c36 */ /* 0x010fe20008000000 */
[----:B------:R-:W-:Y:S01]  /*279b0*/  IADD3 R6, P1, PT, R0, R2, RZ ;  /* 0x0000000200067210 */ /* 0x000fe20007f3e0ff */
[----:B------:R-:W-:-:S03]  /*279c0*/  VIADD R14, R28, 0xfe ;  /* 0x000000fe1c0e7836 */ /* 0x000fc60000000000 */
[----:B------:R-:W-:Y:S01]  /*279d0*/  LEA.HI.X.SX32 R7, R0, R3, 0x1, P1 ;  /* 0x0000000300077211 */ /* 0x000fe200008f0eff */
[----:B------:R-:W-:Y:S01]  /*279e0*/  VIADD R0, R28, 0xff ;  /* 0x000000ff1c007836 */ /* 0x000fe20000000000 */
[-C--:B------:R-:W-:Y:S02]  /*279f0*/  IADD3 R8, P6, PT, R9, R2.reuse, RZ ;  /* 0x0000000209087210 */ /* 0x080fe40007fde0ff */
[----:B-1----:R-:W-:-:S04]  /*27a00*/  IADD3 R12, P1, PT, R15, R2, RZ ;  /* 0x000000020f0c7210 */ /* 0x002fc80007f3e0ff */
[-C--:B------:R-:W-:Y:S02]  /*27a10*/  LEA.HI.X.SX32 R13, R15, R3.reuse, 0x1, P1 ;  /* 0x000000030f0d7211 */ /* 0x080fe400008f0eff */
[----:B0-----:R-:W-:Y:S02]  /*27a20*/  ISETP.LT.AND P1, PT, R14, UR13, !P0 ;  /* 0x0000000d0e007c0c */ /* 0x001fe4000c721270 */
[----:B---3--:R-:W-:Y:S02]  /*27a30*/  ISETP.LT.AND P0, PT, R0, UR11, !P0 ;  /* 0x0000000b00007c0c */ /* 0x008fe4000c701270 */
[----:B------:R-:W-:Y:S02]  /*27a40*/  LEA.HI.X.SX32 R9, R9, R3, 0x1, P6 ;  /* 0x0000000309097211 */ /* 0x000fe400030f0eff */
[----:B------:R-:W-:Y:S02]  /*27a50*/  IADD3 R10, P6, PT, R11, R2, RZ ;  /* 0x000000020b0a7210 */ /* 0x000fe40007fde0ff */
[----:B------:R-:W-:Y:S01]  /*27a60*/  PRMT R25, R17, 0x7772, RZ ;  /* 0x0000777211197816 */ /* 0x000fe200000000ff */
[----:B--2---:R-:W-:Y:S01]  /*27a70*/  VIADD R16, R15, UR6 ;  /* 0x000000060f107c36 */ /* 0x004fe20008000000 */
[----:B------:R-:W-:-:S02]  /*27a80*/  PRMT R23, R17, 0x7773, RZ ;  /* 0x0000777311177816 */ /* 0x000fc400000000ff */
[C---:B------:R-:W-:Y:S02]  /*27a90*/  PRMT R21, R18.reuse, 0x7772, RZ ;  /* 0x0000777212157816 */ /* 0x040fe400000000ff */
[----:B------:R-:W-:Y:S02]  /*27aa0*/  LEA.HI.X.SX32 R11, R11, R3, 0x1, P6 ;  /* 0x000000030b0b7211 */ /* 0x000fe400030f0eff */
[----:B------:R-:W-:Y:S02]  /*27ab0*/  PRMT R17, R18, 0x7773, RZ ;  /* 0x0000777312117816 */ /* 0x000fe400000000ff */
[C---:B------:R-:W-:Y:S01]  /*27ac0*/  PRMT R15, R19.reuse, 0x7773, RZ ;  /* 0x00007773130f7816 */ /* 0x040fe200000000ff */
[----:B------:R0:W-:Y:S01]  /*27ad0*/  @P5 STG.E.U8 desc[UR8][R4.64], R25 ;  /* 0x0000001904005986 */ /* 0x0001e2000c101108 */
[----:B------:R-:W-:-:S03]  /*27ae0*/  PRMT R19, R19, 0x7772, RZ ;  /* 0x0000777213137816 */ /* 0x000fc600000000ff */
[----:B------:R0:W-:Y:S01]  /*27af0*/  @P4 STG.E.U8 desc[UR8][R6.64], R23 ;  /* 0x0000001706004986 */ /* 0x0001e2000c101108 */
[----:B------:R-:W-:-:S03]  /*27b00*/  IADD3 R2, P6, PT, R16, R2, RZ ;  /* 0x0000000210027210 */ /* 0x000fc60007fde0ff */
[----:B------:R0:W-:Y:S04]  /*27b10*/  @P3 STG.E.U8 desc[UR8][R8.64], R21 ;  /* 0x0000001508003986 */ /* 0x0001e8000c101108 */
[----:B------:R0:W-:Y:S01]  /*27b20*/  @P2 STG.E.U8 desc[UR8][R10.64], R17 ;  /* 0x000000110a002986 */ /* 0x0001e2000c101108 */
[----:B------:R-:W-:-:S03]  /*27b30*/  LEA.HI.X.SX32 R3, R16, R3, 0x1, P6 ;  /* 0x0000000310037211 */ /* 0x000fc600030f0eff */
[----:B------:R0:W-:Y:S01]  /*27b40*/  @P1 STG.E.U8 desc[UR8][R12.64], R19 ;  /* 0x000000130c001986 */ /* 0x0001e2000c101108 */
[----:B------:R-:W-:Y:S05]  /*27b50*/  @!P0 EXIT ;  /* 0x000000000000894d */ /* 0x000fea0003800000 */
[----:B------:R-:W-:Y:S01]  /*27b60*/  STG.E.U8 desc[UR8][R2.64], R15 ;  /* 0x0000000f02007986 */ /* 0x000fe2000c101108 */
[----:B------:R-:W-:Y:S05]  /*27b70*/  EXIT ;  /* 0x000000000000794d */ /* 0x000fea0003800000 */
.L_x_3:
[----:B------:R-:W-:-:S00]  /*27b80*/  BRA `(.L_x_3) ;  /* 0xfffffffc00fc7947 */ /* 0x000fc0000383ffff */
[----:B------:R-:W-:-:S00]  /*27b90*/  NOP ;  /* 0x0000000000007918 */ /* 0x000fc00000000000 */
        /* <DEDUP_REMOVED lines=14> */
.L_x_4:


//--------------------- .nv.shared.matmul_kernel  --------------------------
	.section	.nv.shared.matmul_kernel,"aw",@nobits
	.sectionflags	@""
	.align	16
	.zero		1024


//--------------------- .nv.shared.reserved.0     --------------------------
	.section	.nv.shared.reserved.0,"aw",@nobits
	.weak		__nv_reservedSMEM_offset_0_alias
	.size		__nv_reservedSMEM_offset_0_alias, 0, 64
	.other		__nv_reservedSMEM_offset_0_alias,@"STO_CUDA_RESERVED_SHARED STV_DEFAULT"
__nv_reservedSMEM_offset_0_alias:
	.zero		0
	.zero		64


//--------------------- .nv.constant0.matmul_kernel --------------------------
	.section	.nv.constant0.matmul_kernel,"a",@progbits
	.sectionflags	@""
	.align	4
.nv.constant0.matmul_kernel:
	.zero		976


//--------------------- SYMBOLS --------------------------

	.type		.nv.reservedSmem.offset0,@object
	.size		.nv.reservedSmem.offset0,0x4
	.type		.nv.reservedSmem.cap,@object
	.size		.nv.reservedSmem.cap,0x4
